	.target	sm_90a

	.elftype	@"ET_EXEC"


//--------------------- .note.nv.tkinfo           --------------------------
	.section	.note.nv.tkinfo,"",@"SHT_NOTE"
	.sectionflags	@"SHF_NOTE_NV_TKINFO"
	.tkinfo
        /*0018*/ 	.word	0x00000002
        /*0030*/ 	.string	""
        /*0030*/ 	.string	"ptxas"
        /*0030*/ 	.string	"Cuda compilation tools, release 13.0, V13.0.88"
        /*0030*/ 	.string	"Build cuda_13.0.r13.0/compiler.36424714_0"
        /*0030*/ 	.string	"-arch sm_90a -m 64 "



//--------------------- .note.nv.cuinfo           --------------------------
	.section	.note.nv.cuinfo,"",@"SHT_NOTE"
	.sectionflags	@"SHF_NOTE_NV_CUINFO"
        /*0018*/ 	.short	0x0002
        /*001a*/ 	.short	0x005a
        /*001c*/ 	.short	0x0082
	.zero		2


//--------------------- .nv.info                  --------------------------
	.section	.nv.info,"",@"SHT_CUDA_INFO"
	.align	4


	//----- nvinfo : EIATTR_REGCOUNT
	.align		4
        /*0000*/ 	.byte	0x04, 0x2f
        /*0002*/ 	.short	(.L_15 - .L_14)
	.align		4
.L_14:
        /*0004*/ 	.word	index@(_ZN7cutlass13device_kernelINS_4gemm6kernel13GemmUniversalINS1_17GroupProblemShapeIN4cute5tupleIJiiiEEEEENS1_10collective13CollectiveMmaINS1_39MainloopSm90ArrayTmaGmmaWarpSpecializedILi4ENS6_IJNS5_1CILi2EEENSC_ILi1EEESE_EEENS1_40KernelPtrArrayTmaWarpSpecializedPingpongEEENS6_IJNSC_ILi128EEENSC_ILi256EEENSC_ILi64EEEEEENS_10bfloat16_tEPNS6_IJlSE_NSC_ILi0EEEEEESM_SP_NS5_8TiledMMAINS5_8MMA_AtomIJNS5_4SM904GMMA28MMA_64x256x16_F32BF16BF16_SSILNST_5MajorE0ELSV_0ELNST_7ScaleInE1ELSW_1EEEEEENS5_6LayoutINS6_IJSE_SE_SE_EEENS6_IJSN_SN_SN_EEEEENS6_IJNS5_10UnderscoreES13_S13_EEEEENS5_13SM90_TMA_LOADENS5_14ComposedLayoutINS5_7SwizzleILi3ELi4ELi3EEENS5_18smem_ptr_flag_bitsILi16EEENSZ_INS6_IJNSC_ILi8EEESK_EEENS6_IJSK_SE_EEEEEEEvNS5_8identityENS5_23SM90_TMA_LOAD_MULTICASTES1G_vS1H_EENS_8epilogue10collective18CollectiveEpilogueINS1K_30Sm90PtrArrayTmaWarpSpecializedILi4ELi2ELi16ELb1ELb0ELi2EEEJSL_NS6_IJSK_NSC_ILi32EEEEEENS_6half_tEPNS6_IJSE_lSN_EEES1R_S1T_NS1K_6fusion15FusionCallbacksIS1O_NS1U_17LinearCombinationIS1R_fS1R_fLNS_15FloatRoundStyleE2EEESL_S1Q_JEEES16_NS17_IS19_S1B_NSZ_INS6_IJSK_S1C_EEENS6_IJSE_SK_EEEEEEENS5_17SM75_U16x8_LDSM_TENS5_14SM90_TMA_STOREES23_NS5_17SM90_U16x8_STSM_TENS5_9Copy_AtomIJNS5_17SM90_U32x4_STSM_NES1R_EEEvEEEvvEEEEvNT_6ParamsE)
        /*0008*/ 	.word	0x000000a8


	//----- nvinfo : EIATTR_FRAME_SIZE
	.align		4
.L_15:
        /*000c*/ 	.byte	0x04, 0x11
        /*000e*/ 	.short	(.L_17 - .L_16)
	.align		4
.L_16:
        /*0010*/ 	.word	index@($__internal_0_$__cuda_sm20_div_u64)
        /*0014*/ 	.word	0x00000808


	//----- nvinfo : EIATTR_FRAME_SIZE
	.align		4
.L_17:
        /*0018*/ 	.byte	0x04, 0x11
        /*001a*/ 	.short	(.L_19 - .L_18)
	.align		4
.L_18:
        /*001c*/ 	.word	index@(_ZN7cutlass13device_kernelINS_4gemm6kernel13GemmUniversalINS1_17GroupProblemShapeIN4cute5tupleIJiiiEEEEENS1_10collective13CollectiveMmaINS1_39MainloopSm90ArrayTmaGmmaWarpSpecializedILi4ENS6_IJNS5_1CILi2EEENSC_ILi1EEESE_EEENS1_40KernelPtrArrayTmaWarpSpecializedPingpongEEENS6_IJNSC_ILi128EEENSC_ILi256EEENSC_ILi64EEEEEENS_10bfloat16_tEPNS6_IJlSE_NSC_ILi0EEEEEESM_SP_NS5_8TiledMMAINS5_8MMA_AtomIJNS5_4SM904GMMA28MMA_64x256x16_F32BF16BF16_SSILNST_5MajorE0ELSV_0ELNST_7ScaleInE1ELSW_1EEEEEENS5_6LayoutINS6_IJSE_SE_SE_EEENS6_IJSN_SN_SN_EEEEENS6_IJNS5_10UnderscoreES13_S13_EEEEENS5_13SM90_TMA_LOADENS5_14ComposedLayoutINS5_7SwizzleILi3ELi4ELi3EEENS5_18smem_ptr_flag_bitsILi16EEENSZ_INS6_IJNSC_ILi8EEESK_EEENS6_IJSK_SE_EEEEEEEvNS5_8identityENS5_23SM90_TMA_LOAD_MULTICASTES1G_vS1H_EENS_8epilogue10collective18CollectiveEpilogueINS1K_30Sm90PtrArrayTmaWarpSpecializedILi4ELi2ELi16ELb1ELb0ELi2EEEJSL_NS6_IJSK_NSC_ILi32EEEEEENS_6half_tEPNS6_IJSE_lSN_EEES1R_S1T_NS1K_6fusion15FusionCallbacksIS1O_NS1U_17LinearCombinationIS1R_fS1R_fLNS_15FloatRoundStyleE2EEESL_S1Q_JEEES16_NS17_IS19_S1B_NSZ_INS6_IJSK_S1C_EEENS6_IJSE_SK_EEEEEEENS5_17SM75_U16x8_LDSM_TENS5_14SM90_TMA_STOREES23_NS5_17SM90_U16x8_STSM_TENS5_9Copy_AtomIJNS5_17SM90_U32x4_STSM_NES1R_EEEvEEEvvEEEEvNT_6ParamsE)
        /*0020*/ 	.word	0x00000808


	//----- nvinfo : EIATTR_MIN_STACK_SIZE
	.align		4
.L_19:
        /*0024*/ 	.byte	0x04, 0x12
        /*0026*/ 	.short	(.L_21 - .L_20)
	.align		4
.L_20:
        /*0028*/ 	.word	index@(_ZN7cutlass13device_kernelINS_4gemm6kernel13GemmUniversalINS1_17GroupProblemShapeIN4cute5tupleIJiiiEEEEENS1_10collective13CollectiveMmaINS1_39MainloopSm90ArrayTmaGmmaWarpSpecializedILi4ENS6_IJNS5_1CILi2EEENSC_ILi1EEESE_EEENS1_40KernelPtrArrayTmaWarpSpecializedPingpongEEENS6_IJNSC_ILi128EEENSC_ILi256EEENSC_ILi64EEEEEENS_10bfloat16_tEPNS6_IJlSE_NSC_ILi0EEEEEESM_SP_NS5_8TiledMMAINS5_8MMA_AtomIJNS5_4SM904GMMA28MMA_64x256x16_F32BF16BF16_SSILNST_5MajorE0ELSV_0ELNST_7ScaleInE1ELSW_1EEEEEENS5_6LayoutINS6_IJSE_SE_SE_EEENS6_IJSN_SN_SN_EEEEENS6_IJNS5_10UnderscoreES13_S13_EEEEENS5_13SM90_TMA_LOADENS5_14ComposedLayoutINS5_7SwizzleILi3ELi4ELi3EEENS5_18smem_ptr_flag_bitsILi16EEENSZ_INS6_IJNSC_ILi8EEESK_EEENS6_IJSK_SE_EEEEEEEvNS5_8identityENS5_23SM90_TMA_LOAD_MULTICASTES1G_vS1H_EENS_8epilogue10collective18CollectiveEpilogueINS1K_30Sm90PtrArrayTmaWarpSpecializedILi4ELi2ELi16ELb1ELb0ELi2EEEJSL_NS6_IJSK_NSC_ILi32EEEEEENS_6half_tEPNS6_IJSE_lSN_EEES1R_S1T_NS1K_6fusion15FusionCallbacksIS1O_NS1U_17LinearCombinationIS1R_fS1R_fLNS_15FloatRoundStyleE2EEESL_S1Q_JEEES16_NS17_IS19_S1B_NSZ_INS6_IJSK_S1C_EEENS6_IJSE_SK_EEEEEEENS5_17SM75_U16x8_LDSM_TENS5_14SM90_TMA_STOREES23_NS5_17SM90_U16x8_STSM_TENS5_9Copy_AtomIJNS5_17SM90_U32x4_STSM_NES1R_EEEvEEEvvEEEEvNT_6ParamsE)
        /*002c*/ 	.word	0x00000808
.L_21:


//--------------------- .nv.compat                --------------------------
	.section	.nv.compat,"",@"SHT_CUDA_COMPAT_INFO"
	.align	4
        /*0000*/ 	.byte	0x02, 0x09, 0x01, 0x00, 0x02, 0x02, 0x04, 0x00, 0x02, 0x05, 0x05, 0x00, 0x03, 0x07, 0x01, 0x01
        /*0010*/ 	.byte	0x02, 0x03, 0x03, 0x00, 0x02, 0x06, 0x01, 0x00, 0x04, 0x0b, 0x08, 0x00, 0x00, 0x00, 0x00, 0x00
        /*0020*/ 	.byte	0x00, 0x00, 0x00, 0x00


//--------------------- .nv.info._ZN7cutlass13device_kernelINS_4gemm6kernel13GemmUniversalINS1_17GroupProblemShapeIN4cute5tupleIJiiiEEEEENS1_10collective13CollectiveMmaINS1_39MainloopSm90ArrayTmaGmmaWarpSpecializedILi4ENS6_IJNS5_1CILi2EEENSC_ILi1EEESE_EEENS1_40KernelPtrArrayTmaWarpSpecializedPingpongEEENS6_IJNSC_ILi128EEENSC_ILi256EEENSC_ILi64EEEEEENS_10bfloat16_tEPNS6_IJlSE_NSC_ILi0EEEEEESM_SP_NS5_8TiledMMAINS5_8MMA_AtomIJNS5_4SM904GMMA28MMA_64x256x16_F32BF16BF16_SSILNST_5MajorE0ELSV_0ELNST_7ScaleInE1ELSW_1EEEEEENS5_6LayoutINS6_IJSE_SE_SE_EEENS6_IJSN_SN_SN_EEEEENS6_IJNS5_10UnderscoreES13_S13_EEEEENS5_13SM90_TMA_LOADENS5_14ComposedLayoutINS5_7SwizzleILi3ELi4ELi3EEENS5_18smem_ptr_flag_bitsILi16EEENSZ_INS6_IJNSC_ILi8EEESK_EEENS6_IJSK_SE_EEEEEEEvNS5_8identityENS5_23SM90_TMA_LOAD_MULTICASTES1G_vS1H_EENS_8epilogue10collective18CollectiveEpilogueINS1K_30Sm90PtrArrayTmaWarpSpecializedILi4ELi2ELi16ELb1ELb0ELi2EEEJSL_NS6_IJSK_NSC_ILi32EEEEEENS_6half_tEPNS6_IJSE_lSN_EEES1R_S1T_NS1K_6fusion15FusionCallbacksIS1O_NS1U_17LinearCombinationIS1R_fS1R_fLNS_15FloatRoundStyleE2EEESL_S1Q_JEEES16_NS17_IS19_S1B_NSZ_INS6_IJSK_S1C_EEENS6_IJSE_SK_EEEEEEENS5_17SM75_U16x8_LDSM_TENS5_14SM90_TMA_STOREES23_NS5_17SM90_U16x8_STSM_TENS5_9Copy_AtomIJNS5_17SM90_U32x4_STSM_NES1R_EEEvEEEvvEEEEvNT_6ParamsE --------------------------
	.section	.nv.info._ZN7cutlass13device_kernelINS_4gemm6kernel13GemmUniversalINS1_17GroupProblemShapeIN4cute5tupleIJiiiEEEEENS1_10collective13CollectiveMmaINS1_39MainloopSm90ArrayTmaGmmaWarpSpecializedILi4ENS6_IJNS5_1CILi2EEENSC_ILi1EEESE_EEENS1_40KernelPtrArrayTmaWarpSpecializedPingpongEEENS6_IJNSC_ILi128EEENSC_ILi256EEENSC_ILi64EEEEEENS_10bfloat16_tEPNS6_IJlSE_NSC_ILi0EEEEEESM_SP_NS5_8TiledMMAINS5_8MMA_AtomIJNS5_4SM904GMMA28MMA_64x256x16_F32BF16BF16_SSILNST_5MajorE0ELSV_0ELNST_7ScaleInE1ELSW_1EEEEEENS5_6LayoutINS6_IJSE_SE_SE_EEENS6_IJSN_SN_SN_EEEEENS6_IJNS5_10UnderscoreES13_S13_EEEEENS5_13SM90_TMA_LOADENS5_14ComposedLayoutINS5_7SwizzleILi3ELi4ELi3EEENS5_18smem_ptr_flag_bitsILi16EEENSZ_INS6_IJNSC_ILi8EEESK_EEENS6_IJSK_SE_EEEEEEEvNS5_8identityENS5_23SM90_TMA_LOAD_MULTICASTES1G_vS1H_EENS_8epilogue10collective18CollectiveEpilogueINS1K_30Sm90PtrArrayTmaWarpSpecializedILi4ELi2ELi16ELb1ELb0ELi2EEEJSL_NS6_IJSK_NSC_ILi32EEEEEENS_6half_tEPNS6_IJSE_lSN_EEES1R_S1T_NS1K_6fusion15FusionCallbacksIS1O_NS1U_17LinearCombinationIS1R_fS1R_fLNS_15FloatRoundStyleE2EEESL_S1Q_JEEES16_NS17_IS19_S1B_NSZ_INS6_IJSK_S1C_EEENS6_IJSE_SK_EEEEEEENS5_17SM75_U16x8_LDSM_TENS5_14SM90_TMA_STOREES23_NS5_17SM90_U16x8_STSM_TENS5_9Copy_AtomIJNS5_17SM90_U32x4_STSM_NES1R_EEEvEEEvvEEEEvNT_6ParamsE,"",@"SHT_CUDA_INFO"
	.sectionflags	@""
	.align	4


	//----- nvinfo : EIATTR_CUDA_API_VERSION
	.align		4
        /*0000*/ 	.byte	0x04, 0x37
        /*0002*/ 	.short	(.L_23 - .L_22)
.L_22:
        /*0004*/ 	.word	0x00000082


	//----- nvinfo : EIATTR_KPARAM_INFO
	.align		4
.L_23:
        /*0008*/ 	.byte	0x04, 0x17
        /*000a*/ 	.short	(.L_25 - .L_24)
.L_24:
        /*000c*/ 	.word	0x00000000
        /*0010*/ 	.short	0x0000
        /*0012*/ 	.short	0x0070
        /*0014*/ 	.byte	0x00, 0xf0, 0x01, 0x1c


	//----- nvinfo : EIATTR_SPARSE_MMA_MASK
	.align		4
.L_25:
        /*0018*/ 	.byte	0x03, 0x50
        /*001a*/ 	.short	0x0000


	//----- nvinfo : EIATTR_MAXREG_COUNT
	.align		4
        /*001c*/ 	.byte	0x03, 0x1b
        /*001e*/ 	.short	0x00a8


	//----- nvinfo : EIATTR_NUM_BARRIERS
	.align		4
        /*0020*/ 	.byte	0x02, 0x4c
        /*0022*/ 	.byte	0x02
	.zero		1


	//----- nvinfo : EIATTR_EXTERNS
	.align		4
        /*0024*/ 	.byte	0x04, 0x0f
        /*0026*/ 	.short	(.L_27 - .L_26)


	//   ....[0]....
	.align		4
.L_26:
        /*0028*/ 	.word	index@(__assertfail)


	//----- nvinfo : EIATTR_ANNOTATIONS
	.align		4
.L_27:
        /*002c*/ 	.byte	0x04, 0x55
        /*002e*/ 	.short	(.L_29 - .L_28)


	//   ....[0]....
.L_28:
        /*0030*/ 	.word	0x00000001
        /*0034*/ 	.byte	0x30, 0x30, 0x00, 0x00, 0x01, 0x00, 0x00, 0x00, 0x70, 0x32, 0x00, 0x00, 0x01, 0x00, 0x00, 0x00
        /* <DEDUP_REMOVED lines=797> */
        /*3214*/ 	.byte	0x50, 0x7b, 0x01, 0x00


	//----- nvinfo : EIATTR_MERCURY_ISA_VERSION
	.align		4
.L_29:
        /*3218*/ 	.byte	0x03, 0x5f
        /*321a*/ 	.short	0x0101


	//----- nvinfo : EIATTR_INT_WARP_WIDE_INSTR_OFFSETS
	.align		4
        /*321c*/ 	.byte	0x04, 0x31
        /*321e*/ 	.short	(.L_31 - .L_30)


	//   ....[0]....
.L_30:
        /*3220*/ 	.word	0x00001340


	//   ....[1]....
        /*3224*/ 	.word	0x00001360


	//   ....[2]....
        /*3228*/ 	.word	0x000014d0


	//   ....[3]....
        /*322c*/ 	.word	0x000014e0


	//   ....[4]....
        /*3230*/ 	.word	0x00001530


	//   ....[5]....
        /*3234*/ 	.word	0x00001570


	//   ....[6]....
        /*3238*/ 	.word	0x000015c0


	//   ....[7]....
        /*323c*/ 	.word	0x000015e0


	//----- nvinfo : EIATTR_COOP_GROUP_MASK_REGIDS
	.align		4
.L_31:
        /*3240*/ 	.byte	0x04, 0x29
        /*3242*/ 	.short	(.L_33 - .L_32)


	//   ....[0]....
.L_32:
        /*3244*/ 	.word	0xffffffff


	//   ....[1]....
        /*3248*/ 	.word	0xffffffff


	//   ....[2]....
        /*324c*/ 	.word	0xffffffff


	//   ....[3]....
        /*3250*/ 	.word	0xffffffff


	//   ....[4]....
        /*3254*/ 	.word	0xffffffff


	//   ....[5]....
        /*3258*/ 	.word	0xffffffff


	//   ....[6]....
        /*325c*/ 	.word	0xffffffff


	//   ....[7]....
        /*3260*/ 	.word	0xffffffff


	//   ....[8]....
        /*3264*/ 	.word	0xffffffff


	//   ....[9]....
        /*3268*/ 	.word	0xffffffff


	//   ....[10]....
        /*326c*/ 	.word	0xffffffff


	//   ....[11]....
        /*3270*/ 	.word	0xffffffff


	//   ....[12]....
        /*3274*/ 	.word	0xffffffff


	//   ....[13]....
        /*3278*/ 	.word	0xffffffff


	//   ....[14]....
        /*327c*/ 	.word	0xffffffff


	//   ....[15]....
        /*3280*/ 	.word	0xffffffff


	//   ....[16]....
        /*3284*/ 	.word	0xffffffff


	//   ....[17]....
        /*3288*/ 	.word	0xffffffff


	//   ....[18]....
        /*328c*/ 	.word	0xffffffff


	//   ....[19]....
        /*3290*/ 	.word	0xffffffff


	//   ....[20]....
        /*3294*/ 	.word	0xffffffff


	//   ....[21]....
        /*3298*/ 	.word	0xffffffff


	//   ....[22]....
        /*329c*/ 	.word	0xffffffff


	//   ....[23]....
        /*32a0*/ 	.word	0xffffffff


	//   ....[24]....
        /*32a4*/ 	.word	0xffffffff


	//   ....[25]....
        /*32a8*/ 	.word	0xffffffff


	//   ....[26]....
        /*32ac*/ 	.word	0xffffffff


	//   ....[27]....
        /*32b0*/ 	.word	0xffffffff


	//   ....[28]....
        /*32b4*/ 	.word	0xffffffff


	//   ....[29]....
        /*32b8*/ 	.word	0xffffffff


	//   ....[30]....
        /*32bc*/ 	.word	0xffffffff


	//   ....[31]....
        /*32c0*/ 	.word	0xffffffff


	//   ....[32]....
        /*32c4*/ 	.word	0xffffffff


	//   ....[33]....
        /*32c8*/ 	.word	0xffffffff


	//   ....[34]....
        /*32cc*/ 	.word	0xffffffff


	//   ....[35]....
        /*32d0*/ 	.word	0xffffffff


	//   ....[36]....
        /*32d4*/ 	.word	0xffffffff


	//   ....[37]....
        /*32d8*/ 	.word	0xffffffff


	//   ....[38]....
        /*32dc*/ 	.word	0xffffffff


	//   ....[39]....
        /*32e0*/ 	.word	0xffffffff


	//   ....[40]....
        /*32e4*/ 	.word	0xffffffff


	//   ....[41]....
        /*32e8*/ 	.word	0xffffffff


	//   ....[42]....
        /*32ec*/ 	.word	0xffffffff


	//   ....[43]....
        /*32f0*/ 	.word	0xffffffff


	//   ....[44]....
        /*32f4*/ 	.word	0xffffffff


	//   ....[45]....
        /*32f8*/ 	.word	0xffffffff


	//   ....[46]....
        /*32fc*/ 	.word	0xffffffff


	//   ....[47]....
        /*3300*/ 	.word	0xffffffff


	//   ....[48]....
        /*3304*/ 	.word	0xffffffff


	//   ....[49]....
        /*3308*/ 	.word	0xffffffff


	//   ....[50]....
        /*330c*/ 	.word	0xffffffff


	//   ....[51]....
        /*3310*/ 	.word	0xffffffff


	//   ....[52]....
        /*3314*/ 	.word	0xffffffff


	//   ....[53]....
        /*3318*/ 	.word	0xffffffff


	//   ....[54]....
        /*331c*/ 	.word	0xffffffff


	//   ....[55]....
        /*3320*/ 	.word	0xffffffff


	//   ....[56]....
        /*3324*/ 	.word	0xffffffff


	//   ....[57]....
        /*3328*/ 	.word	0xffffffff


	//   ....[58]....
        /*332c*/ 	.word	0xffffffff


	//   ....[59]....
        /*3330*/ 	.word	0xffffffff


	//   ....[60]....
        /*3334*/ 	.word	0xffffffff


	//   ....[61]....
        /*3338*/ 	.word	0xffffffff


	//   ....[62]....
        /*333c*/ 	.word	0xffffffff


	//   ....[63]....
        /*3340*/ 	.word	0xffffffff


	//   ....[64]....
        /*3344*/ 	.word	0xffffffff


	//   ....[65]....
        /*3348*/ 	.word	0xffffffff


	//   ....[66]....
        /*334c*/ 	.word	0xffffffff


	//   ....[67]....
        /*3350*/ 	.word	0xffffffff


	//   ....[68]....
        /*3354*/ 	.word	0xffffffff


	//   ....[69]....
        /*3358*/ 	.word	0xffffffff


	//   ....[70]....
        /*335c*/ 	.word	0xffffffff


	//   ....[71]....
        /*3360*/ 	.word	0xffffffff


	//   ....[72]....
        /*3364*/ 	.word	0xffffffff


	//   ....[73]....
        /*3368*/ 	.word	0xffffffff


	//   ....[74]....
        /*336c*/ 	.word	0xffffffff


	//   ....[75]....
        /*3370*/ 	.word	0xffffffff


	//   ....[76]....
        /*3374*/ 	.word	0xffffffff


	//   ....[77]....
        /*3378*/ 	.word	0xffffffff


	//   ....[78]....
        /*337c*/ 	.word	0xffffffff


	//   ....[79]....
        /*3380*/ 	.word	0x0500000f


	//----- nvinfo : EIATTR_COOP_GROUP_INSTR_OFFSETS
	.align		4
.L_33:
        /*3384*/ 	.byte	0x04, 0x28
        /*3386*/ 	.short	(.L_35 - .L_34)


	//   ....[0]....
.L_34:
        /*3388*/ 	.word	0x00000800


	//   ....[1]....
        /*338c*/ 	.word	0x00000880


	//   ....[2]....
        /*3390*/ 	.word	0x00000d20


	//   ....[3]....
        /*3394*/ 	.word	0x00000f20


	//   ....[4]....
        /*3398*/ 	.word	0x00001180


	//   ....[5]....
        /*339c*/ 	.word	0x000011c0


	//   ....[6]....
        /*33a0*/ 	.word	0x000016a0


	//   ....[7]....
        /*33a4*/ 	.word	0x00001de0


	//   ....[8]....
        /*33a8*/ 	.word	0x00001e10


	//   ....[9]....
        /*33ac*/ 	.word	0x00001e90


	//   ....[10]....
        /*33b0*/ 	.word	0x00001ea0


	//   ....[11]....
        /*33b4*/ 	.word	0x00001ee0


	//   ....[12]....
        /*33b8*/ 	.word	0x00001f00


	//   ....[13]....
        /*33bc*/ 	.word	0x00001f40


	//   ....[14]....
        /*33c0*/ 	.word	0x00001f60


	//   ....[15]....
        /*33c4*/ 	.word	0x00001fa0


	//   ....[16]....
        /*33c8*/ 	.word	0x00001fc0


	//   ....[17]....
        /*33cc*/ 	.word	0x00002030


	//   ....[18]....
        /*33d0*/ 	.word	0x00002150


	//   ....[19]....
        /*33d4*/ 	.word	0x000021d0


	//   ....[20]....
        /*33d8*/ 	.word	0x000027b0


	//   ....[21]....
        /*33dc*/ 	.word	0x000027c0


	//   ....[22]....
        /*33e0*/ 	.word	0x00002810


	//   ....[23]....
        /*33e4*/ 	.word	0x00002820


	//   ....[24]....
        /*33e8*/ 	.word	0x00002870


	//   ....[25]....
        /*33ec*/ 	.word	0x00002880


	//   ....[26]....
        /*33f0*/ 	.word	0x000028d0


	//   ....[27]....
        /*33f4*/ 	.word	0x000028e0


	//   ....[28]....
        /*33f8*/ 	.word	0x00002930


	//   ....[29]....
        /*33fc*/ 	.word	0x00002940


	//   ....[30]....
        /*3400*/ 	.word	0x000029d0


	//   ....[31]....
        /*3404*/ 	.word	0x00002a40


	//   ....[32]....
        /*3408*/ 	.word	0x00002ad0


	//   ....[33]....
        /*340c*/ 	.word	0x00002af0


	//   ....[34]....
        /*3410*/ 	.word	0x00002b00


	//   ....[35]....
        /*3414*/ 	.word	0x00002b10


	//   ....[36]....
        /*3418*/ 	.word	0x00002b20


	//   ....[37]....
        /*341c*/ 	.word	0x00002b30


	//   ....[38]....
        /*3420*/ 	.word	0x000033b0


	//   ....[39]....
        /*3424*/ 	.word	0x00003650


	//   ....[40]....
        /*3428*/ 	.word	0x000039c0


	//   ....[41]....
        /*342c*/ 	.word	0x00013a10


	//   ....[42]....
        /*3430*/ 	.word	0x00013e30


	//   ....[43]....
        /*3434*/ 	.word	0x000141d0


	//   ....[44]....
        /*3438*/ 	.word	0x00015f40


	//   ....[45]....
        /*343c*/ 	.word	0x00016670


	//   ....[46]....
        /*3440*/ 	.word	0x00016b40


	//   ....[47]....
        /*3444*/ 	.word	0x000179e0


	//   ....[48]....
        /*3448*/ 	.word	0x00018830


	//   ....[49]....
        /*344c*/ 	.word	0x00018850


	//   ....[50]....
        /*3450*/ 	.word	0x000188a0


	//   ....[51]....
        /*3454*/ 	.word	0x000188c0


	//   ....[52]....
        /*3458*/ 	.word	0x00018900


	//   ....[53]....
        /*345c*/ 	.word	0x00018930


	//   ....[54]....
        /*3460*/ 	.word	0x00018970


	//   ....[55]....
        /*3464*/ 	.word	0x000189a0


	//   ....[56]....
        /*3468*/ 	.word	0x000189e0


	//   ....[57]....
        /*346c*/ 	.word	0x00018a10


	//   ....[58]....
        /*3470*/ 	.word	0x00018aa0


	//   ....[59]....
        /*3474*/ 	.word	0x00018bc0


	//   ....[60]....
        /*3478*/ 	.word	0x00018be0


	//   ....[61]....
        /*347c*/ 	.word	0x00019240


	//   ....[62]....
        /*3480*/ 	.word	0x00019250


	//   ....[63]....
        /*3484*/ 	.word	0x000192a0


	//   ....[64]....
        /*3488*/ 	.word	0x000192b0


	//   ....[65]....
        /*348c*/ 	.word	0x00019300


	//   ....[66]....
        /*3490*/ 	.word	0x00019310


	//   ....[67]....
        /*3494*/ 	.word	0x00019360


	//   ....[68]....
        /*3498*/ 	.word	0x00019370


	//   ....[69]....
        /*349c*/ 	.word	0x000193c0


	//   ....[70]....
        /*34a0*/ 	.word	0x000193d0


	//   ....[71]....
        /*34a4*/ 	.word	0x00019460


	//   ....[72]....
        /*34a8*/ 	.word	0x000194d0


	//   ....[73]....
        /*34ac*/ 	.word	0x00019560


	//   ....[74]....
        /*34b0*/ 	.word	0x00019580


	//   ....[75]....
        /*34b4*/ 	.word	0x00019590


	//   ....[76]....
        /*34b8*/ 	.word	0x000195a0


	//   ....[77]....
        /*34bc*/ 	.word	0x000195b0


	//   ....[78]....
        /*34c0*/ 	.word	0x000195c0


	//   ....[79]....
        /*34c4*/ 	.word	0x0001b490


	//----- nvinfo : EIATTR_REG_RECONFIG
	.align		4
.L_35:
        /*34c8*/ 	.byte	0x01, 0x54
	.zero		2


	//----- nvinfo : EIATTR_SYSCALL_OFFSETS
	.align		4
        /*34cc*/ 	.byte	0x04, 0x46
        /*34ce*/ 	.short	(.L_37 - .L_36)


	//   ....[0]....
.L_36:
        /*34d0*/ 	.word	0x0000ce10


	//   ....[1]....
        /*34d4*/ 	.word	0x0000cf00


	//----- nvinfo : EIATTR_MBARRIER_INSTR_OFFSETS
	.align		4
.L_37:
        /*34d8*/ 	.byte	0x04, 0x39
        /*34da*/ 	.short	(.L_39 - .L_38)


	//   ....[0]....
.L_38:
        /*34dc*/ 	.word	0x00000c00
        /*34e0*/ 	.word	0x000000ff
        /*34e4*/ 	.word	0x00034400
        /*34e8*/ 	.short	0x0100
        /*34ea*/ 	.byte	0x0b
	.zero		1


	//   ....[1]....
        /*34ec*/ 	.word	0x00000c10
        /*34f0*/ 	.word	0x000000ff
        /*34f4*/ 	.word	0x00034440
        /*34f8*/ 	.short	0x0100
        /*34fa*/ 	.byte	0x0b
	.zero		1


	//   ....[2]....
        /*34fc*/ 	.word	0x00000c20
        /*3500*/ 	.word	0x000000ff
        /*3504*/ 	.word	0x00034408
        /*3508*/ 	.short	0x0100
        /*350a*/ 	.byte	0x0b
	.zero		1


	//   ....[3]....
        /*350c*/ 	.word	0x00000c30
        /*3510*/ 	.word	0x000000ff
        /*3514*/ 	.word	0x00034448
        /*3518*/ 	.short	0x0100
        /*351a*/ 	.byte	0x0b
	.zero		1


	//   ....[4]....
        /*351c*/ 	.word	0x00000c40
        /*3520*/ 	.word	0x000000ff
        /*3524*/ 	.word	0x00034410
        /*3528*/ 	.short	0x0100
        /*352a*/ 	.byte	0x0b
	.zero		1


	//   ....[5]....
        /*352c*/ 	.word	0x00000c50
        /*3530*/ 	.word	0x000000ff
        /*3534*/ 	.word	0x00034450
        /*3538*/ 	.short	0x0100
        /*353a*/ 	.byte	0x0b
	.zero		1


	//   ....[6]....
        /*353c*/ 	.word	0x00000c60
        /*3540*/ 	.word	0x000000ff
        /*3544*/ 	.word	0x00034418
        /*3548*/ 	.short	0x0100
        /*354a*/ 	.byte	0x0b
	.zero		1


	//   ....[7]....
        /*354c*/ 	.word	0x00000c70
        /*3550*/ 	.word	0x000000ff
        /*3554*/ 	.word	0x00034458
        /*3558*/ 	.short	0x0100
        /*355a*/ 	.byte	0x0b
	.zero		1


	//   ....[8]....
        /*355c*/ 	.word	0x00000c80
        /*3560*/ 	.word	0x000000ff
        /*3564*/ 	.word	0x00034420
        /*3568*/ 	.short	0x0100
        /*356a*/ 	.byte	0x0b
	.zero		1


	//   ....[9]....
        /*356c*/ 	.word	0x00000c90
        /*3570*/ 	.word	0x000000ff
        /*3574*/ 	.word	0x00034460
        /*3578*/ 	.short	0x0100
        /*357a*/ 	.byte	0x0b
	.zero		1


	//   ....[10]....
        /*357c*/ 	.word	0x00000ca0
        /*3580*/ 	.word	0x000000ff
        /*3584*/ 	.word	0x00034428
        /*3588*/ 	.short	0x0100
        /*358a*/ 	.byte	0x0b
	.zero		1


	//   ....[11]....
        /*358c*/ 	.word	0x00000cb0
        /*3590*/ 	.word	0x000000ff
        /*3594*/ 	.word	0x00034468
        /*3598*/ 	.short	0x0100
        /*359a*/ 	.byte	0x0b
	.zero		1


	//   ....[12]....
        /*359c*/ 	.word	0x00000cc0
        /*35a0*/ 	.word	0x000000ff
        /*35a4*/ 	.word	0x00034430
        /*35a8*/ 	.short	0x0100
        /*35aa*/ 	.byte	0x0b
	.zero		1


	//   ....[13]....
        /*35ac*/ 	.word	0x00000cd0
        /*35b0*/ 	.word	0x000000ff
        /*35b4*/ 	.word	0x00034470
        /*35b8*/ 	.short	0x0100
        /*35ba*/ 	.byte	0x0b
	.zero		1


	//   ....[14]....
        /*35bc*/ 	.word	0x00000ce0
        /*35c0*/ 	.word	0x000000ff
        /*35c4*/ 	.word	0x00034438
        /*35c8*/ 	.short	0x0100
        /*35ca*/ 	.byte	0x0b
	.zero		1


	//   ....[15]....
        /*35cc*/ 	.word	0x00000cf0
        /*35d0*/ 	.word	0x000000ff
        /*35d4*/ 	.word	0x00034478
        /*35d8*/ 	.short	0x0100
        /*35da*/ 	.byte	0x0b
	.zero		1


	//   ....[16]....
        /*35dc*/ 	.word	0x00000e90
        /*35e0*/ 	.word	0x000000ff
        /*35e4*/ 	.word	0x00034480
        /*35e8*/ 	.short	0x0100
        /*35ea*/ 	.byte	0x0b
	.zero		1


	//   ....[17]....
        /*35ec*/ 	.word	0x00000ea0
        /*35f0*/ 	.word	0x000000ff
        /*35f4*/ 	.word	0x000344a0
        /*35f8*/ 	.short	0x0100
        /*35fa*/ 	.byte	0x0b
	.zero		1


	//   ....[18]....
        /*35fc*/ 	.word	0x00000eb0
        /*3600*/ 	.word	0x000000ff
        /*3604*/ 	.word	0x00034488
        /*3608*/ 	.short	0x0100
        /*360a*/ 	.byte	0x0b
	.zero		1


	//   ....[19]....
        /*360c*/ 	.word	0x00000ec0
        /*3610*/ 	.word	0x000000ff
        /*3614*/ 	.word	0x000344a8
        /*3618*/ 	.short	0x0100
        /*361a*/ 	.byte	0x0b
	.zero		1


	//   ....[20]....
        /*361c*/ 	.word	0x00000ed0
        /*3620*/ 	.word	0x000000ff
        /*3624*/ 	.word	0x00034490
        /*3628*/ 	.short	0x0100
        /*362a*/ 	.byte	0x0b
	.zero		1


	//   ....[21]....
        /*362c*/ 	.word	0x00000ee0
        /*3630*/ 	.word	0x000000ff
        /*3634*/ 	.word	0x000344b0
        /*3638*/ 	.short	0x0100
        /*363a*/ 	.byte	0x0b
	.zero		1


	//   ....[22]....
        /*363c*/ 	.word	0x00000ef0
        /*3640*/ 	.word	0x000000ff
        /*3644*/ 	.word	0x00034498
        /*3648*/ 	.short	0x0100
        /*364a*/ 	.byte	0x0b
	.zero		1


	//   ....[23]....
        /*364c*/ 	.word	0x00000f00
        /*3650*/ 	.word	0x000000ff
        /*3654*/ 	.word	0x000344b8
        /*3658*/ 	.short	0x0100
        /*365a*/ 	.byte	0x0b
	.zero		1


	//   ....[24]....
        /*365c*/ 	.word	0x000010f0
        /*3660*/ 	.word	0x000000ff
        /*3664*/ 	.word	0x000344c0
        /*3668*/ 	.short	0x0100
        /*366a*/ 	.byte	0x06
	.zero		1


	//   ....[25]....
        /*366c*/ 	.word	0x00001100
        /*3670*/ 	.word	0x000000ff
        /*3674*/ 	.word	0x000344e0
        /*3678*/ 	.short	0x0100
        /*367a*/ 	.byte	0x06
	.zero		1


	//   ....[26]....
        /*367c*/ 	.word	0x00001110
        /*3680*/ 	.word	0x000000ff
        /*3684*/ 	.word	0x000344c8
        /*3688*/ 	.short	0x0100
        /*368a*/ 	.byte	0x06
	.zero		1


	//   ....[27]....
        /*368c*/ 	.word	0x00001120
        /*3690*/ 	.word	0x000000ff
        /*3694*/ 	.word	0x000344e8
        /*3698*/ 	.short	0x0100
        /*369a*/ 	.byte	0x06
	.zero		1


	//   ....[28]....
        /*369c*/ 	.word	0x00001130
        /*36a0*/ 	.word	0x000000ff
        /*36a4*/ 	.word	0x000344d0
        /*36a8*/ 	.short	0x0100
        /*36aa*/ 	.byte	0x06
	.zero		1


	//   ....[29]....
        /*36ac*/ 	.word	0x00001140
        /*36b0*/ 	.word	0x000000ff
        /*36b4*/ 	.word	0x000344f0
        /*36b8*/ 	.short	0x0100
        /*36ba*/ 	.byte	0x06
	.zero		1


	//   ....[30]....
        /*36bc*/ 	.word	0x00001150
        /*36c0*/ 	.word	0x000000ff
        /*36c4*/ 	.word	0x000344d8
        /*36c8*/ 	.short	0x0100
        /*36ca*/ 	.byte	0x06
	.zero		1


	//   ....[31]....
        /*36cc*/ 	.word	0x00001160
        /*36d0*/ 	.word	0x000000ff
        /*36d4*/ 	.word	0x000344f8
        /*36d8*/ 	.short	0x0100
        /*36da*/ 	.byte	0x06
	.zero		1


	//   ....[32]....
        /*36dc*/ 	.word	0x00001520
        /*36e0*/ 	.word	0x000000ff
        /*36e4*/ 	.word	0x00034500
        /*36e8*/ 	.short	0x0100
        /*36ea*/ 	.byte	0x06
	.zero		1


	//   ....[33]....
        /*36ec*/ 	.word	0x00001560
        /*36f0*/ 	.word	0x000000ff
        /*36f4*/ 	.word	0x00034508
        /*36f8*/ 	.short	0x0100
        /*36fa*/ 	.byte	0x06
	.zero		1


	//   ....[34]....
        /*36fc*/ 	.word	0x000015b0
        /*3700*/ 	.word	0x000000ff
        /*3704*/ 	.word	0x00034510
        /*3708*/ 	.short	0x0100
        /*370a*/ 	.byte	0x0b
	.zero		1


	//   ....[35]....
        /*370c*/ 	.word	0x000015d0
        /*3710*/ 	.word	0x000000ff
        /*3714*/ 	.word	0x00034518
        /*3718*/ 	.short	0x0100
        /*371a*/ 	.byte	0x0b
	.zero		1


	//   ....[36]....
        /*371c*/ 	.word	0x00001640
        /*3720*/ 	.word	0x000000ff
        /*3724*/ 	.word	0x00034520
        /*3728*/ 	.short	0x0100
        /*372a*/ 	.byte	0x0b
	.zero		1


	//   ....[37]....
        /*372c*/ 	.word	0x00001650
        /*3730*/ 	.word	0x000000ff
        /*3734*/ 	.word	0x00034528
        /*3738*/ 	.short	0x0100
        /*373a*/ 	.byte	0x0b
	.zero		1


	//   ....[38]....
        /*373c*/ 	.word	0x00003100
        /*3740*/ 	.word	0x000000ff
        /*3744*/ 	.word	0x00034400
        /*3748*/ 	.short	0x010a
        /*374a*/ 	.byte	0x0b
	.zero		1


	//   ....[39]....
        /*374c*/ 	.word	0x000031e0
        /*3750*/ 	.word	0x000000ff
        /*3754*/ 	.word	0x00000000
        /*3758*/ 	.short	0x0101
        /*375a*/ 	.byte	0x0b
	.zero		1


	//   ....[40]....
        /*375c*/ 	.word	0x00003e00
        /*3760*/ 	.word	0x00000008
        /*3764*/ 	.word	0x00000000
        /*3768*/ 	.short	0x010a
        /*376a*/ 	.byte	0x30
	.zero		1


	//   ....[41]....
        /*376c*/ 	.word	0x00004b30
        /*3770*/ 	.word	0x000000ff
        /*3774*/ 	.word	0x00034480
        /*3778*/ 	.short	0x010a
        /*377a*/ 	.byte	0x04
	.zero		1


	//   ....[42]....
        /*377c*/ 	.word	0x00004b70
        /*3780*/ 	.word	0x000000ff
        /*3784*/ 	.word	0x00034480
        /*3788*/ 	.short	0x010a
        /*378a*/ 	.byte	0x04
	.zero		1


	//   ....[43]....
        /*378c*/ 	.word	0x00008450
        /*3790*/ 	.word	0x000000ff
        /*3794*/ 	.word	0x00034480
        /*3798*/ 	.short	0x010a
        /*379a*/ 	.byte	0x04
	.zero		1


	//   ....[44]....
        /*379c*/ 	.word	0x00008490
        /*37a0*/ 	.word	0x000000ff
        /*37a4*/ 	.word	0x00034480
        /*37a8*/ 	.short	0x010a
        /*37aa*/ 	.byte	0x04
	.zero		1


	//   ....[45]....
        /*37ac*/ 	.word	0x0000c8f0
        /*37b0*/ 	.word	0x00000004
        /*37b4*/ 	.word	0x00000000
        /*37b8*/ 	.short	0x0101
        /*37ba*/ 	.byte	0x3f
	.zero		1


	//   ....[46]....
        /*37bc*/ 	.word	0x0000ca00
        /*37c0*/ 	.word	0x00000000
        /*37c4*/ 	.word	0x00000000
        /*37c8*/ 	.short	0x0101
        /*37ca*/ 	.byte	0x33
	.zero		1


	//   ....[47]....
        /*37cc*/ 	.word	0x0000cae0
        /*37d0*/ 	.word	0x00000000
        /*37d4*/ 	.word	0x00000000
        /*37d8*/ 	.short	0x0101
        /*37da*/ 	.byte	0x3f
	.zero		1


	//   ....[48]....
        /*37dc*/ 	.word	0x0000cb40
        /*37e0*/ 	.word	0x00000008
        /*37e4*/ 	.word	0x00000010
        /*37e8*/ 	.short	0x010a
        /*37ea*/ 	.byte	0x30
	.zero		1


	//   ....[49]....
        /*37ec*/ 	.word	0x0000d2a0
        /*37f0*/ 	.word	0x000000ff
        /*37f4*/ 	.word	0x000344c0
        /*37f8*/ 	.short	0x010a
        /*37fa*/ 	.byte	0x32
	.zero		1


	//   ....[50]....
        /*37fc*/ 	.word	0x0000d980
        /*3800*/ 	.word	0x000000ff
        /*3804*/ 	.word	0x000344c8
        /*3808*/ 	.short	0x010a
        /*380a*/ 	.byte	0x32
	.zero		1


	//   ....[51]....
        /*380c*/ 	.word	0x0000ded0
        /*3810*/ 	.word	0x000000ff
        /*3814*/ 	.word	0x00000000
        /*3818*/ 	.short	0x0101
        /*381a*/ 	.byte	0x07
	.zero		1


	//   ....[52]....
        /*381c*/ 	.word	0x0000df00
        /*3820*/ 	.word	0x000000ff
        /*3824*/ 	.word	0x000344d0
        /*3828*/ 	.short	0x010a
        /*382a*/ 	.byte	0x32
	.zero		1


	//   ....[53]....
        /*382c*/ 	.word	0x0000e550
        /*3830*/ 	.word	0x000000ff
        /*3834*/ 	.word	0x00000000
        /*3838*/ 	.short	0x0101
        /*383a*/ 	.byte	0x08
	.zero		1


	//   ....[54]....
        /*383c*/ 	.word	0x0000e580
        /*3840*/ 	.word	0x000000ff
        /*3844*/ 	.word	0x000344d8
        /*3848*/ 	.short	0x010a
        /*384a*/ 	.byte	0x32
	.zero		1


	//   ....[55]....
        /*384c*/ 	.word	0x0000ead0
        /*3850*/ 	.word	0x000000ff
        /*3854*/ 	.word	0x00000000
        /*3858*/ 	.short	0x0101
        /*385a*/ 	.byte	0x09
	.zero		1


	//   ....[56]....
        /*385c*/ 	.word	0x0000eb20
        /*3860*/ 	.word	0x000000ff
        /*3864*/ 	.word	0x000344c0
        /*3868*/ 	.short	0x010a
        /*386a*/ 	.byte	0x32
	.zero		1


	//   ....[57]....
        /*386c*/ 	.word	0x0000f170
        /*3870*/ 	.word	0x000000ff
        /*3874*/ 	.word	0x00000000
        /*3878*/ 	.short	0x0101
        /*387a*/ 	.byte	0x0a
	.zero		1


	//   ....[58]....
        /*387c*/ 	.word	0x0000f1a0
        /*3880*/ 	.word	0x000000ff
        /*3884*/ 	.word	0x000344c8
        /*3888*/ 	.short	0x010a
        /*388a*/ 	.byte	0x32
	.zero		1


	//   ....[59]....
        /*388c*/ 	.word	0x0000f6d0
        /*3890*/ 	.word	0x000000ff
        /*3894*/ 	.word	0x00000000
        /*3898*/ 	.short	0x0101
        /*389a*/ 	.byte	0x07
	.zero		1


	//   ....[60]....
        /*389c*/ 	.word	0x0000f700
        /*38a0*/ 	.word	0x000000ff
        /*38a4*/ 	.word	0x000344d0
        /*38a8*/ 	.short	0x010a
        /*38aa*/ 	.byte	0x32
	.zero		1


	//   ....[61]....
        /*38ac*/ 	.word	0x0000fd30
        /*38b0*/ 	.word	0x000000ff
        /*38b4*/ 	.word	0x00000000
        /*38b8*/ 	.short	0x0101
        /*38ba*/ 	.byte	0x08
	.zero		1


	//   ....[62]....
        /*38bc*/ 	.word	0x0000fd60
        /*38c0*/ 	.word	0x000000ff
        /*38c4*/ 	.word	0x000344d8
        /*38c8*/ 	.short	0x010a
        /*38ca*/ 	.byte	0x32
	.zero		1


	//   ....[63]....
        /*38cc*/ 	.word	0x00010290
        /*38d0*/ 	.word	0x000000ff
        /*38d4*/ 	.word	0x00000000
        /*38d8*/ 	.short	0x0101
        /*38da*/ 	.byte	0x09
	.zero		1


	//   ....[64]....
        /*38dc*/ 	.word	0x000102c0
        /*38e0*/ 	.word	0x000000ff
        /*38e4*/ 	.word	0x000344c0
        /*38e8*/ 	.short	0x010a
        /*38ea*/ 	.byte	0x32
	.zero		1


	//   ....[65]....
        /*38ec*/ 	.word	0x000108f0
        /*38f0*/ 	.word	0x000000ff
        /*38f4*/ 	.word	0x00000000
        /*38f8*/ 	.short	0x0101
        /*38fa*/ 	.byte	0x0a
	.zero		1


	//   ....[66]....
        /*38fc*/ 	.word	0x00010920
        /*3900*/ 	.word	0x000000ff
        /*3904*/ 	.word	0x000344c8
        /*3908*/ 	.short	0x010a
        /*390a*/ 	.byte	0x32
	.zero		1


	//   ....[67]....
        /*390c*/ 	.word	0x00010e50
        /*3910*/ 	.word	0x000000ff
        /*3914*/ 	.word	0x00000000
        /*3918*/ 	.short	0x0101
        /*391a*/ 	.byte	0x07
	.zero		1


	//   ....[68]....
        /*391c*/ 	.word	0x00010e80
        /*3920*/ 	.word	0x000000ff
        /*3924*/ 	.word	0x000344d0
        /*3928*/ 	.short	0x010a
        /*392a*/ 	.byte	0x32
	.zero		1


	//   ....[69]....
        /*392c*/ 	.word	0x000114b0
        /*3930*/ 	.word	0x000000ff
        /*3934*/ 	.word	0x00000000
        /*3938*/ 	.short	0x0101
        /*393a*/ 	.byte	0x08
	.zero		1


	//   ....[70]....
        /*393c*/ 	.word	0x000114e0
        /*3940*/ 	.word	0x000000ff
        /*3944*/ 	.word	0x000344d8
        /*3948*/ 	.short	0x010a
        /*394a*/ 	.byte	0x32
	.zero		1


	//   ....[71]....
        /*394c*/ 	.word	0x00011a10
        /*3950*/ 	.word	0x000000ff
        /*3954*/ 	.word	0x00000000
        /*3958*/ 	.short	0x0101
        /*395a*/ 	.byte	0x09
	.zero		1


	//   ....[72]....
        /*395c*/ 	.word	0x00011a40
        /*3960*/ 	.word	0x000000ff
        /*3964*/ 	.word	0x000344c0
        /*3968*/ 	.short	0x010a
        /*396a*/ 	.byte	0x32
	.zero		1


	//   ....[73]....
        /*396c*/ 	.word	0x00012070
        /*3970*/ 	.word	0x000000ff
        /*3974*/ 	.word	0x00000000
        /*3978*/ 	.short	0x0101
        /*397a*/ 	.byte	0x0a
	.zero		1


	//   ....[74]....
        /*397c*/ 	.word	0x000120a0
        /*3980*/ 	.word	0x000000ff
        /*3984*/ 	.word	0x000344c8
        /*3988*/ 	.short	0x010a
        /*398a*/ 	.byte	0x32
	.zero		1


	//   ....[75]....
        /*398c*/ 	.word	0x000125d0
        /*3990*/ 	.word	0x000000ff
        /*3994*/ 	.word	0x00000000
        /*3998*/ 	.short	0x0101
        /*399a*/ 	.byte	0x07
	.zero		1


	//   ....[76]....
        /*399c*/ 	.word	0x00012600
        /*39a0*/ 	.word	0x000000ff
        /*39a4*/ 	.word	0x000344d0
        /*39a8*/ 	.short	0x010a
        /*39aa*/ 	.byte	0x32
	.zero		1


	//   ....[77]....
        /*39ac*/ 	.word	0x00012c30
        /*39b0*/ 	.word	0x000000ff
        /*39b4*/ 	.word	0x00000000
        /*39b8*/ 	.short	0x0101
        /*39ba*/ 	.byte	0x08
	.zero		1


	//   ....[78]....
        /*39bc*/ 	.word	0x00012c60
        /*39c0*/ 	.word	0x000000ff
        /*39c4*/ 	.word	0x000344d8
        /*39c8*/ 	.short	0x010a
        /*39ca*/ 	.byte	0x32
	.zero		1


	//   ....[79]....
        /*39cc*/ 	.word	0x000131a0
        /*39d0*/ 	.word	0x000000ff
        /*39d4*/ 	.word	0x00000000
        /*39d8*/ 	.short	0x0101
        /*39da*/ 	.byte	0x09
	.zero		1


	//   ....[80]....
        /*39dc*/ 	.word	0x00013230
        /*39e0*/ 	.word	0x000000ff
        /*39e4*/ 	.word	0x00034400
        /*39e8*/ 	.short	0x010a
        /*39ea*/ 	.byte	0x04
	.zero		1


	//   ....[81]....
        /*39ec*/ 	.word	0x00013330
        /*39f0*/ 	.word	0x000000ff
        /*39f4*/ 	.word	0x00000000
        /*39f8*/ 	.short	0x0101
        /*39fa*/ 	.byte	0x04
	.zero		1


	//   ....[82]....
        /*39fc*/ 	.word	0x00013530
        /*3a00*/ 	.word	0x000000ff
        /*3a04*/ 	.word	0x00034400
        /*3a08*/ 	.short	0x010a
        /*3a0a*/ 	.byte	0x04
	.zero		1


	//   ....[83]....
        /*3a0c*/ 	.word	0x00013620
        /*3a10*/ 	.word	0x000000ff
        /*3a14*/ 	.word	0x00000000
        /*3a18*/ 	.short	0x0101
        /*3a1a*/ 	.byte	0x04
	.zero		1


	//   ....[84]....
        /*3a1c*/ 	.word	0x00013b00
        /*3a20*/ 	.word	0x000000ff
        /*3a24*/ 	.word	0x00000000
        /*3a28*/ 	.short	0x0101
        /*3a2a*/ 	.byte	0x0a
	.zero		1


	//   ....[85]....
        /*3a2c*/ 	.word	0x00013b30
        /*3a30*/ 	.word	0x00000000
        /*3a34*/ 	.word	0x00000000
        /*3a38*/ 	.short	0x0101
        /*3a3a*/ 	.byte	0x33
	.zero		1


	//   ....[86]....
        /*3a3c*/ 	.word	0x000142d0
        /*3a40*/ 	.word	0x000000ff
        /*3a44*/ 	.word	0x00034508
        /*3a48*/ 	.short	0x010a
        /*3a4a*/ 	.byte	0x05
	.zero		1


	//   ....[87]....
        /*3a4c*/ 	.word	0x00014400
        /*3a50*/ 	.word	0x000000ff
        /*3a54*/ 	.word	0x00034400
        /*3a58*/ 	.short	0x010a
        /*3a5a*/ 	.byte	0x06
	.zero		1


	//   ....[88]....
        /*3a5c*/ 	.word	0x00014520
        /*3a60*/ 	.word	0x000000ff
        /*3a64*/ 	.word	0x00000000
        /*3a68*/ 	.short	0x0101
        /*3a6a*/ 	.byte	0x06
	.zero		1


	//   ....[89]....
        /*3a6c*/ 	.word	0x00014710
        /*3a70*/ 	.word	0x000000ff
        /*3a74*/ 	.word	0x000344e0
        /*3a78*/ 	.short	0x010a
        /*3a7a*/ 	.byte	0x05
	.zero		1


	//   ....[90]....
        /*3a7c*/ 	.word	0x000147d0
        /*3a80*/ 	.word	0x000000ff
        /*3a84*/ 	.word	0x000344c0
        /*3a88*/ 	.short	0x010b
        /*3a8a*/ 	.byte	0x05
	.zero		1


	//   ....[91]....
        /*3a8c*/ 	.word	0x00014830
        /*3a90*/ 	.word	0x000000ff
        /*3a94*/ 	.word	0x00000000
        /*3a98*/ 	.short	0x0101
        /*3a9a*/ 	.byte	0x06
	.zero		1


	//   ....[92]....
        /*3a9c*/ 	.word	0x00014860
        /*3aa0*/ 	.word	0x000000ff
        /*3aa4*/ 	.word	0x000344e8
        /*3aa8*/ 	.short	0x010a
        /*3aaa*/ 	.byte	0x05
	.zero		1


	//   ....[93]....
        /*3aac*/ 	.word	0x00014940
        /*3ab0*/ 	.word	0x000000ff
        /*3ab4*/ 	.word	0x000344c8
        /*3ab8*/ 	.short	0x010b
        /*3aba*/ 	.byte	0x05
	.zero		1


	//   ....[94]....
        /*3abc*/ 	.word	0x000149b0
        /*3ac0*/ 	.word	0x000000ff
        /*3ac4*/ 	.word	0x00000000
        /*3ac8*/ 	.short	0x0101
        /*3aca*/ 	.byte	0x07
	.zero		1


	//   ....[95]....
        /*3acc*/ 	.word	0x000149e0
        /*3ad0*/ 	.word	0x000000ff
        /*3ad4*/ 	.word	0x000344f0
        /*3ad8*/ 	.short	0x010a
        /*3ada*/ 	.byte	0x05
	.zero		1


	//   ....[96]....
        /*3adc*/ 	.word	0x00014ab0
        /*3ae0*/ 	.word	0x000000ff
        /*3ae4*/ 	.word	0x000344d0
        /*3ae8*/ 	.short	0x010b
        /*3aea*/ 	.byte	0x05
	.zero		1


	//   ....[97]....
        /*3aec*/ 	.word	0x00014b10
        /*3af0*/ 	.word	0x000000ff
        /*3af4*/ 	.word	0x00000000
        /*3af8*/ 	.short	0x0101
        /*3afa*/ 	.byte	0x0e
	.zero		1


	//   ....[98]....
        /*3afc*/ 	.word	0x00014b40
        /*3b00*/ 	.word	0x000000ff
        /*3b04*/ 	.word	0x000344f8
        /*3b08*/ 	.short	0x010a
        /*3b0a*/ 	.byte	0x05
	.zero		1


	//   ....[99]....
        /*3b0c*/ 	.word	0x00014c20
        /*3b10*/ 	.word	0x000000ff
        /*3b14*/ 	.word	0x000344d8
        /*3b18*/ 	.short	0x010b
        /*3b1a*/ 	.byte	0x05
	.zero		1


	//   ....[100]....
        /*3b1c*/ 	.word	0x00014c90
        /*3b20*/ 	.word	0x000000ff
        /*3b24*/ 	.word	0x00000000
        /*3b28*/ 	.short	0x0101
        /*3b2a*/ 	.byte	0x0f
	.zero		1


	//   ....[101]....
        /*3b2c*/ 	.word	0x00014cd0
        /*3b30*/ 	.word	0x000000ff
        /*3b34*/ 	.word	0x000344e0
        /*3b38*/ 	.short	0x010a
        /*3b3a*/ 	.byte	0x05
	.zero		1


	//   ....[102]....
        /*3b3c*/ 	.word	0x00014d90
        /*3b40*/ 	.word	0x000000ff
        /*3b44*/ 	.word	0x000344c0
        /*3b48*/ 	.short	0x010b
        /*3b4a*/ 	.byte	0x05
	.zero		1


	//   ....[103]....
        /*3b4c*/ 	.word	0x00014dd0
        /*3b50*/ 	.word	0x000000ff
        /*3b54*/ 	.word	0x00000000
        /*3b58*/ 	.short	0x0101
        /*3b5a*/ 	.byte	0x06
	.zero		1


	//   ....[104]....
        /*3b5c*/ 	.word	0x00014e00
        /*3b60*/ 	.word	0x000000ff
        /*3b64*/ 	.word	0x000344e8
        /*3b68*/ 	.short	0x010a
        /*3b6a*/ 	.byte	0x05
	.zero		1


	//   ....[105]....
        /*3b6c*/ 	.word	0x00014ed0
        /*3b70*/ 	.word	0x000000ff
        /*3b74*/ 	.word	0x000344c8
        /*3b78*/ 	.short	0x010b
        /*3b7a*/ 	.byte	0x05
	.zero		1


	//   ....[106]....
        /*3b7c*/ 	.word	0x00014f10
        /*3b80*/ 	.word	0x000000ff
        /*3b84*/ 	.word	0x00000000
        /*3b88*/ 	.short	0x0101
        /*3b8a*/ 	.byte	0x07
	.zero		1


	//   ....[107]....
        /*3b8c*/ 	.word	0x00014f50
        /*3b90*/ 	.word	0x000000ff
        /*3b94*/ 	.word	0x000344f0
        /*3b98*/ 	.short	0x010a
        /*3b9a*/ 	.byte	0x05
	.zero		1


	//   ....[108]....
        /*3b9c*/ 	.word	0x00015010
        /*3ba0*/ 	.word	0x000000ff
        /*3ba4*/ 	.word	0x000344d0
        /*3ba8*/ 	.short	0x010b
        /*3baa*/ 	.byte	0x05
	.zero		1


	//   ....[109]....
        /*3bac*/ 	.word	0x00015050
        /*3bb0*/ 	.word	0x000000ff
        /*3bb4*/ 	.word	0x00000000
        /*3bb8*/ 	.short	0x0101
        /*3bba*/ 	.byte	0x0e
	.zero		1


	//   ....[110]....
        /*3bbc*/ 	.word	0x00015080
        /*3bc0*/ 	.word	0x000000ff
        /*3bc4*/ 	.word	0x000344f8
        /*3bc8*/ 	.short	0x010a
        /*3bca*/ 	.byte	0x05
	.zero		1


	//   ....[111]....
        /*3bcc*/ 	.word	0x00015150
        /*3bd0*/ 	.word	0x000000ff
        /*3bd4*/ 	.word	0x000344d8
        /*3bd8*/ 	.short	0x010b
        /*3bda*/ 	.byte	0x05
	.zero		1


	//   ....[112]....
        /*3bdc*/ 	.word	0x00015190
        /*3be0*/ 	.word	0x000000ff
        /*3be4*/ 	.word	0x00000000
        /*3be8*/ 	.short	0x0101
        /*3bea*/ 	.byte	0x0f
	.zero		1


	//   ....[113]....
        /*3bec*/ 	.word	0x000151d0
        /*3bf0*/ 	.word	0x000000ff
        /*3bf4*/ 	.word	0x000344e0
        /*3bf8*/ 	.short	0x010a
        /*3bfa*/ 	.byte	0x05
	.zero		1


	//   ....[114]....
        /*3bfc*/ 	.word	0x00015290
        /*3c00*/ 	.word	0x000000ff
        /*3c04*/ 	.word	0x000344c0
        /*3c08*/ 	.short	0x010b
        /*3c0a*/ 	.byte	0x05
	.zero		1


	//   ....[115]....
        /*3c0c*/ 	.word	0x000152d0
        /*3c10*/ 	.word	0x000000ff
        /*3c14*/ 	.word	0x00000000
        /*3c18*/ 	.short	0x0101
        /*3c1a*/ 	.byte	0x06
	.zero		1


	//   ....[116]....
        /*3c1c*/ 	.word	0x00015300
        /*3c20*/ 	.word	0x000000ff
        /*3c24*/ 	.word	0x000344e8
        /*3c28*/ 	.short	0x010a
        /*3c2a*/ 	.byte	0x05
	.zero		1


	//   ....[117]....
        /*3c2c*/ 	.word	0x000153d0
        /*3c30*/ 	.word	0x000000ff
        /*3c34*/ 	.word	0x000344c8
        /*3c38*/ 	.short	0x010b
        /*3c3a*/ 	.byte	0x05
	.zero		1


	//   ....[118]....
        /*3c3c*/ 	.word	0x00015410
        /*3c40*/ 	.word	0x000000ff
        /*3c44*/ 	.word	0x00000000
        /*3c48*/ 	.short	0x0101
        /*3c4a*/ 	.byte	0x07
	.zero		1


	//   ....[119]....
        /*3c4c*/ 	.word	0x00015450
        /*3c50*/ 	.word	0x000000ff
        /*3c54*/ 	.word	0x000344f0
        /*3c58*/ 	.short	0x010a
        /*3c5a*/ 	.byte	0x05
	.zero		1


	//   ....[120]....
        /*3c5c*/ 	.word	0x00015510
        /*3c60*/ 	.word	0x000000ff
        /*3c64*/ 	.word	0x000344d0
        /*3c68*/ 	.short	0x010b
        /*3c6a*/ 	.byte	0x05
	.zero		1


	//   ....[121]....
        /*3c6c*/ 	.word	0x00015550
        /*3c70*/ 	.word	0x000000ff
        /*3c74*/ 	.word	0x00000000
        /*3c78*/ 	.short	0x0101
        /*3c7a*/ 	.byte	0x0e
	.zero		1


	//   ....[122]....
        /*3c7c*/ 	.word	0x00015580
        /*3c80*/ 	.word	0x000000ff
        /*3c84*/ 	.word	0x000344f8
        /*3c88*/ 	.short	0x010a
        /*3c8a*/ 	.byte	0x05
	.zero		1


	//   ....[123]....
        /*3c8c*/ 	.word	0x00015650
        /*3c90*/ 	.word	0x000000ff
        /*3c94*/ 	.word	0x000344d8
        /*3c98*/ 	.short	0x010b
        /*3c9a*/ 	.byte	0x05
	.zero		1


	//   ....[124]....
        /*3c9c*/ 	.word	0x00015690
        /*3ca0*/ 	.word	0x000000ff
        /*3ca4*/ 	.word	0x00000000
        /*3ca8*/ 	.short	0x0101
        /*3caa*/ 	.byte	0x0f
	.zero		1


	//   ....[125]....
        /*3cac*/ 	.word	0x000156d0
        /*3cb0*/ 	.word	0x000000ff
        /*3cb4*/ 	.word	0x000344e0
        /*3cb8*/ 	.short	0x010a
        /*3cba*/ 	.byte	0x05
	.zero		1


	//   ....[126]....
        /*3cbc*/ 	.word	0x00015790
        /*3cc0*/ 	.word	0x000000ff
        /*3cc4*/ 	.word	0x000344c0
        /*3cc8*/ 	.short	0x010b
        /*3cca*/ 	.byte	0x05
	.zero		1


	//   ....[127]....
        /*3ccc*/ 	.word	0x000157d0
        /*3cd0*/ 	.word	0x000000ff
        /*3cd4*/ 	.word	0x00000000
        /*3cd8*/ 	.short	0x0101
        /*3cda*/ 	.byte	0x06
	.zero		1


	//   ....[128]....
        /*3cdc*/ 	.word	0x00015800
        /*3ce0*/ 	.word	0x000000ff
        /*3ce4*/ 	.word	0x000344e8
        /*3ce8*/ 	.short	0x010a
        /*3cea*/ 	.byte	0x05
	.zero		1


	//   ....[129]....
        /*3cec*/ 	.word	0x000158d0
        /*3cf0*/ 	.word	0x000000ff
        /*3cf4*/ 	.word	0x000344c8
        /*3cf8*/ 	.short	0x010b
        /*3cfa*/ 	.byte	0x05
	.zero		1


	//   ....[130]....
        /*3cfc*/ 	.word	0x00015910
        /*3d00*/ 	.word	0x000000ff
        /*3d04*/ 	.word	0x00000000
        /*3d08*/ 	.short	0x0101
        /*3d0a*/ 	.byte	0x07
	.zero		1


	//   ....[131]....
        /*3d0c*/ 	.word	0x00015950
        /*3d10*/ 	.word	0x000000ff
        /*3d14*/ 	.word	0x000344f0
        /*3d18*/ 	.short	0x010a
        /*3d1a*/ 	.byte	0x05
	.zero		1


	//   ....[132]....
        /*3d1c*/ 	.word	0x00015a10
        /*3d20*/ 	.word	0x000000ff
        /*3d24*/ 	.word	0x000344d0
        /*3d28*/ 	.short	0x010b
        /*3d2a*/ 	.byte	0x05
	.zero		1


	//   ....[133]....
        /*3d2c*/ 	.word	0x00015a50
        /*3d30*/ 	.word	0x000000ff
        /*3d34*/ 	.word	0x00000000
        /*3d38*/ 	.short	0x0101
        /*3d3a*/ 	.byte	0x0e
	.zero		1


	//   ....[134]....
        /*3d3c*/ 	.word	0x00015a80
        /*3d40*/ 	.word	0x000000ff
        /*3d44*/ 	.word	0x000344f8
        /*3d48*/ 	.short	0x010a
        /*3d4a*/ 	.byte	0x05
	.zero		1


	//   ....[135]....
        /*3d4c*/ 	.word	0x00015b60
        /*3d50*/ 	.word	0x000000ff
        /*3d54*/ 	.word	0x000344d8
        /*3d58*/ 	.short	0x010b
        /*3d5a*/ 	.byte	0x05
	.zero		1


	//   ....[136]....
        /*3d5c*/ 	.word	0x00015bb0
        /*3d60*/ 	.word	0x000000ff
        /*3d64*/ 	.word	0x00000000
        /*3d68*/ 	.short	0x0101
        /*3d6a*/ 	.byte	0x0f
	.zero		1


	//   ....[137]....
        /*3d6c*/ 	.word	0x00016120
        /*3d70*/ 	.word	0x000000ff
        /*3d74*/ 	.word	0x000344e0
        /*3d78*/ 	.short	0x010a
        /*3d7a*/ 	.byte	0x05
	.zero		1


	//   ....[138]....
        /*3d7c*/ 	.word	0x00016160
        /*3d80*/ 	.word	0x000000ff
        /*3d84*/ 	.word	0x000344e8
        /*3d88*/ 	.short	0x010a
        /*3d8a*/ 	.byte	0x05
	.zero		1


	//   ....[139]....
        /*3d8c*/ 	.word	0x000161a0
        /*3d90*/ 	.word	0x000000ff
        /*3d94*/ 	.word	0x000344f0
        /*3d98*/ 	.short	0x010a
        /*3d9a*/ 	.byte	0x05
	.zero		1


	//   ....[140]....
        /*3d9c*/ 	.word	0x00016210
        /*3da0*/ 	.word	0x00000003
        /*3da4*/ 	.word	0x000344f8
        /*3da8*/ 	.short	0x010a
        /*3daa*/ 	.byte	0x3f
	.zero		1


	//   ....[141]....
        /*3dac*/ 	.word	0x00016f40
        /*3db0*/ 	.word	0x00000008
        /*3db4*/ 	.word	0x000344a0
        /*3db8*/ 	.short	0x010a
        /*3dba*/ 	.byte	0x3f
	.zero		1


	//   ....[142]....
        /*3dbc*/ 	.word	0x000171f0
        /*3dc0*/ 	.word	0x000000ff
        /*3dc4*/ 	.word	0x00034508
        /*3dc8*/ 	.short	0x0101
        /*3dca*/ 	.byte	0x11
	.zero		1


	//   ....[143]....
        /*3dcc*/ 	.word	0x000172f0
        /*3dd0*/ 	.word	0x00000003
        /*3dd4*/ 	.word	0x00034400
        /*3dd8*/ 	.short	0x010a
        /*3dda*/ 	.byte	0x3f
	.zero		1


	//   ....[144]....
        /*3ddc*/ 	.word	0x00017430
        /*3de0*/ 	.word	0x00000002
        /*3de4*/ 	.word	0x00000000
        /*3de8*/ 	.short	0x0101
        /*3dea*/ 	.byte	0x3f
	.zero		1


	//   ....[145]....
        /*3dec*/ 	.word	0x00017c90
        /*3df0*/ 	.word	0x00000007
        /*3df4*/ 	.word	0x00000000
        /*3df8*/ 	.short	0x010a
        /*3dfa*/ 	.byte	0x3f
	.zero		1


	//   ....[146]....
        /*3dfc*/ 	.word	0x00017d10
        /*3e00*/ 	.word	0x00000009
        /*3e04*/ 	.word	0x00000000
        /*3e08*/ 	.short	0x010a
        /*3e0a*/ 	.byte	0x3f
	.zero		1


	//   ....[147]....
        /*3e0c*/ 	.word	0x00017da0
        /*3e10*/ 	.word	0x00000006
        /*3e14*/ 	.word	0x00000000
        /*3e18*/ 	.short	0x010a
        /*3e1a*/ 	.byte	0x3f
	.zero		1


	//   ....[148]....
        /*3e1c*/ 	.word	0x00017e30
        /*3e20*/ 	.word	0x00000003
        /*3e24*/ 	.word	0x00000000
        /*3e28*/ 	.short	0x010a
        /*3e2a*/ 	.byte	0x3f
	.zero		1


	//   ....[149]....
        /*3e2c*/ 	.word	0x00019ab0
        /*3e30*/ 	.word	0x0000000c
        /*3e34*/ 	.word	0x00034440
        /*3e38*/ 	.short	0x010a
        /*3e3a*/ 	.byte	0x3f
	.zero		1


	//   ....[150]....
        /*3e3c*/ 	.word	0x00019bd0
        /*3e40*/ 	.word	0x0000000c
        /*3e44*/ 	.word	0x00034400
        /*3e48*/ 	.short	0x0101
        /*3e4a*/ 	.byte	0x3f
	.zero		1


	//   ....[151]....
        /*3e4c*/ 	.word	0x00019ca0
        /*3e50*/ 	.word	0x00000003
        /*3e54*/ 	.word	0x00034440
        /*3e58*/ 	.short	0x010a
        /*3e5a*/ 	.byte	0x3f
	.zero		1


	//   ....[152]....
        /*3e5c*/ 	.word	0x00019d50
        /*3e60*/ 	.word	0x00000003
        /*3e64*/ 	.word	0x00034440
        /*3e68*/ 	.short	0x010a
        /*3e6a*/ 	.byte	0x3f
	.zero		1


	//   ....[153]....
        /*3e6c*/ 	.word	0x00019e00
        /*3e70*/ 	.word	0x00000003
        /*3e74*/ 	.word	0x00034440
        /*3e78*/ 	.short	0x010a
        /*3e7a*/ 	.byte	0x3f
	.zero		1


	//   ....[154]....
        /*3e7c*/ 	.word	0x00019eb0
        /*3e80*/ 	.word	0x00000003
        /*3e84*/ 	.word	0x00034440
        /*3e88*/ 	.short	0x010a
        /*3e8a*/ 	.byte	0x3f
	.zero		1


	//   ....[155]....
        /*3e8c*/ 	.word	0x00019f60
        /*3e90*/ 	.word	0x00000003
        /*3e94*/ 	.word	0x00034440
        /*3e98*/ 	.short	0x010a
        /*3e9a*/ 	.byte	0x3f
	.zero		1


	//   ....[156]....
        /*3e9c*/ 	.word	0x0001a010
        /*3ea0*/ 	.word	0x00000003
        /*3ea4*/ 	.word	0x00034440
        /*3ea8*/ 	.short	0x010a
        /*3eaa*/ 	.byte	0x3f
	.zero		1


	//   ....[157]....
        /*3eac*/ 	.word	0x0001a0c0
        /*3eb0*/ 	.word	0x00000003
        /*3eb4*/ 	.word	0x00034440
        /*3eb8*/ 	.short	0x010a
        /*3eba*/ 	.byte	0x3f
	.zero		1


	//   ....[158]....
        /*3ebc*/ 	.word	0x0001a170
        /*3ec0*/ 	.word	0x00000003
        /*3ec4*/ 	.word	0x00034440
        /*3ec8*/ 	.short	0x010a
        /*3eca*/ 	.byte	0x3f
	.zero		1


	//   ....[159]....
        /*3ecc*/ 	.word	0x0001a1d0
        /*3ed0*/ 	.word	0x0000000d
        /*3ed4*/ 	.word	0x00034400
        /*3ed8*/ 	.short	0x010a
        /*3eda*/ 	.byte	0x3f
	.zero		1


	//   ....[160]....
        /*3edc*/ 	.word	0x0001a240
        /*3ee0*/ 	.word	0x00000000
        /*3ee4*/ 	.word	0x00000000
        /*3ee8*/ 	.short	0x010a
        /*3eea*/ 	.byte	0x3f
	.zero		1


	//   ....[161]....
        /*3eec*/ 	.word	0x0001a2a0
        /*3ef0*/ 	.word	0x00000003
        /*3ef4*/ 	.word	0x00034480
        /*3ef8*/ 	.short	0x010a
        /*3efa*/ 	.byte	0x3f
	.zero		1


	//   ....[162]....
        /*3efc*/ 	.word	0x0001a300
        /*3f00*/ 	.word	0x00000009
        /*3f04*/ 	.word	0x00034480
        /*3f08*/ 	.short	0x010a
        /*3f0a*/ 	.byte	0x3f
	.zero		1


	//   ....[163]....
        /*3f0c*/ 	.word	0x0001a370
        /*3f10*/ 	.word	0x00000002
        /*3f14*/ 	.word	0x00000010
        /*3f18*/ 	.short	0x010a
        /*3f1a*/ 	.byte	0x3f
	.zero		1


	//   ....[164]....
        /*3f1c*/ 	.word	0x0001a430
        /*3f20*/ 	.word	0x00000004
        /*3f24*/ 	.word	0x000344c0
        /*3f28*/ 	.short	0x010a
        /*3f2a*/ 	.byte	0x3f
	.zero		1


	//   ....[165]....
        /*3f2c*/ 	.word	0x0001a490
        /*3f30*/ 	.word	0x0000000c
        /*3f34*/ 	.word	0x000344c8
        /*3f38*/ 	.short	0x010a
        /*3f3a*/ 	.byte	0x3f
	.zero		1


	//   ....[166]....
        /*3f3c*/ 	.word	0x0001a4f0
        /*3f40*/ 	.word	0x0000000c
        /*3f44*/ 	.word	0x000344d0
        /*3f48*/ 	.short	0x010a
        /*3f4a*/ 	.byte	0x3f
	.zero		1


	//   ....[167]....
        /*3f4c*/ 	.word	0x0001a550
        /*3f50*/ 	.word	0x0000000c
        /*3f54*/ 	.word	0x000344d8
        /*3f58*/ 	.short	0x010a
        /*3f5a*/ 	.byte	0x3f
	.zero		1


	//   ....[168]....
        /*3f5c*/ 	.word	0x0001a5b0
        /*3f60*/ 	.word	0x0000000d
        /*3f64*/ 	.word	0x000344c0
        /*3f68*/ 	.short	0x010a
        /*3f6a*/ 	.byte	0x3f
	.zero		1


	//   ....[169]....
        /*3f6c*/ 	.word	0x0001a610
        /*3f70*/ 	.word	0x0000000d
        /*3f74*/ 	.word	0x000344c8
        /*3f78*/ 	.short	0x010a
        /*3f7a*/ 	.byte	0x3f
	.zero		1


	//   ....[170]....
        /*3f7c*/ 	.word	0x0001a670
        /*3f80*/ 	.word	0x0000000d
        /*3f84*/ 	.word	0x000344d0
        /*3f88*/ 	.short	0x010a
        /*3f8a*/ 	.byte	0x3f
	.zero		1


	//   ....[171]....
        /*3f8c*/ 	.word	0x0001a6d0
        /*3f90*/ 	.word	0x0000000d
        /*3f94*/ 	.word	0x000344d8
        /*3f98*/ 	.short	0x010a
        /*3f9a*/ 	.byte	0x3f
	.zero		1


	//   ....[172]....
        /*3f9c*/ 	.word	0x0001a730
        /*3fa0*/ 	.word	0x0000000c
        /*3fa4*/ 	.word	0x000344c0
        /*3fa8*/ 	.short	0x010a
        /*3faa*/ 	.byte	0x3f
	.zero		1


	//   ....[173]....
        /*3fac*/ 	.word	0x0001a790
        /*3fb0*/ 	.word	0x0000000c
        /*3fb4*/ 	.word	0x000344c8
        /*3fb8*/ 	.short	0x010a
        /*3fba*/ 	.byte	0x3f
	.zero		1


	//   ....[174]....
        /*3fbc*/ 	.word	0x0001a7f0
        /*3fc0*/ 	.word	0x0000000c
        /*3fc4*/ 	.word	0x000344d0
        /*3fc8*/ 	.short	0x010a
        /*3fca*/ 	.byte	0x3f
	.zero		1


	//   ....[175]....
        /*3fcc*/ 	.word	0x0001a850
        /*3fd0*/ 	.word	0x0000000c
        /*3fd4*/ 	.word	0x000344d8
        /*3fd8*/ 	.short	0x010a
        /*3fda*/ 	.byte	0x3f
	.zero		1


	//   ....[176]....
        /*3fdc*/ 	.word	0x0001a8b0
        /*3fe0*/ 	.word	0x0000000d
        /*3fe4*/ 	.word	0x000344c0
        /*3fe8*/ 	.short	0x010a
        /*3fea*/ 	.byte	0x3f
	.zero		1


	//   ....[177]....
        /*3fec*/ 	.word	0x0001a910
        /*3ff0*/ 	.word	0x0000000d
        /*3ff4*/ 	.word	0x000344c8
        /*3ff8*/ 	.short	0x010a
        /*3ffa*/ 	.byte	0x3f
	.zero		1


	//   ....[178]....
        /*3ffc*/ 	.word	0x0001a970
        /*4000*/ 	.word	0x0000000d
        /*4004*/ 	.word	0x000344d0
        /*4008*/ 	.short	0x010a
        /*400a*/ 	.byte	0x3f
	.zero		1


	//   ....[179]....
        /*400c*/ 	.word	0x0001a9d0
        /*4010*/ 	.word	0x0000000d
        /*4014*/ 	.word	0x000344d8
        /*4018*/ 	.short	0x010a
        /*401a*/ 	.byte	0x3f
	.zero		1


	//   ....[180]....
        /*401c*/ 	.word	0x0001aa30
        /*4020*/ 	.word	0x00000003
        /*4024*/ 	.word	0x00034400
        /*4028*/ 	.short	0x010a
        /*402a*/ 	.byte	0x3f
	.zero		1


	//   ....[181]....
        /*402c*/ 	.word	0x0001aa90
        /*4030*/ 	.word	0x00000003
        /*4034*/ 	.word	0x00034400
        /*4038*/ 	.short	0x010a
        /*403a*/ 	.byte	0x3f
	.zero		1


	//   ....[182]....
        /*403c*/ 	.word	0x0001aaf0
        /*4040*/ 	.word	0x00000003
        /*4044*/ 	.word	0x00034508
        /*4048*/ 	.short	0x010a
        /*404a*/ 	.byte	0x3f
	.zero		1


	//   ....[183]....
        /*404c*/ 	.word	0x0001ab50
        /*4050*/ 	.word	0x00000006
        /*4054*/ 	.word	0x00034400
        /*4058*/ 	.short	0x010a
        /*405a*/ 	.byte	0x3f
	.zero		1


	//   ....[184]....
        /*405c*/ 	.word	0x0001abb0
        /*4060*/ 	.word	0x00000003
        /*4064*/ 	.word	0x000344e0
        /*4068*/ 	.short	0x010a
        /*406a*/ 	.byte	0x3f
	.zero		1


	//   ....[185]....
        /*406c*/ 	.word	0x0001ac10
        /*4070*/ 	.word	0x00000003
        /*4074*/ 	.word	0x000344e8
        /*4078*/ 	.short	0x010a
        /*407a*/ 	.byte	0x3f
	.zero		1


	//   ....[186]....
        /*407c*/ 	.word	0x0001ac70
        /*4080*/ 	.word	0x00000003
        /*4084*/ 	.word	0x000344f0
        /*4088*/ 	.short	0x010a
        /*408a*/ 	.byte	0x3f
	.zero		1


	//   ....[187]....
        /*408c*/ 	.word	0x0001acd0
        /*4090*/ 	.word	0x00000003
        /*4094*/ 	.word	0x000344f8
        /*4098*/ 	.short	0x010a
        /*409a*/ 	.byte	0x3f
	.zero		1


	//   ....[188]....
        /*409c*/ 	.word	0x0001ad30
        /*40a0*/ 	.word	0x00000003
        /*40a4*/ 	.word	0x000344e0
        /*40a8*/ 	.short	0x010a
        /*40aa*/ 	.byte	0x3f
	.zero		1


	//   ....[189]....
        /*40ac*/ 	.word	0x0001ad90
        /*40b0*/ 	.word	0x00000003
        /*40b4*/ 	.word	0x000344e8
        /*40b8*/ 	.short	0x010a
        /*40ba*/ 	.byte	0x3f
	.zero		1


	//   ....[190]....
        /*40bc*/ 	.word	0x0001adf0
        /*40c0*/ 	.word	0x00000003
        /*40c4*/ 	.word	0x000344f0
        /*40c8*/ 	.short	0x010a
        /*40ca*/ 	.byte	0x3f
	.zero		1


	//   ....[191]....
        /*40cc*/ 	.word	0x0001ae50
        /*40d0*/ 	.word	0x00000003
        /*40d4*/ 	.word	0x000344f8
        /*40d8*/ 	.short	0x010a
        /*40da*/ 	.byte	0x3f
	.zero		1


	//   ....[192]....
        /*40dc*/ 	.word	0x0001aeb0
        /*40e0*/ 	.word	0x00000003
        /*40e4*/ 	.word	0x000344e0
        /*40e8*/ 	.short	0x010a
        /*40ea*/ 	.byte	0x3f
	.zero		1


	//   ....[193]....
        /*40ec*/ 	.word	0x0001af10
        /*40f0*/ 	.word	0x00000003
        /*40f4*/ 	.word	0x000344e8
        /*40f8*/ 	.short	0x010a
        /*40fa*/ 	.byte	0x3f
	.zero		1


	//   ....[194]....
        /*40fc*/ 	.word	0x0001af70
        /*4100*/ 	.word	0x00000003
        /*4104*/ 	.word	0x000344f0
        /*4108*/ 	.short	0x010a
        /*410a*/ 	.byte	0x3f
	.zero		1


	//   ....[195]....
        /*410c*/ 	.word	0x0001afd0
        /*4110*/ 	.word	0x00000003
        /*4114*/ 	.word	0x000344f8
        /*4118*/ 	.short	0x010a
        /*411a*/ 	.byte	0x3f
	.zero		1


	//   ....[196]....
        /*411c*/ 	.word	0x0001b030
        /*4120*/ 	.word	0x00000003
        /*4124*/ 	.word	0x000344e0
        /*4128*/ 	.short	0x010a
        /*412a*/ 	.byte	0x3f
	.zero		1


	//   ....[197]....
        /*412c*/ 	.word	0x0001b090
        /*4130*/ 	.word	0x00000003
        /*4134*/ 	.word	0x000344e8
        /*4138*/ 	.short	0x010a
        /*413a*/ 	.byte	0x3f
	.zero		1


	//   ....[198]....
        /*413c*/ 	.word	0x0001b0f0
        /*4140*/ 	.word	0x00000003
        /*4144*/ 	.word	0x000344f0
        /*4148*/ 	.short	0x010a
        /*414a*/ 	.byte	0x3f
	.zero		1


	//   ....[199]....
        /*414c*/ 	.word	0x0001b150
        /*4150*/ 	.word	0x00000003
        /*4154*/ 	.word	0x000344f8
        /*4158*/ 	.short	0x010a
        /*415a*/ 	.byte	0x3f
	.zero		1


	//   ....[200]....
        /*415c*/ 	.word	0x0001b1b0
        /*4160*/ 	.word	0x00000003
        /*4164*/ 	.word	0x000344e0
        /*4168*/ 	.short	0x010a
        /*416a*/ 	.byte	0x3f
	.zero		1


	//   ....[201]....
        /*416c*/ 	.word	0x0001b210
        /*4170*/ 	.word	0x00000003
        /*4174*/ 	.word	0x000344e8
        /*4178*/ 	.short	0x010a
        /*417a*/ 	.byte	0x3f
	.zero		1


	//   ....[202]....
        /*417c*/ 	.word	0x0001b270
        /*4180*/ 	.word	0x00000003
        /*4184*/ 	.word	0x000344f0
        /*4188*/ 	.short	0x010a
        /*418a*/ 	.byte	0x3f
	.zero		1


	//   ....[203]....
        /*418c*/ 	.word	0x0001b340
        /*4190*/ 	.word	0x00000008
        /*4194*/ 	.word	0x000344a0
        /*4198*/ 	.short	0x010a
        /*419a*/ 	.byte	0x3f
	.zero		1


	//   ....[204]....
        /*419c*/ 	.word	0x0001b390
        /*41a0*/ 	.word	0x00000003
        /*41a4*/ 	.word	0x00034400
        /*41a8*/ 	.short	0x010a
        /*41aa*/ 	.byte	0x3f
	.zero		1


	//   ....[205]....
        /*41ac*/ 	.word	0x0001b5a0
        /*41b0*/ 	.word	0x00000007
        /*41b4*/ 	.word	0x00000000
        /*41b8*/ 	.short	0x010a
        /*41ba*/ 	.byte	0x3f
	.zero		1


	//   ....[206]....
        /*41bc*/ 	.word	0x0001b5f0
        /*41c0*/ 	.word	0x00000009
        /*41c4*/ 	.word	0x00000000
        /*41c8*/ 	.short	0x010a
        /*41ca*/ 	.byte	0x3f
	.zero		1


	//   ....[207]....
        /*41cc*/ 	.word	0x0001b640
        /*41d0*/ 	.word	0x00000006
        /*41d4*/ 	.word	0x00000000
        /*41d8*/ 	.short	0x010a
        /*41da*/ 	.byte	0x3f
	.zero		1


	//   ....[208]....
        /*41dc*/ 	.word	0x0001b690
        /*41e0*/ 	.word	0x0000000c
        /*41e4*/ 	.word	0x00034440
        /*41e8*/ 	.short	0x010a
        /*41ea*/ 	.byte	0x3f
	.zero		1


	//   ....[209]....
        /*41ec*/ 	.word	0x0001b6e0
        /*41f0*/ 	.word	0x00000003
        /*41f4*/ 	.word	0x00034440
        /*41f8*/ 	.short	0x010a
        /*41fa*/ 	.byte	0x3f
	.zero		1


	//   ....[210]....
        /*41fc*/ 	.word	0x0001b730
        /*4200*/ 	.word	0x00000003
        /*4204*/ 	.word	0x00034440
        /*4208*/ 	.short	0x010a
        /*420a*/ 	.byte	0x3f
	.zero		1


	//   ....[211]....
        /*420c*/ 	.word	0x0001b780
        /*4210*/ 	.word	0x00000003
        /*4214*/ 	.word	0x00034440
        /*4218*/ 	.short	0x010a
        /*421a*/ 	.byte	0x3f
	.zero		1


	//   ....[212]....
        /*421c*/ 	.word	0x0001b7d0
        /*4220*/ 	.word	0x00000003
        /*4224*/ 	.word	0x00034440
        /*4228*/ 	.short	0x010a
        /*422a*/ 	.byte	0x3f
	.zero		1


	//   ....[213]....
        /*422c*/ 	.word	0x0001b820
        /*4230*/ 	.word	0x00000003
        /*4234*/ 	.word	0x00034440
        /*4238*/ 	.short	0x010a
        /*423a*/ 	.byte	0x3f
	.zero		1


	//   ....[214]....
        /*423c*/ 	.word	0x0001b870
        /*4240*/ 	.word	0x00000003
        /*4244*/ 	.word	0x00034440
        /*4248*/ 	.short	0x010a
        /*424a*/ 	.byte	0x3f
	.zero		1


	//   ....[215]....
        /*424c*/ 	.word	0x0001b8c0
        /*4250*/ 	.word	0x00000003
        /*4254*/ 	.word	0x00034440
        /*4258*/ 	.short	0x010a
        /*425a*/ 	.byte	0x3f
	.zero		1


	//----- nvinfo : EIATTR_NUM_MBARRIERS
	.align		4
.L_39:
        /*425c*/ 	.byte	0x03, 0x38
        /*425e*/ 	.short	0x0026


	//----- nvinfo : EIATTR_EXIT_INSTR_OFFSETS
	.align		4
        /*4260*/ 	.byte	0x04, 0x1c
        /*4262*/ 	.short	(.L_41 - .L_40)


	//   ....[0]....
.L_40:
        /*4264*/ 	.word	0x00002fc0


	//   ....[1]....
        /*4268*/ 	.word	0x000031f0


	//   ....[2]....
        /*426c*/ 	.word	0x00003360


	//   ....[3]....
        /*4270*/ 	.word	0x00013b50


	//   ....[4]....
        /*4274*/ 	.word	0x00013bf0


	//   ....[5]....
        /*4278*/ 	.word	0x00016260


	//   ....[6]....
        /*427c*/ 	.word	0x00017e80


	//   ....[7]....
        /*4280*/ 	.word	0x0001a1a0


	//----- nvinfo : EIATTR_MAX_THREADS
	.align		4
.L_41:
        /*4284*/ 	.byte	0x04, 0x05
        /*4286*/ 	.short	(.L_43 - .L_42)
.L_42:
        /*4288*/ 	.word	0x00000180
        /*428c*/ 	.word	0x00000001
        /*4290*/ 	.word	0x00000001


	//----- nvinfo : EIATTR_CRS_STACK_SIZE
	.align		4
.L_43:
        /*4294*/ 	.byte	0x04, 0x1e
        /*4296*/ 	.short	(.L_45 - .L_44)
.L_44:
        /*4298*/ 	.word	0x00000000


	//----- nvinfo : EIATTR_CBANK_PARAM_SIZE
	.align		4
.L_45:
        /*429c*/ 	.byte	0x03, 0x19
        /*429e*/ 	.short	0x0770


	//----- nvinfo : EIATTR_PARAM_CBANK
	.align		4
        /*42a0*/ 	.byte	0x04, 0x0a
        /*42a2*/ 	.short	(.L_47 - .L_46)
	.align		4
.L_46:
        /*42a4*/ 	.word	index@(.nv.constant0._ZN7cutlass13device_kernelINS_4gemm6kernel13GemmUniversalINS1_17GroupProblemShapeIN4cute5tupleIJiiiEEEEENS1_10collective13CollectiveMmaINS1_39MainloopSm90ArrayTmaGmmaWarpSpecializedILi4ENS6_IJNS5_1CILi2EEENSC_ILi1EEESE_EEENS1_40KernelPtrArrayTmaWarpSpecializedPingpongEEENS6_IJNSC_ILi128EEENSC_ILi256EEENSC_ILi64EEEEEENS_10bfloat16_tEPNS6_IJlSE_NSC_ILi0EEEEEESM_SP_NS5_8TiledMMAINS5_8MMA_AtomIJNS5_4SM904GMMA28MMA_64x256x16_F32BF16BF16_SSILNST_5MajorE0ELSV_0ELNST_7ScaleInE1ELSW_1EEEEEENS5_6LayoutINS6_IJSE_SE_SE_EEENS6_IJSN_SN_SN_EEEEENS6_IJNS5_10UnderscoreES13_S13_EEEEENS5_13SM90_TMA_LOADENS5_14ComposedLayoutINS5_7SwizzleILi3ELi4ELi3EEENS5_18smem_ptr_flag_bitsILi16EEENSZ_INS6_IJNSC_ILi8EEESK_EEENS6_IJSK_SE_EEEEEEEvNS5_8identityENS5_23SM90_TMA_LOAD_MULTICASTES1G_vS1H_EENS_8epilogue10collective18CollectiveEpilogueINS1K_30Sm90PtrArrayTmaWarpSpecializedILi4ELi2ELi16ELb1ELb0ELi2EEEJSL_NS6_IJSK_NSC_ILi32EEEEEENS_6half_tEPNS6_IJSE_lSN_EEES1R_S1T_NS1K_6fusion15FusionCallbacksIS1O_NS1U_17LinearCombinationIS1R_fS1R_fLNS_15FloatRoundStyleE2EEESL_S1Q_JEEES16_NS17_IS19_S1B_NSZ_INS6_IJSK_S1C_EEENS6_IJSE_SK_EEEEEEENS5_17SM75_U16x8_LDSM_TENS5_14SM90_TMA_STOREES23_NS5_17SM90_U16x8_STSM_TENS5_9Copy_AtomIJNS5_17SM90_U32x4_STSM_NES1R_EEEvEEEvvEEEEvNT_6ParamsE)
        /*42a8*/ 	.short	0x0210
        /*42aa*/ 	.short	0x0770


	//----- nvinfo : EIATTR_SW_WAR
	.align		4
.L_47:
        /*42ac*/ 	.byte	0x04, 0x36
        /*42ae*/ 	.short	(.L_49 - .L_48)
.L_48:
        /*42b0*/ 	.word	0x00000008
.L_49:


//--------------------- .nv.callgraph             --------------------------
	.section	.nv.callgraph,"",@"SHT_CUDA_CALLGRAPH"
	.align	4
	.sectionentsize	8
	.align		4
        /*0000*/ 	.word	0x00000000
	.align		4
        /*0004*/ 	.word	0xffffffff
	.align		4
        /*0008*/ 	.word	index@(_ZN7cutlass13device_kernelINS_4gemm6kernel13GemmUniversalINS1_17GroupProblemShapeIN4cute5tupleIJiiiEEEEENS1_10collective13CollectiveMmaINS1_39MainloopSm90ArrayTmaGmmaWarpSpecializedILi4ENS6_IJNS5_1CILi2EEENSC_ILi1EEESE_EEENS1_40KernelPtrArrayTmaWarpSpecializedPingpongEEENS6_IJNSC_ILi128EEENSC_ILi256EEENSC_ILi64EEEEEENS_10bfloat16_tEPNS6_IJlSE_NSC_ILi0EEEEEESM_SP_NS5_8TiledMMAINS5_8MMA_AtomIJNS5_4SM904GMMA28MMA_64x256x16_F32BF16BF16_SSILNST_5MajorE0ELSV_0ELNST_7ScaleInE1ELSW_1EEEEEENS5_6LayoutINS6_IJSE_SE_SE_EEENS6_IJSN_SN_SN_EEEEENS6_IJNS5_10UnderscoreES13_S13_EEEEENS5_13SM90_TMA_LOADENS5_14ComposedLayoutINS5_7SwizzleILi3ELi4ELi3EEENS5_18smem_ptr_flag_bitsILi16EEENSZ_INS6_IJNSC_ILi8EEESK_EEENS6_IJSK_SE_EEEEEEEvNS5_8identityENS5_23SM90_TMA_LOAD_MULTICASTES1G_vS1H_EENS_8epilogue10collective18CollectiveEpilogueINS1K_30Sm90PtrArrayTmaWarpSpecializedILi4ELi2ELi16ELb1ELb0ELi2EEEJSL_NS6_IJSK_NSC_ILi32EEEEEENS_6half_tEPNS6_IJSE_lSN_EEES1R_S1T_NS1K_6fusion15FusionCallbacksIS1O_NS1U_17LinearCombinationIS1R_fS1R_fLNS_15FloatRoundStyleE2EEESL_S1Q_JEEES16_NS17_IS19_S1B_NSZ_INS6_IJSK_S1C_EEENS6_IJSE_SK_EEEEEEENS5_17SM75_U16x8_LDSM_TENS5_14SM90_TMA_STOREES23_NS5_17SM90_U16x8_STSM_TENS5_9Copy_AtomIJNS5_17SM90_U32x4_STSM_NES1R_EEEvEEEvvEEEEvNT_6ParamsE)
	.align		4
        /*000c*/ 	.word	index@(__assertfail)
	.align		4
        /*0010*/ 	.word	0x00000000
	.align		4
        /*0014*/ 	.word	0xfffffffe
	.align		4
        /*0018*/ 	.word	0x00000000
	.align		4
        /*001c*/ 	.word	0xfffffffd
	.align		4
        /*0020*/ 	.word	0x00000000
	.align		4
        /*0024*/ 	.word	0xfffffffc


//--------------------- .nv.constant4             --------------------------
	.section	.nv.constant4,"a",@progbits
	.align	8
	.align		8
.nv.constant4:
        /*0000*/ 	.dword	__assertfail
	.align		8
        /*0008*/ 	.dword	__unnamed_1
	.align		8
        /*0010*/ 	.dword	_ZN39_INTERNAL_36019254_4_k_cu_f5589241_27904cuda3std3__45__cpo5beginE
	.align		8
        /*0018*/ 	.dword	_ZN39_INTERNAL_36019254_4_k_cu_f5589241_27904cuda3std3__45__cpo3endE
	.align		8
        /*0020*/ 	.dword	_ZN39_INTERNAL_36019254_4_k_cu_f5589241_27904cuda3std3__45__cpo6cbeginE
	.align		8
        /*0028*/ 	.dword	_ZN39_INTERNAL_36019254_4_k_cu_f5589241_27904cuda3std3__45__cpo4cendE
	.align		8
        /*0030*/ 	.dword	_ZN39_INTERNAL_36019254_4_k_cu_f5589241_27904cuda3std3__441_GLOBAL__N__36019254_4_k_cu_f5589241_27906ignoreE
	.align		8
        /*0038*/ 	.dword	_ZN39_INTERNAL_36019254_4_k_cu_f5589241_27904cuda3std3__419piecewise_constructE
	.align		8
        /*0040*/ 	.dword	_ZN39_INTERNAL_36019254_4_k_cu_f5589241_27904cuda3std3__48in_placeE
	.align		8
        /*0048*/ 	.dword	_ZN39_INTERNAL_36019254_4_k_cu_f5589241_27904cuda3std6ranges3__45__cpo4swapE
	.align		8
        /*0050*/ 	.dword	_ZN39_INTERNAL_36019254_4_k_cu_f5589241_27904cuda3std6ranges3__45__cpo9iter_moveE
	.align		8
        /*0058*/ 	.dword	_ZN39_INTERNAL_36019254_4_k_cu_f5589241_27904cute7productE
	.align		8
        /*0060*/ 	.dword	_ZN39_INTERNAL_36019254_4_k_cu_f5589241_27904cute1_E
	.align		8
        /*0068*/ 	.dword	$str$24
	.align		8
        /*0070*/ 	.dword	$str$25


//--------------------- .text._ZN7cutlass13device_kernelINS_4gemm6kernel13GemmUniversalINS1_17GroupProblemShapeIN4cute5tupleIJiiiEEEEENS1_10collective13CollectiveMmaINS1_39MainloopSm90ArrayTmaGmmaWarpSpecializedILi4ENS6_IJNS5_1CILi2EEENSC_ILi1EEESE_EEENS1_40KernelPtrArrayTmaWarpSpecializedPingpongEEENS6_IJNSC_ILi128EEENSC_ILi256EEENSC_ILi64EEEEEENS_10bfloat16_tEPNS6_IJlSE_NSC_ILi0EEEEEESM_SP_NS5_8TiledMMAINS5_8MMA_AtomIJNS5_4SM904GMMA28MMA_64x256x16_F32BF16BF16_SSILNST_5MajorE0ELSV_0ELNST_7ScaleInE1ELSW_1EEEEEENS5_6LayoutINS6_IJSE_SE_SE_EEENS6_IJSN_SN_SN_EEEEENS6_IJNS5_10UnderscoreES13_S13_EEEEENS5_13SM90_TMA_LOADENS5_14ComposedLayoutINS5_7SwizzleILi3ELi4ELi3EEENS5_18smem_ptr_flag_bitsILi16EEENSZ_INS6_IJNSC_ILi8EEESK_EEENS6_IJSK_SE_EEEEEEEvNS5_8identityENS5_23SM90_TMA_LOAD_MULTICASTES1G_vS1H_EENS_8epilogue10collective18CollectiveEpilogueINS1K_30Sm90PtrArrayTmaWarpSpecializedILi4ELi2ELi16ELb1ELb0ELi2EEEJSL_NS6_IJSK_NSC_ILi32EEEEEENS_6half_tEPNS6_IJSE_lSN_EEES1R_S1T_NS1K_6fusion15FusionCallbacksIS1O_NS1U_17LinearCombinationIS1R_fS1R_fLNS_15FloatRoundStyleE2EEESL_S1Q_JEEES16_NS17_IS19_S1B_NSZ_INS6_IJSK_S1C_EEENS6_IJSE_SK_EEEEEEENS5_17SM75_U16x8_LDSM_TENS5_14SM90_TMA_STOREES23_NS5_17SM90_U16x8_STSM_TENS5_9Copy_AtomIJNS5_17SM90_U32x4_STSM_NES1R_EEEvEEEvvEEEEvNT_6ParamsE --------------------------
	.section	.text._ZN7cutlass13device_kernelINS_4gemm6kernel13GemmUniversalINS1_17GroupProblemShapeIN4cute5tupleIJiiiEEEEENS1_10collective13CollectiveMmaINS1_39MainloopSm90ArrayTmaGmmaWarpSpecializedILi4ENS6_IJNS5_1CILi2EEENSC_ILi1EEESE_EEENS1_40KernelPtrArrayTmaWarpSpecializedPingpongEEENS6_IJNSC_ILi128EEENSC_ILi256EEENSC_ILi64EEEEEENS_10bfloat16_tEPNS6_IJlSE_NSC_ILi0EEEEEESM_SP_NS5_8TiledMMAINS5_8MMA_AtomIJNS5_4SM904GMMA28MMA_64x256x16_F32BF16BF16_SSILNST_5MajorE0ELSV_0ELNST_7ScaleInE1ELSW_1EEEEEENS5_6LayoutINS6_IJSE_SE_SE_EEENS6_IJSN_SN_SN_EEEEENS6_IJNS5_10UnderscoreES13_S13_EEEEENS5_13SM90_TMA_LOADENS5_14ComposedLayoutINS5_7SwizzleILi3ELi4ELi3EEENS5_18smem_ptr_flag_bitsILi16EEENSZ_INS6_IJNSC_ILi8EEESK_EEENS6_IJSK_SE_EEEEEEEvNS5_8identityENS5_23SM90_TMA_LOAD_MULTICASTES1G_vS1H_EENS_8epilogue10collective18CollectiveEpilogueINS1K_30Sm90PtrArrayTmaWarpSpecializedILi4ELi2ELi16ELb1ELb0ELi2EEEJSL_NS6_IJSK_NSC_ILi32EEEEEENS_6half_tEPNS6_IJSE_lSN_EEES1R_S1T_NS1K_6fusion15FusionCallbacksIS1O_NS1U_17LinearCombinationIS1R_fS1R_fLNS_15FloatRoundStyleE2EEESL_S1Q_JEEES16_NS17_IS19_S1B_NSZ_INS6_IJSK_S1C_EEENS6_IJSE_SK_EEEEEEENS5_17SM75_U16x8_LDSM_TENS5_14SM90_TMA_STOREES23_NS5_17SM90_U16x8_STSM_TENS5_9Copy_AtomIJNS5_17SM90_U32x4_STSM_NES1R_EEEvEEEvvEEEEvNT_6ParamsE,"ax",@progbits
	.align	128
.text._ZN7cutlass13device_kernelINS_4gemm6kernel13GemmUniversalINS1_17GroupProblemShapeIN4cute5tupleIJiiiEEEEENS1_10collective13CollectiveMmaINS1_39MainloopSm90ArrayTmaGmmaWarpSpecializedILi4ENS6_IJNS5_1CILi2EEENSC_ILi1EEESE_EEENS1_40KernelPtrArrayTmaWarpSpecializedPingpongEEENS6_IJNSC_ILi128EEENSC_ILi256EEENSC_ILi64EEEEEENS_10bfloat16_tEPNS6_IJlSE_NSC_ILi0EEEEEESM_SP_NS5_8TiledMMAINS5_8MMA_AtomIJNS5_4SM904GMMA28MMA_64x256x16_F32BF16BF16_SSILNST_5MajorE0ELSV_0ELNST_7ScaleInE1ELSW_1EEEEEENS5_6LayoutINS6_IJSE_SE_SE_EEENS6_IJSN_SN_SN_EEEEENS6_IJNS5_10UnderscoreES13_S13_EEEEENS5_13SM90_TMA_LOADENS5_14ComposedLayoutINS5_7SwizzleILi3ELi4ELi3EEENS5_18smem_ptr_flag_bitsILi16EEENSZ_INS6_IJNSC_ILi8EEESK_EEENS6_IJSK_SE_EEEEEEEvNS5_8identityENS5_23SM90_TMA_LOAD_MULTICASTES1G_vS1H_EENS_8epilogue10collective18CollectiveEpilogueINS1K_30Sm90PtrArrayTmaWarpSpecializedILi4ELi2ELi16ELb1ELb0ELi2EEEJSL_NS6_IJSK_NSC_ILi32EEEEEENS_6half_tEPNS6_IJSE_lSN_EEES1R_S1T_NS1K_6fusion15FusionCallbacksIS1O_NS1U_17LinearCombinationIS1R_fS1R_fLNS_15FloatRoundStyleE2EEESL_S1Q_JEEES16_NS17_IS19_S1B_NSZ_INS6_IJSK_S1C_EEENS6_IJSE_SK_EEEEEEENS5_17SM75_U16x8_LDSM_TENS5_14SM90_TMA_STOREES23_NS5_17SM90_U16x8_STSM_TENS5_9Copy_AtomIJNS5_17SM90_U32x4_STSM_NES1R_EEEvEEEvvEEEEvNT_6ParamsE:
        .type           _ZN7cutlass13device_kernelINS_4gemm6kernel13GemmUniversalINS1_17GroupProblemShapeIN4cute5tupleIJiiiEEEEENS1_10collective13CollectiveMmaINS1_39MainloopSm90ArrayTmaGmmaWarpSpecializedILi4ENS6_IJNS5_1CILi2EEENSC_ILi1EEESE_EEENS1_40KernelPtrArrayTmaWarpSpecializedPingpongEEENS6_IJNSC_ILi128EEENSC_ILi256EEENSC_ILi64EEEEEENS_10bfloat16_tEPNS6_IJlSE_NSC_ILi0EEEEEESM_SP_NS5_8TiledMMAINS5_8MMA_AtomIJNS5_4SM904GMMA28MMA_64x256x16_F32BF16BF16_SSILNST_5MajorE0ELSV_0ELNST_7ScaleInE1ELSW_1EEEEEENS5_6LayoutINS6_IJSE_SE_SE_EEENS6_IJSN_SN_SN_EEEEENS6_IJNS5_10UnderscoreES13_S13_EEEEENS5_13SM90_TMA_LOADENS5_14ComposedLayoutINS5_7SwizzleILi3ELi4ELi3EEENS5_18smem_ptr_flag_bitsILi16EEENSZ_INS6_IJNSC_ILi8EEESK_EEENS6_IJSK_SE_EEEEEEEvNS5_8identityENS5_23SM90_TMA_LOAD_MULTICASTES1G_vS1H_EENS_8epilogue10collective18CollectiveEpilogueINS1K_30Sm90PtrArrayTmaWarpSpecializedILi4ELi2ELi16ELb1ELb0ELi2EEEJSL_NS6_IJSK_NSC_ILi32EEEEEENS_6half_tEPNS6_IJSE_lSN_EEES1R_S1T_NS1K_6fusion15FusionCallbacksIS1O_NS1U_17LinearCombinationIS1R_fS1R_fLNS_15FloatRoundStyleE2EEESL_S1Q_JEEES16_NS17_IS19_S1B_NSZ_INS6_IJSK_S1C_EEENS6_IJSE_SK_EEEEEEENS5_17SM75_U16x8_LDSM_TENS5_14SM90_TMA_STOREES23_NS5_17SM90_U16x8_STSM_TENS5_9Copy_AtomIJNS5_17SM90_U32x4_STSM_NES1R_EEEvEEEvvEEEEvNT_6ParamsE,@function
        .size           _ZN7cutlass13device_kernelINS_4gemm6kernel13GemmUniversalINS1_17GroupProblemShapeIN4cute5tupleIJiiiEEEEENS1_10collective13CollectiveMmaINS1_39MainloopSm90ArrayTmaGmmaWarpSpecializedILi4ENS6_IJNS5_1CILi2EEENSC_ILi1EEESE_EEENS1_40KernelPtrArrayTmaWarpSpecializedPingpongEEENS6_IJNSC_ILi128EEENSC_ILi256EEENSC_ILi64EEEEEENS_10bfloat16_tEPNS6_IJlSE_NSC_ILi0EEEEEESM_SP_NS5_8TiledMMAINS5_8MMA_AtomIJNS5_4SM904GMMA28MMA_64x256x16_F32BF16BF16_SSILNST_5MajorE0ELSV_0ELNST_7ScaleInE1ELSW_1EEEEEENS5_6LayoutINS6_IJSE_SE_SE_EEENS6_IJSN_SN_SN_EEEEENS6_IJNS5_10UnderscoreES13_S13_EEEEENS5_13SM90_TMA_LOADENS5_14ComposedLayoutINS5_7SwizzleILi3ELi4ELi3EEENS5_18smem_ptr_flag_bitsILi16EEENSZ_INS6_IJNSC_ILi8EEESK_EEENS6_IJSK_SE_EEEEEEEvNS5_8identityENS5_23SM90_TMA_LOAD_MULTICASTES1G_vS1H_EENS_8epilogue10collective18CollectiveEpilogueINS1K_30Sm90PtrArrayTmaWarpSpecializedILi4ELi2ELi16ELb1ELb0ELi2EEEJSL_NS6_IJSK_NSC_ILi32EEEEEENS_6half_tEPNS6_IJSE_lSN_EEES1R_S1T_NS1K_6fusion15FusionCallbacksIS1O_NS1U_17LinearCombinationIS1R_fS1R_fLNS_15FloatRoundStyleE2EEESL_S1Q_JEEES16_NS17_IS19_S1B_NSZ_INS6_IJSK_S1C_EEENS6_IJSE_SK_EEEEEEENS5_17SM75_U16x8_LDSM_TENS5_14SM90_TMA_STOREES23_NS5_17SM90_U16x8_STSM_TENS5_9Copy_AtomIJNS5_17SM90_U32x4_STSM_NES1R_EEEvEEEvvEEEEvNT_6ParamsE,(.L_x_432 - _ZN7cutlass13device_kernelINS_4gemm6kernel13GemmUniversalINS1_17GroupProblemShapeIN4cute5tupleIJiiiEEEEENS1_10collective13CollectiveMmaINS1_39MainloopSm90ArrayTmaGmmaWarpSpecializedILi4ENS6_IJNS5_1CILi2EEENSC_ILi1EEESE_EEENS1_40KernelPtrArrayTmaWarpSpecializedPingpongEEENS6_IJNSC_ILi128EEENSC_ILi256EEENSC_ILi64EEEEEENS_10bfloat16_tEPNS6_IJlSE_NSC_ILi0EEEEEESM_SP_NS5_8TiledMMAINS5_8MMA_AtomIJNS5_4SM904GMMA28MMA_64x256x16_F32BF16BF16_SSILNST_5MajorE0ELSV_0ELNST_7ScaleInE1ELSW_1EEEEEENS5_6LayoutINS6_IJSE_SE_SE_EEENS6_IJSN_SN_SN_EEEEENS6_IJNS5_10UnderscoreES13_S13_EEEEENS5_13SM90_TMA_LOADENS5_14ComposedLayoutINS5_7SwizzleILi3ELi4ELi3EEENS5_18smem_ptr_flag_bitsILi16EEENSZ_INS6_IJNSC_ILi8EEESK_EEENS6_IJSK_SE_EEEEEEEvNS5_8identityENS5_23SM90_TMA_LOAD_MULTICASTES1G_vS1H_EENS_8epilogue10collective18CollectiveEpilogueINS1K_30Sm90PtrArrayTmaWarpSpecializedILi4ELi2ELi16ELb1ELb0ELi2EEEJSL_NS6_IJSK_NSC_ILi32EEEEEENS_6half_tEPNS6_IJSE_lSN_EEES1R_S1T_NS1K_6fusion15FusionCallbacksIS1O_NS1U_17LinearCombinationIS1R_fS1R_fLNS_15FloatRoundStyleE2EEESL_S1Q_JEEES16_NS17_IS19_S1B_NSZ_INS6_IJSK_S1C_EEENS6_IJSE_SK_EEEEEEENS5_17SM75_U16x8_LDSM_TENS5_14SM90_TMA_STOREES23_NS5_17SM90_U16x8_STSM_TENS5_9Copy_AtomIJNS5_17SM90_U32x4_STSM_NES1R_EEEvEEEvvEEEEvNT_6ParamsE)
        .other          _ZN7cutlass13device_kernelINS_4gemm6kernel13GemmUniversalINS1_17GroupProblemShapeIN4cute5tupleIJiiiEEEEENS1_10collective13CollectiveMmaINS1_39MainloopSm90ArrayTmaGmmaWarpSpecializedILi4ENS6_IJNS5_1CILi2EEENSC_ILi1EEESE_EEENS1_40KernelPtrArrayTmaWarpSpecializedPingpongEEENS6_IJNSC_ILi128EEENSC_ILi256EEENSC_ILi64EEEEEENS_10bfloat16_tEPNS6_IJlSE_NSC_ILi0EEEEEESM_SP_NS5_8TiledMMAINS5_8MMA_AtomIJNS5_4SM904GMMA28MMA_64x256x16_F32BF16BF16_SSILNST_5MajorE0ELSV_0ELNST_7ScaleInE1ELSW_1EEEEEENS5_6LayoutINS6_IJSE_SE_SE_EEENS6_IJSN_SN_SN_EEEEENS6_IJNS5_10UnderscoreES13_S13_EEEEENS5_13SM90_TMA_LOADENS5_14ComposedLayoutINS5_7SwizzleILi3ELi4ELi3EEENS5_18smem_ptr_flag_bitsILi16EEENSZ_INS6_IJNSC_ILi8EEESK_EEENS6_IJSK_SE_EEEEEEEvNS5_8identityENS5_23SM90_TMA_LOAD_MULTICASTES1G_vS1H_EENS_8epilogue10collective18CollectiveEpilogueINS1K_30Sm90PtrArrayTmaWarpSpecializedILi4ELi2ELi16ELb1ELb0ELi2EEEJSL_NS6_IJSK_NSC_ILi32EEEEEENS_6half_tEPNS6_IJSE_lSN_EEES1R_S1T_NS1K_6fusion15FusionCallbacksIS1O_NS1U_17LinearCombinationIS1R_fS1R_fLNS_15FloatRoundStyleE2EEESL_S1Q_JEEES16_NS17_IS19_S1B_NSZ_INS6_IJSK_S1C_EEENS6_IJSE_SK_EEEEEEENS5_17SM75_U16x8_LDSM_TENS5_14SM90_TMA_STOREES23_NS5_17SM90_U16x8_STSM_TENS5_9Copy_AtomIJNS5_17SM90_U32x4_STSM_NES1R_EEEvEEEvvEEEEvNT_6ParamsE,@"STO_CUDA_ENTRY STV_DEFAULT"
_ZN7cutlass13device_kernelINS_4gemm6kernel13GemmUniversalINS1_17GroupProblemShapeIN4cute5tupleIJiiiEEEEENS1_10collective13CollectiveMmaINS1_39MainloopSm90ArrayTmaGmmaWarpSpecializedILi4ENS6_IJNS5_1CILi2EEENSC_ILi1EEESE_EEENS1_40KernelPtrArrayTmaWarpSpecializedPingpongEEENS6_IJNSC_ILi128EEENSC_ILi256EEENSC_ILi64EEEEEENS_10bfloat16_tEPNS6_IJlSE_NSC_ILi0EEEEEESM_SP_NS5_8TiledMMAINS5_8MMA_AtomIJNS5_4SM904GMMA28MMA_64x256x16_F32BF16BF16_SSILNST_5MajorE0ELSV_0ELNST_7ScaleInE1ELSW_1EEEEEENS5_6LayoutINS6_IJSE_SE_SE_EEENS6_IJSN_SN_SN_EEEEENS6_IJNS5_10UnderscoreES13_S13_EEEEENS5_13SM90_TMA_LOADENS5_14ComposedLayoutINS5_7SwizzleILi3ELi4ELi3EEENS5_18smem_ptr_flag_bitsILi16EEENSZ_INS6_IJNSC_ILi8EEESK_EEENS6_IJSK_SE_EEEEEEEvNS5_8identityENS5_23SM90_TMA_LOAD_MULTICASTES1G_vS1H_EENS_8epilogue10collective18CollectiveEpilogueINS1K_30Sm90PtrArrayTmaWarpSpecializedILi4ELi2ELi16ELb1ELb0ELi2EEEJSL_NS6_IJSK_NSC_ILi32EEEEEENS_6half_tEPNS6_IJSE_lSN_EEES1R_S1T_NS1K_6fusion15FusionCallbacksIS1O_NS1U_17LinearCombinationIS1R_fS1R_fLNS_15FloatRoundStyleE2EEESL_S1Q_JEEES16_NS17_IS19_S1B_NSZ_INS6_IJSK_S1C_EEENS6_IJSE_SK_EEEEEEENS5_17SM75_U16x8_LDSM_TENS5_14SM90_TMA_STOREES23_NS5_17SM90_U16x8_STSM_TENS5_9Copy_AtomIJNS5_17SM90_U32x4_STSM_NES1R_EEEvEEEvvEEEEvNT_6ParamsE:
[----:B------:R-:W1:Y:S02]  /*0000*/  LDC R1, c[0x0][0x28] ;  /* 0x00000a00ff017b82 */ /* 0x000e640000000800 */
[----:B-1----:R-:W-:-:S06]  /*0010*/  VIADD R1, R1, 0xfffff7f8 ;  /* 0xfffff7f801017836 */ /* 0x002fcc0000000000 */
[----:B------:R-:W1:Y:S01]  /*0020*/  LDC.64 R4, c[0x0][0x918] ;  /* 0x00024600ff047b82 */ /* 0x000e620000000a00 */
[----:B------:R-:W-:Y:S01]  /*0030*/  ULDC.64 UR38, c[0x0][0x208] ;  /* 0x0000820000267ab9 */ /* 0x000fe20000000a00 */
[----:B------:R-:W2:Y:S01]  /*0040*/  S2R R20, SR_TID.X ;  /* 0x0000000000147919 */ /* 0x000ea20000002100 */
[----:B------:R-:W-:Y:S01]  /*0050*/  ULDC UR4, c[0x0][0x910] ;  /* 0x0002440000047ab9 */ /* 0x000fe20000000800 */
[----:B------:R-:W-:Y:S01]  /*0060*/  ULDC.64 UR20, c[0x0][0x8d0] ;  /* 0x0002340000147ab9 */ /* 0x000fe20000000a00 */
[----:B------:R-:W-:Y:S01]  /*0070*/  ULDC.64 UR14, c[0x0][0x8c8] ;  /* 0x00023200000e7ab9 */ /* 0x000fe20000000a00 */
[----:B------:R-:W-:Y:S01]  /*0080*/  MOV R8, RZ ;  /* 0x000000ff00087202 */ /* 0x000fe20000000f00 */
[----:B------:R-:W-:Y:S01]  /*0090*/  IMAD.MOV.U32 R0, RZ, RZ, RZ ;  /* 0x000000ffff007224 */ /* 0x000fe200078e00ff */
[----:B------:R-:W3:Y:S01]  /*00a0*/  S2UR UR25, SR_CTAID.Y ;  /* 0x00000000001979c3 */ /* 0x000ee20000002600 */
[----:B------:R-:W-:Y:S01]  /*00b0*/  ULDC.64 UR16, c[0x0][0x8e0] ;  /* 0x0002380000107ab9 */ /* 0x000fe20000000a00 */
[----:B------:R-:W-:Y:S01]  /*00c0*/  ULDC.64 UR22, c[0x0][0x8e8] ;  /* 0x00023a0000167ab9 */ /* 0x000fe20000000a00 */
[----:B-1----:R-:W4:Y:S01]  /*00d0*/  LDG.E R7, desc[UR38][R4.64] ;  /* 0x0000002604077981 */ /* 0x002f22000c1e1900 */
[----:B------:R-:W-:-:S03]  /*00e0*/  IMAD.U32 R12, RZ, RZ, UR4 ;  /* 0x00000004ff0c7e24 */ /* 0x000fc6000f8e00ff */
[----:B------:R-:W4:Y:S01]  /*00f0*/  LDG.E R6, desc[UR38][R4.64+0x4] ;  /* 0x0000042604067981 */ /* 0x000f22000c1e1900 */
[----:B--2---:R-:W-:Y:S01]  /*0100*/  LOP3.LUT R21, R20, 0x1f, RZ, 0xc0, !PT ;  /* 0x0000001f14157812 */ /* 0x004fe200078ec0ff */
[----:B------:R-:W-:Y:S01]  /*0110*/  UISETP.NE.U32.AND UP0, UPT, UR20, URZ, UPT ;  /* 0x0000003f1400728c */ /* 0x000fe2000bf05070 */
[----:B------:R-:W1:Y:S01]  /*0120*/  S2UR UR58, SR_CTAID.X ;  /* 0x00000000003a79c3 */ /* 0x000e620000002500 */
[----:B------:R-:W-:Y:S01]  /*0130*/  ULDC UR4, c[0x0][0x908] ;  /* 0x0002420000047ab9 */ /* 0x000fe20000000800 */
[----:B------:R-:W-:Y:S01]  /*0140*/  ISETP.GE.AND P0, PT, R21, R12, PT ;  /* 0x0000000c1500720c */ /* 0x000fe20003f06270 */
[----:B------:R-:W-:Y:S02]  /*0150*/  UISETP.NE.AND.EX UP0, UPT, UR21, URZ, UPT, UP0 ;  /* 0x0000003f1500728c */ /* 0x000fe4000bf05300 */
[----:B------:R-:W-:-:S09]  /*0160*/  UISETP.NE.AND UP3, UPT, UR4, 0x1, UPT ;  /* 0x000000010400788c */ /* 0x000fd2000bf65270 */
[----:B------:R-:W-:Y:S01]  /*0170*/  @UP0 ULDC UR24, c[0x0][0x8dc] ;  /* 0x0002370000180ab9 */ /* 0x000fe20000000800 */
[----:B------:R-:W2:Y:S01]  /*0180*/  @!P0 LDC.64 R2, c[0x0][0x918] ;  /* 0x00024600ff028b82 */ /* 0x000ea20000000a00 */
[----:B---3--:R-:W-:Y:S01]  /*0190*/  @UP3 UMOV UR6, UR25 ;  /* 0x0000001900063c82 */ /* 0x008fe20008000000 */
[----:B------:R-:W-:Y:S01]  /*01a0*/  @UP3 ULDC UR8, c[0x0][0x10] ;  /* 0x0000040000083ab9 */ /* 0x000fe20000000800 */
[----:B------:R-:W-:Y:S01]  /*01b0*/  @UP3 UMOV UR4, UR6 ;  /* 0x0000000600043c82 */ /* 0x000fe20008000000 */
[----:B------:R-:W-:Y:S01]  /*01c0*/  @UP3 UMOV UR5, URZ ;  /* 0x0000003f00053c82 */ /* 0x000fe20008000000 */
[----:B------:R-:W-:Y:S01]  /*01d0*/  @!UP3 UMOV UR6, UR25 ;  /* 0x000000190006bc82 */ /* 0x000fe20008000000 */
[----:B-1----:R-:W-:Y:S01]  /*01e0*/  @UP3 UIMAD.WIDE.U32 UR8, UR58, UR8, UR4 ;  /* 0x000000083a0832a5 */ /* 0x002fe2000f8e0004 */
[----:B------:R-:W-:Y:S01]  /*01f0*/  @UP3 UMOV UR7, URZ ;  /* 0x0000003f00073c82 */ /* 0x000fe20008000000 */
[----:B--2---:R-:W-:-:S05]  /*0200*/  @!P0 IMAD.WIDE.U32 R2, R21, 0xc, R2 ;  /* 0x0000000c15028825 */ /* 0x004fca00078e0002 */
[----:B------:R1:W5:Y:S04]  /*0210*/  @!P0 LDG.E R8, desc[UR38][R2.64] ;  /* 0x0000002602088981 */ /* 0x000368000c1e1900 */
[----:B------:R1:W5:Y:S01]  /*0220*/  @!P0 LDG.E R0, desc[UR38][R2.64+0x4] ;  /* 0x0000042602008981 */ /* 0x000362000c1e1900 */
[----:B------:R-:W-:Y:S01]  /*0230*/  ISETP.NE.U32.AND P0, PT, RZ, UR22, PT ;  /* 0x00000016ff007c0c */ /* 0x000fe2000bf05070 */
[----:B------:R-:W-:-:S03]  /*0240*/  @!UP3 ULDC UR10, c[0x0][0xc] ;  /* 0x00000300000abab9 */ /* 0x000fc60000000800 */
[----:B------:R-:W-:Y:S01]  /*0250*/  ISETP.NE.AND.EX P0, PT, RZ, UR23, PT, P0 ;  /* 0x00000017ff007c0c */ /* 0x000fe2000bf05300 */
[----:B------:R-:W-:Y:S01]  /*0260*/  UMOV UR59, URZ ;  /* 0x0000003f003b7c82 */ /* 0x000fe20008000000 */
[----:B------:R-:W-:Y:S01]  /*0270*/  @UP3 UIADD3 UR7, UR9, UR7, URZ ;  /* 0x0000000709073290 */ /* 0x000fe2000fffe03f */
[----:B----4-:R-:W-:Y:S02]  /*0280*/  R2UR UR12, R7 ;  /* 0x00000000070c72ca */ /* 0x010fe400000e0000 */
[----:B------:R-:W-:-:S11]  /*0290*/  R2UR UR26, R6 ;  /* 0x00000000061a72ca */ /* 0x000fd600000e0000 */
[----:B------:R-:W-:-:S04]  /*02a0*/  UIADD3 UR11, UP1, UR12, UR14, URZ ;  /* 0x0000000e0c0b7290 */ /* 0x000fc8000ff3e03f */
[----:B------:R-:W-:Y:S02]  /*02b0*/  ULEA.HI.X.SX32 UR12, UR12, UR15, 0x1, UP1 ;  /* 0x0000000f0c0c7291 */ /* 0x000fe400088f0e3f */
[----:B------:R-:W-:-:S04]  /*02c0*/  UIADD3 UR11, UP1, UR11, -0x1, URZ ;  /* 0xffffffff0b0b7890 */ /* 0x000fc8000ff3e03f */
[----:B------:R-:W-:Y:S02]  /*02d0*/  UIADD3.X UR12, UR12, -0x1, URZ, UP1, !UPT ;  /* 0xffffffff0c0c7890 */ /* 0x000fe40008ffe43f */
[----:B------:R-:W-:-:S04]  /*02e0*/  @UP0 UIADD3 UR24, UP1, UR11, UR24, URZ ;  /* 0x000000180b180290 */ /* 0x000fc8000ff3e03f */
[----:B------:R-:W-:Y:S02]  /*02f0*/  @UP0 UIADD3.X UR27, URZ, UR12, URZ, UP1, !UPT ;  /* 0x0000000c3f1b0290 */ /* 0x000fe40008ffe43f */
[----:B------:R-:W-:Y:S02]  /*0300*/  UIADD3 UR13, UP1, UR26, UR16, URZ ;  /* 0x000000101a0d7290 */ /* 0x000fe4000ff3e03f */
[----:B------:R-:W-:Y:S02]  /*0310*/  @UP0 UIMAD.WIDE.U32 UR18, UR27, UR20, URZ ;  /* 0x000000141b1202a5 */ /* 0x000fe4000f8e003f */
[----:B------:R-:W-:Y:S02]  /*0320*/  ULEA.HI.X.SX32 UR26, UR26, UR17, 0x1, UP1 ;  /* 0x000000111a1a7291 */ /* 0x000fe400088f0e3f */
[----:B------:R-:W-:Y:S02]  /*0330*/  @UP0 UIMAD.WIDE.U32 UR18, UP1, UR24, UR21, UR18 ;  /* 0x00000015181202a5 */ /* 0x000fe4000f820012 */
[----:B------:R-:W-:-:S02]  /*0340*/  @UP0 UIMAD.WIDE.U32 UR4, UR24, UR20, URZ ;  /* 0x00000014180402a5 */ /* 0x000fc4000f8e003f */
[----:B------:R-:W-:Y:S02]  /*0350*/  @UP0 UIADD3.X UR25, URZ, URZ, URZ, UP1, !UPT ;  /* 0x0000003f3f190290 */ /* 0x000fe40008ffe43f */
[----:B------:R-:W-:Y:S01]  /*0360*/  @UP0 UIADD3 URZ, UP1, UR5, UR18, URZ ;  /* 0x00000012053f0290 */ /* 0x000fe2000ff3e03f */
[----:B------:R-:W-:Y:S01]  /*0370*/  @UP0 UMOV UR24, UR19 ;  /* 0x0000001300180c82 */ /* 0x000fe20008000000 */
[----:B------:R-:W-:Y:S02]  /*0380*/  @!UP3 UIMAD.WIDE.U32 UR4, UR10, UR6, UR58 ;  /* 0x000000060a04b2a5 */ /* 0x000fe4000f8e003a */
[----:B------:R-:W-:Y:S02]  /*0390*/  @UP0 UIMAD.WIDE.U32.X UR18, UR27, UR21, UR24, UP1 ;  /* 0x000000151b1202a5 */ /* 0x000fe400088e0418 */
[----:B------:R-:W-:-:S03]  /*03a0*/  UIADD3 UR13, UP2, UR13, -0x1, URZ ;  /* 0xffffffff0d0d7890 */ /* 0x000fc6000ff5e03f */
[----:B------:R-:W-:Y:S01]  /*03b0*/  @!UP3 UMOV UR8, UR4 ;  /* 0x000000040008bc82 */ /* 0x000fe20008000000 */
[----:B------:R-:W-:Y:S01]  /*03c0*/  UIADD3.X UR24, UR26, -0x1, URZ, UP2, !UPT ;  /* 0xffffffff1a187890 */ /* 0x000fe200097fe43f */
[----:B------:R-:W-:Y:S01]  /*03d0*/  @!UP3 UMOV UR7, UR5 ;  /* 0x000000050007bc82 */ /* 0x000fe20008000000 */
[----:B------:R-:W-:Y:S01]  /*03e0*/  @UP0 UMOV UR11, UR18 ;  /* 0x00000012000b0c82 */ /* 0x000fe20008000000 */
[----:B------:R-:W-:Y:S01]  /*03f0*/  @UP0 UMOV UR12, UR19 ;  /* 0x00000013000c0c82 */ /* 0x000fe20008000000 */
[----:B-1----:R-:W-:Y:S08]  /*0400*/  @!P0 BRA `(.L_x_0) ;  /* 0x0000000000308947 */ /* 0x002ff00003800000 */
[----:B------:R-:W-:Y:S02]  /*0410*/  ULDC UR9, c[0x0][0x8f4] ;  /* 0x00023d0000097ab9 */ /* 0x000fe40000000800 */
[----:B------:R-:W-:-:S04]  /*0420*/  UIADD3 UR9, UP1, UR13, UR9, URZ ;  /* 0x000000090d097290 */ /* 0x000fc8000ff3e03f */
[----:B------:R-:W-:-:S04]  /*0430*/  UIADD3.X UR10, URZ, UR24, URZ, UP1, !UPT ;  /* 0x000000183f0a7290 */ /* 0x000fc80008ffe43f */
[----:B------:R-:W-:-:S04]  /*0440*/  UIMAD.WIDE.U32 UR4, UR10, UR22, URZ ;  /* 0x000000160a0472a5 */ /* 0x000fc8000f8e003f */
[----:B------:R-:W-:Y:S02]  /*0450*/  UIMAD.WIDE.U32 UR18, UP1, UR9, UR23, UR4 ;  /* 0x00000017091272a5 */ /* 0x000fe4000f820004 */
[----:B------:R-:W-:Y:S02]  /*0460*/  UIMAD.WIDE.U32 UR4, UR9, UR22, URZ ;  /* 0x00000016090472a5 */ /* 0x000fe4000f8e003f */
[----:B------:R-:W-:Y:S02]  /*0470*/  UIADD3.X UR25, URZ, URZ, URZ, UP1, !UPT ;  /* 0x0000003f3f197290 */ /* 0x000fe40008ffe43f */
[----:B------:R-:W-:Y:S01]  /*0480*/  UIADD3 URZ, UP1, UR5, UR18, URZ ;  /* 0x00000012053f7290 */ /* 0x000fe2000ff3e03f */
[----:B------:R-:W-:-:S03]  /*0490*/  UMOV UR24, UR19 ;  /* 0x0000001300187c82 */ /* 0x000fc60008000000 */
[----:B------:R-:W-:-:S07]  /*04a0*/  UIMAD.WIDE.U32.X UR4, UR10, UR23, UR24, UP1 ;  /* 0x000000170a0472a5 */ /* 0x000fce00088e0418 */
[----:B------:R-:W-:Y:S01]  /*04b0*/  UMOV UR13, UR4 ;  /* 0x00000004000d7c82 */ /* 0x000fe20008000000 */
[----:B------:R-:W-:-:S05]  /*04c0*/  UMOV UR24, UR5 ;  /* 0x0000000500187c82 */ /* 0x000fca0008000000 */
.L_x_0:
[----:B------:R-:W-:Y:S01]  /*04d0*/  ULDC UR9, c[0x0][0x934] ;  /* 0x00024d0000097ab9 */ /* 0x000fe20000000800 */
[----:B------:R-:W-:Y:S01]  /*04e0*/  ULDC UR10, c[0x0][0x904] ;  /* 0x00024100000a7ab9 */ /* 0x000fe20000000800 */
[----:B------:R-:W-:Y:S01]  /*04f0*/  ULDC UR4, c[0x0][0x938] ;  /* 0x00024e0000047ab9 */ /* 0x000fe20000000800 */
[----:B------:R-:W-:Y:S01]  /*0500*/  USHF.L.U32 UR9, UR9, UR10, URZ ;  /* 0x0000000a09097299 */ /* 0x000fe2000800063f */
[----:B------:R-:W-:Y:S01]  /*0510*/  SHF.R.U32.HI R14, RZ, 0x5, R20 ;  /* 0x00000005ff0e7819 */ /* 0x000fe20000011614 */
[----:B------:R-:W-:Y:S01]  /*0520*/  USHF.L.U32 UR10, UR4, UR10, URZ ;  /* 0x0000000a040a7299 */ /* 0x000fe2000800063f */
[----:B------:R-:W-:Y:S01]  /*0530*/  ULDC UR26, c[0x0][0x8d8] ;  /* 0x00023600001a7ab9 */ /* 0x000fe20000000800 */
[----:B------:R-:W-:Y:S02]  /*0540*/  ULDC UR30, c[0x0][0x8f0] ;  /* 0x00023c00001e7ab9 */ /* 0x000fe40000000800 */
[----:B------:R-:W-:Y:S01]  /*0550*/  IMAD.U32 R10, RZ, RZ, UR9 ;  /* 0x00000009ff0a7e24 */ /* 0x000fe2000f8e00ff */
[----:B------:R-:W-:Y:S01]  /*0560*/  USHF.R.U64 UR18, UR11, UR26, UR12 ;  /* 0x0000001a0b127299 */ /* 0x000fe2000800120c */
[----:B------:R-:W-:Y:S01]  /*0570*/  MOV R9, UR10 ;  /* 0x0000000a00097c02 */ /* 0x000fe20008000f00 */
[----:B------:R-:W-:-:S02]  /*0580*/  USHF.R.U64 UR11, UR13, UR30, UR24 ;  /* 0x0000001e0d0b7299 */ /* 0x000fc40008001218 */
[----:B------:R-:W-:Y:S01]  /*0590*/  IABS R2, R10 ;  /* 0x0000000a00027213 */ /* 0x000fe20000000000 */
[----:B------:R-:W-:Y:S01]  /*05a0*/  UIADD3 UR18, UR18, -0x1, UR9 ;  /* 0xffffffff12127890 */ /* 0x000fe2000fffe009 */
[----:B------:R-:W-:Y:S01]  /*05b0*/  IABS R3, R9 ;  /* 0x0000000900037213 */ /* 0x000fe20000000000 */
[----:B------:R-:W-:Y:S01]  /*05c0*/  UIADD3 UR11, UR11, -0x1, UR10 ;  /* 0xffffffff0b0b7890 */ /* 0x000fe2000fffe00a */
[----:B------:R-:W-:Y:S01]  /*05d0*/  R2UR UR28, R2 ;  /* 0x00000000021c72ca */ /* 0x000fe200000e0000 */
[----:B------:R-:W-:Y:S01]  /*05e0*/  UMOV UR12, URZ ;  /* 0x0000003f000c7c82 */ /* 0x000fe20008000000 */
[----:B------:R-:W-:Y:S01]  /*05f0*/  UISETP.GE.AND UP5, UPT, UR18, URZ, UPT ;  /* 0x0000003f1200728c */ /* 0x000fe2000bfa6270 */
[----:B------:R-:W-:Y:S01]  /*0600*/  IMAD.MOV.U32 R2, RZ, RZ, R3 ;  /* 0x000000ffff027224 */ /* 0x000fe200078e0003 */
[----:B------:R-:W-:Y:S01]  /*0610*/  UISETP.NE.AND UP4, UPT, UR9, URZ, UPT ;  /* 0x0000003f0900728c */ /* 0x000fe2000bf85270 */
[----:B------:R-:W-:-:S03]  /*0620*/  UMOV UR59, 0x1 ;  /* 0x00000001003b7882 */ /* 0x000fc60000000000 */
[----:B------:R-:W-:-:S05]  /*0630*/  R2UR UR27, R2 ;  /* 0x00000000021b72ca */ /* 0x000fca00000e0000 */
[----:B------:R-:W1:Y:S08]  /*0640*/  I2F.RP R2, UR28 ;  /* 0x0000001c00027d06 */ /* 0x000e700008209400 */
[----:B------:R-:W2:Y:S08]  /*0650*/  I2F.RP R4, UR27 ;  /* 0x0000001b00047d06 */ /* 0x000eb00008209400 */
[----:B-1----:R-:W1:Y:S08]  /*0660*/  MUFU.RCP R2, R2 ;  /* 0x0000000200027308 */ /* 0x002e700000001000 */
[----:B--2---:R-:W2:Y:S01]  /*0670*/  MUFU.RCP R4, R4 ;  /* 0x0000000400047308 */ /* 0x004ea20000001000 */
[----:B-1----:R-:W-:-:S02]  /*0680*/  VIADD R3, R2, 0xffffffe ;  /* 0x0ffffffe02037836 */ /* 0x002fc40000000000 */
[----:B------:R-:W-:-:S05]  /*0690*/  IMAD.U32 R2, RZ, RZ, UR18 ;  /* 0x00000012ff027e24 */ /* 0x000fca000f8e00ff */
[----:B------:R-:W1:Y:S01]  /*06a0*/  F2I.FTZ.U32.TRUNC.NTZ R3, R3 ;  /* 0x0000000300037305 */ /* 0x000e62000021f000 */
[----:B------:R-:W-:Y:S02]  /*06b0*/  IABS R2, R2 ;  /* 0x0000000200027213 */ /* 0x000fe40000000000 */
[----:B--2---:R-:W-:Y:S02]  /*06c0*/  IADD3 R5, R4, 0xffffffe, RZ ;  /* 0x0ffffffe04057810 */ /* 0x004fe40007ffe0ff */
[----:B------:R-:W-:Y:S02]  /*06d0*/  IABS R4, R10 ;  /* 0x0000000a00047213 */ /* 0x000fe40000000000 */
[----:B------:R-:W-:Y:S02]  /*06e0*/  R2UR UR32, R2 ;  /* 0x00000000022072ca */ /* 0x000fe400000e0000 */
[----:B------:R-:W2:Y:S01]  /*06f0*/  F2I.FTZ.U32.TRUNC.NTZ R5, R5 ;  /* 0x0000000500057305 */ /* 0x000ea2000021f000 */
[----:B------:R-:W-:-:S02]  /*0700*/  IADD3 R4, RZ, -R4, RZ ;  /* 0x80000004ff047210 */ /* 0x000fc40007ffe0ff */
[----:B-1----:R-:W-:Y:S01]  /*0710*/  R2UR UR13, R3 ;  /* 0x00000000030d72ca */ /* 0x002fe200000e0000 */
[----:B------:R-:W-:Y:S01]  /*0720*/  IMAD.U32 R3, RZ, RZ, UR11 ;  /* 0x0000000bff037e24 */ /* 0x000fe2000f8e00ff */
[----:B--2---:R-:W-:-:S04]  /*0730*/  R2UR UR5, R5 ;  /* 0x00000000050572ca */ /* 0x004fc800000e0000 */
[----:B------:R-:W-:Y:S01]  /*0740*/  IABS R5, R3 ;  /* 0x0000000300057213 */ /* 0x000fe20000000000 */
[----:B------:R-:W-:Y:S01]  /*0750*/  IMAD.MOV.U32 R3, RZ, RZ, R4 ;  /* 0x000000ffff037224 */ /* 0x000fe200078e0004 */
[----:B------:R-:W-:-:S05]  /*0760*/  IABS R4, R9 ;  /* 0x0000000900047213 */ /* 0x000fca0000000000 */
[----:B------:R-:W-:Y:S01]  /*0770*/  UIADD3 UR4, URZ, -UR13, URZ ;  /* 0x8000000d3f047290 */ /* 0x000fe2000fffe03f */
[----:B------:R-:W-:Y:S01]  /*0780*/  IMAD.MOV.U32 R2, RZ, RZ, R5 ;  /* 0x000000ffff027224 */ /* 0x000fe200078e0005 */
[----:B------:R-:W-:Y:S02]  /*0790*/  IADD3 R4, RZ, -R4, RZ ;  /* 0x80000004ff047210 */ /* 0x000fe40007ffe0ff */
[----:B------:R-:W-:Y:S01]  /*07a0*/  UIMAD UR4, UR4, UR28, URZ ;  /* 0x0000001c040472a4 */ /* 0x000fe2000f8e023f */
[----:B------:R-:W-:Y:S02]  /*07b0*/  R2UR UR29, R3 ;  /* 0x00000000031d72ca */ /* 0x000fe400000e0000 */
[----:B------:R-:W-:Y:S01]  /*07c0*/  R2UR UR33, R2 ;  /* 0x00000000022172ca */ /* 0x000fe200000e0000 */
[----:B------:R-:W-:Y:S01]  /*07d0*/  UIADD3 UR24, URZ, -UR5, URZ ;  /* 0x800000053f187290 */ /* 0x000fe2000fffe03f */
[----:B------:R-:W-:Y:S01]  /*07e0*/  IMAD.MOV.U32 R2, RZ, RZ, R4 ;  /* 0x000000ffff027224 */ /* 0x000fe200078e0004 */
[----:B------:R-:W-:Y:S01]  /*07f0*/  UIMAD.WIDE.U32 UR12, UR13, UR4, UR12 ;  /* 0x000000040d0c72a5 */ /* 0x000fe2000f8e000c */
[----:B------:R-:W1:Y:S01]  /*0800*/  SHFL.IDX PT, R3, R14, RZ, 0x1f ;  /* 0x00001fff0e037589 */ /* 0x000e6200000e0000 */
[----:B------:R-:W-:Y:S01]  /*0810*/  UIMAD UR24, UR24, UR27, URZ ;  /* 0x0000001b181872a4 */ /* 0x000fe2000f8e023f */
[----:B------:R-:W-:Y:S01]  /*0820*/  UMOV UR4, URZ ;  /* 0x0000003f00047c82 */ /* 0x000fe20008000000 */
[----:B------:R-:W-:-:S02]  /*0830*/  R2UR UR31, R2 ;  /* 0x00000000021f72ca */ /* 0x000fc400000e0000 */
[----:B------:R-:W-:Y:S01]  /*0840*/  UIMAD.WIDE.U32 UR24, UR5, UR24, UR4 ;  /* 0x00000018051872a5 */ /* 0x000fe2000f8e0004 */
[----:B------:R-:W-:Y:S01]  /*0850*/  SHF.R.U32.HI R2, RZ, 0x7, R20 ;  /* 0x00000007ff027819 */ /* 0x000fe20000011614 */
[----:B------:R-:W-:-:S04]  /*0860*/  UIMAD.WIDE.U32 UR4, UR13, UR32, URZ ;  /* 0x000000200d0472a5 */ /* 0x000fc8000f8e003f */
[----:B------:R-:W-:Y:S01]  /*0870*/  UIMAD UR5, UR5, UR29, UR32 ;  /* 0x0000001d050572a4 */ /* 0x000fe2000f8e0220 */
[----:B------:R-:W2:Y:S01]  /*0880*/  SHFL.IDX PT, R2, R2, RZ, 0x1f ;  /* 0x00001fff02027589 */ /* 0x000ea200000e0000 */
[----:B------:R-:W-:Y:S01]  /*0890*/  UMOV UR19, UR25 ;  /* 0x0000001900137c82 */ /* 0x000fe20008000000 */
[----:B------:R-:W-:Y:S02]  /*08a0*/  ULOP3.LUT UR32, URZ, UR9, URZ, 0x33, !UPT ;  /* 0x000000093f207292 */ /* 0x000fe4000f8e333f */
[----:B------:R-:W-:Y:S02]  /*08b0*/  UIMAD.WIDE.U32 UR24, UR19, UR33, URZ ;  /* 0x00000021131872a5 */ /* 0x000fe4000f8e003f */
[----:B------:R-:W-:Y:S02]  /*08c0*/  UISETP.GT.U32.AND UP1, UPT, UR28, UR5, UPT ;  /* 0x000000051c00728c */ /* 0x000fe4000bf24070 */
[----:B------:R-:W-:Y:S02]  /*08d0*/  UIMAD UR25, UR25, UR31, UR33 ;  /* 0x0000001f191972a4 */ /* 0x000fe4000f8e0221 */
[----:B------:R-:W-:-:S02]  /*08e0*/  ULOP3.LUT UR33, URZ, UR10, URZ, 0x33, !UPT ;  /* 0x0000000a3f217292 */ /* 0x000fc4000f8e333f */
[----:B------:R-:W-:Y:S01]  /*08f0*/  UISETP.GT.U32.AND UP2, UPT, UR27, UR25, UPT ;  /* 0x000000191b00728c */ /* 0x000fe2000bf44070 */
[----:B-1----:R-:W-:-:S04]  /*0900*/  R2UR UR34, R3 ;  /* 0x00000000032272ca */ /* 0x002fc800000e0000 */
[----:B------:R-:W-:-:S04]  /*0910*/  @!UP1 UIADD3 UR5, UR5, -UR28, URZ ;  /* 0x8000001c05059290 */ /* 0x000fc8000fffe03f */
[----:B------:R-:W-:Y:S02]  /*0920*/  UISETP.GT.U32.AND UP6, UPT, UR28, UR5, UPT ;  /* 0x000000051c00728c */ /* 0x000fe4000bfc4070 */
[----:B------:R-:W-:Y:S01]  /*0930*/  @!UP2 UIADD3 UR25, UR25, -UR27, URZ ;  /* 0x8000001b1919a290 */ /* 0x000fe2000fffe03f */
[----:B--2---:R-:W-:Y:S01]  /*0940*/  R2UR UR12, R2 ;  /* 0x00000000020c72ca */ /* 0x004fe200000e0000 */
[----:B------:R-:W-:Y:S01]  /*0950*/  UISETP.NE.AND UP2, UPT, UR10, URZ, UPT ;  /* 0x0000003f0a00728c */ /* 0x000fe2000bf45270 */
[----:B------:R-:W-:Y:S01]  /*0960*/  ISETP.NE.AND P1, PT, RZ, UR34, PT ;  /* 0x00000022ff007c0c */ /* 0x000fe2000bf25270 */
[----:B------:R-:W-:Y:S02]  /*0970*/  UISETP.GT.U32.AND UP1, UPT, UR27, UR25, UPT ;  /* 0x000000191b00728c */ /* 0x000fe4000bf24070 */
[----:B------:R-:W-:-:S03]  /*0980*/  USHF.R.S32.HI UR4, URZ, 0x1f, UR34 ;  /* 0x0000001f3f047899 */ /* 0x000fc60008011422 */
[----:B------:R-:W-:Y:S02]  /*0990*/  @!UP6 UIADD3 UR5, UR5, -UR28, URZ ;  /* 0x8000001c0505e290 */ /* 0x000fe4000fffe03f */
[----:B------:R-:W-:Y:S02]  /*09a0*/  UISETP.GE.AND UP6, UPT, UR11, URZ, UPT ;  /* 0x0000003f0b00728c */ /* 0x000fe4000bfc6270 */
[----:B------:R-:W-:Y:S02]  /*09b0*/  @!UP5 UIADD3 UR5, -UR5, URZ, URZ ;  /* 0x0000003f0505d290 */ /* 0x000fe4000fffe13f */
[----:B------:R-:W-:Y:S02]  /*09c0*/  @!UP1 UIADD3 UR25, UR25, -UR27, URZ ;  /* 0x8000001b19199290 */ /* 0x000fe4000fffe03f */
[----:B------:R-:W-:Y:S02]  /*09d0*/  ULEA.HI UR4, UR4, UR34, URZ, 0x2 ;  /* 0x0000002204047291 */ /* 0x000fe4000f8f103f */
[----:B------:R-:W-:-:S02]  /*09e0*/  USEL UR5, UR32, UR5, !UP4 ;  /* 0x0000000520057287 */ /* 0x000fc4000e000000 */
[----:B------:R-:W-:Y:S02]  /*09f0*/  ULOP3.LUT UR4, UR4, 0xfffffffc, URZ, 0xc0, !UPT ;  /* 0xfffffffc04047892 */ /* 0x000fe4000f8ec03f */
[----:B------:R-:W-:Y:S02]  /*0a00*/  @!UP6 UIADD3 UR25, -UR25, URZ, URZ ;  /* 0x0000003f1919e290 */ /* 0x000fe4000fffe13f */
[----:B------:R-:W-:Y:S02]  /*0a10*/  UIADD3 UR5, UR18, -UR5, URZ ;  /* 0x8000000512057290 */ /* 0x000fe4000fffe03f */
[----:B------:R-:W-:Y:S02]  /*0a20*/  USEL UR25, UR33, UR25, !UP2 ;  /* 0x0000001921197287 */ /* 0x000fe4000d000000 */
[----:B------:R-:W-:Y:S02]  /*0a30*/  UIADD3 UR47, UR34, -UR4, URZ ;  /* 0x80000004222f7290 */ /* 0x000fe4000fffe03f */
[----:B------:R-:W-:-:S02]  /*0a40*/  UIADD3 UR25, UR11, -UR25, URZ ;  /* 0x800000190b197290 */ /* 0x000fc4000fffe03f */
[----:B------:R-:W-:Y:S02]  /*0a50*/  UISETP.NE.AND UP1, UPT, UR12, URZ, UPT ;  /* 0x0000003f0c00728c */ /* 0x000fe4000bf25270 */
[----:B------:R-:W-:Y:S02]  /*0a60*/  UIMAD UR24, UR5, UR25, URZ ;  /* 0x00000019051872a4 */ /* 0x000fe4000f8e023f */
[----:B------:R-:W-:Y:S02]  /*0a70*/  USEL UR4, UR25, UR5, !UP3 ;  /* 0x0000000519047287 */ /* 0x000fe4000d800000 */
[----:B------:R-:W-:Y:S02]  /*0a80*/  USHF.R.S32.HI UR25, URZ, 0x1f, UR24 ;  /* 0x0000001f3f197899 */ /* 0x000fe40008011418 */
[----:B------:R-:W-:Y:S01]  /*0a90*/  USHF.R.S32.HI UR5, URZ, 0x1f, UR4 ;  /* 0x0000001f3f057899 */ /* 0x000fe20008011404 */
[----:B------:R-:W-:Y:S01]  /*0aa0*/  IMAD.U32 R6, RZ, RZ, UR24 ;  /* 0x00000018ff067e24 */ /* 0x000fe2000f8e00ff */
[----:B------:R-:W-:Y:S01]  /*0ab0*/  UISETP.EQ.AND UP5, UPT, UR47, 0x3, !UP1 ;  /* 0x000000032f00788c */ /* 0x000fe2000cfa2270 */
[----:B------:R-:W-:Y:S01]  /*0ac0*/  IMAD.U32 R4, RZ, RZ, UR4 ;  /* 0x00000004ff047e24 */ /* 0x000fe2000f8e00ff */
[----:B------:R-:W-:-:S02]  /*0ad0*/  MOV R7, UR25 ;  /* 0x0000001900077c02 */ /* 0x000fc40008000f00 */
[----:B------:R-:W-:Y:S01]  /*0ae0*/  USEL UR59, UR59, 0x2, UP5 ;  /* 0x000000023b3b7887 */ /* 0x000fe2000a800000 */
[----:B------:R-:W-:Y:S01]  /*0af0*/  IMAD.U32 R5, RZ, RZ, UR5 ;  /* 0x00000005ff057e24 */ /* 0x000fe2000f8e00ff */
[----:B------:R-:W-:Y:S10]  /*0b00*/  @P1 BRA `(.L_x_1) ;  /* 0x0000000000841947 */ /* 0x000ff40003800000 */
[----:B------:R-:W-:Y:S01]  /*0b10*/  ELECT P1, URZ, PT ;  /* 0x00000000003f782f */ /* 0x000fe20003820000 */
[----:B------:R-:W-:-:S12]  /*0b20*/  BSSY B0, `(.L_x_1) ;  /* 0x000001f000007945 */ /* 0x000fd80003800000 */
[----:B------:R-:W-:Y:S05]  /*0b30*/  @!P1 BRA `(.L_x_2) ;  /* 0x0000000000749947 */ /* 0x000fea0003800000 */
[----:B------:R-:W1:Y:S01]  /*0b40*/  S2UR UR11, SR_CgaCtaId ;  /* 0x00000000000b79c3 */ /* 0x000e620000008800 */
[----:B------:R-:W-:Y:S01]  /*0b50*/  UMOV UR4, 0x400 ;  /* 0x0000040000047882 */ /* 0x000fe20000000000 */
[----:B------:R-:W-:Y:S01]  /*0b60*/  UMOV UR5, 0x1 ;  /* 0x0000000100057882 */ /* 0x000fe20000000000 */
[----:B------:R-:W-:Y:S02]  /*0b70*/  UMOV UR24, 0x140 ;  /* 0x0000014000187882 */ /* 0x000fe40000000000 */
[----:B------:R-:W-:-:S04]  /*0b80*/  UIADD3 UR24, -UR24, 0x100000, URZ ;  /* 0x0010000018187890 */ /* 0x000fc8000fffe13f */
[----:B------:R-:W-:Y:S02]  /*0b90*/  USHF.L.U32 UR25, UR24, 0xb, URZ ;  /* 0x0000000b18197899 */ /* 0x000fe4000800063f */
[----:B------:R-:W-:Y:S02]  /*0ba0*/  USHF.L.U32 UR24, UR24, 0x1, URZ ;  /* 0x0000000118187899 */ /* 0x000fe4000800063f */
[----:B-1----:R-:W-:Y:S02]  /*0bb0*/  ULEA UR11, UR11, UR4, 0x18 ;  /* 0x000000040b0b7291 */ /* 0x002fe4000f8ec03f */
[----:B------:R-:W-:-:S04]  /*0bc0*/  UIADD3 UR4, -UR5, 0x100000, URZ ;  /* 0x0010000005047890 */ /* 0x000fc8000fffe13f */
[----:B------:R-:W-:Y:S02]  /*0bd0*/  USHF.L.U32 UR5, UR4, 0xb, URZ ;  /* 0x0000000b04057899 */ /* 0x000fe4000800063f */
[----:B------:R-:W-:Y:S01]  /*0be0*/  USHF.L.U32 UR4, UR4, 0x1, URZ ;  /* 0x0000000104047899 */ /* 0x000fe2000800063f */
[----:B------:R-:W1:Y:S11]  /*0bf0*/  FENCE.VIEW.ASYNC.S ;  /* 0x00000000000073c6 */ /* 0x000e760000000000 */
[----:B-1----:R1:W2:Y:S01]  /*0c00*/  SYNCS.EXCH.64 URZ, [UR11+0x34400], UR4 ;  /* 0x034400040b3f75b2 */ /* 0x0022a20008000100 */
[----:B------:R1:W3:Y:S01]  /*0c10*/  SYNCS.EXCH.64 URZ, [UR11+0x34440], UR24 ;  /* 0x034440180b3f75b2 */ /* 0x0002e20008000100 */
[----:B------:R1:W4:Y:S01]  /*0c20*/  SYNCS.EXCH.64 URZ, [UR11+0x34408], UR4 ;  /* 0x034408040b3f75b2 */ /* 0x0003220008000100 */
[----:B------:R1:W1:Y:S01]  /*0c30*/  SYNCS.EXCH.64 URZ, [UR11+0x34448], UR24 ;  /* 0x034448180b3f75b2 */ /* 0x0002620008000100 */
        /* <DEDUP_REMOVED lines=12> */
[----:B------:R-:W-:Y:S01]  /*0d00*/  NOP ;  /* 0x0000000000007918 */ /* 0x000fe20000000000 */
.L_x_2:
[----:B-1----:R-:W-:Y:S05]  /*0d10*/  BSYNC B0 ;  /* 0x0000000000007941 */ /* 0x002fea0003800000 */
.L_x_1:
[----:B------:R-:W1:Y:S01]  /*0d20*/  SHFL.IDX PT, R11, R14, RZ, 0x1f ;  /* 0x00001fff0e0b7589 */ /* 0x000e6200000e0000 */
[----:B------:R-:W-:Y:S01]  /*0d30*/  UIADD3 UR18, UR12, -0x1, URZ ;  /* 0xffffffff0c127890 */ /* 0x000fe2000fffe03f */
[----:B------:R-:W-:Y:S01]  /*0d40*/  I2FP.F32.U32 R2, UR6 ;  /* 0x0000000600027c45 */ /* 0x000fe20008201000 */
[----:B------:R-:W-:Y:S01]  /*0d50*/  UISETP.LT.U32.AND UP6, UPT, UR47, 0x2, !UP1 ;  /* 0x000000022f00788c */ /* 0x000fe2000cfc1070 */
[----:B------:R-:W-:Y:S01]  /*0d60*/  NOP ;  /* 0x0000000000007918 */ /* 0x000fe20000000000 */
[----:B------:R-:W-:Y:S02]  /*0d70*/  UISETP.GE.U32.AND UP5, UPT, UR18, 0x2, UPT ;  /* 0x000000021200788c */ /* 0x000fe4000bfa6070 */
[----:B------:R-:W-:-:S04]  /*0d80*/  USEL UR40, URZ, 0x1, !UP6 ;  /* 0x000000013f287887 */ /* 0x000fc8000f000000 */
[----:B------:R-:W-:Y:S01]  /*0d90*/  USEL UR40, UR40, 0x2, UP5 ;  /* 0x0000000228287887 */ /* 0x000fe2000a800000 */
[----:B-1----:R-:W-:-:S13]  /*0da0*/  ISETP.NE.AND P1, PT, R11, RZ, PT ;  /* 0x000000ff0b00720c */ /* 0x002fda0003f25270 */
[----:B------:R-:W-:Y:S05]  /*0db0*/  @P1 BRA `(.L_x_3) ;  /* 0x0000000000581947 */ /* 0x000fea0003800000 */
[----:B------:R-:W1:Y:S01]  /*0dc0*/  S2UR UR5, SR_CgaCtaId ;  /* 0x00000000000579c3 */ /* 0x000e620000008800 */
[----:B------:R-:W-:Y:S01]  /*0dd0*/  UMOV UR4, 0x400 ;  /* 0x0000040000047882 */ /* 0x000fe20000000000 */
[----:B------:R-:W-:Y:S01]  /*0de0*/  UMOV UR24, 0x1 ;  /* 0x0000000100187882 */ /* 0x000fe20000000000 */
[----:B------:R-:W-:Y:S01]  /*0df0*/  UMOV UR25, 0x2 ;  /* 0x0000000200197882 */ /* 0x000fe20000000000 */
[----:B------:R-:W-:Y:S01]  /*0e00*/  ELECT P1, URZ, PT ;  /* 0x00000000003f782f */ /* 0x000fe20003820000 */
[----:B-1----:R-:W-:Y:S02]  /*0e10*/  ULEA UR11, UR5, UR4, 0x18 ;  /* 0x00000004050b7291 */ /* 0x002fe4000f8ec03f */
[----:B------:R-:W-:-:S04]  /*0e20*/  UIADD3 UR4, -UR24, 0x100000, URZ ;  /* 0x0010000018047890 */ /* 0x000fc8000fffe13f */
[----:B------:R-:W-:Y:S02]  /*0e30*/  USHF.L.U32 UR5, UR4, 0xb, URZ ;  /* 0x0000000b04057899 */ /* 0x000fe4000800063f */
[----:B------:R-:W-:Y:S02]  /*0e40*/  USHF.L.U32 UR4, UR4, 0x1, URZ ;  /* 0x0000000104047899 */ /* 0x000fe4000800063f */
[----:B------:R-:W-:-:S04]  /*0e50*/  UIADD3 UR24, -UR25, 0x100000, URZ ;  /* 0x0010000019187890 */ /* 0x000fc8000fffe13f */
[----:B------:R-:W-:Y:S02]  /*0e60*/  USHF.L.U32 UR25, UR24, 0xb, URZ ;  /* 0x0000000b18197899 */ /* 0x000fe4000800063f */
[----:B------:R-:W-:Y:S01]  /*0e70*/  USHF.L.U32 UR24, UR24, 0x1, URZ ;  /* 0x0000000118187899 */ /* 0x000fe2000800063f */
[----:B------:R-:W1:Y:S03]  /*0e80*/  FENCE.VIEW.ASYNC.S ;  /* 0x00000000000073c6 */ /* 0x000e660000000000 */
[----:B-1----:R1:W1:Y:S08]  /*0e90*/  SYNCS.EXCH.64 URZ, [UR11+0x34480], UR4 ;  /* 0x034480040b3f75b2 */ /* 0x0022700008000100 */
        /* <DEDUP_REMOVED lines=8> */
.L_x_3:
[----:B------:R-:W2:Y:S01]  /*0f20*/  SHFL.IDX PT, R15, R14, RZ, 0x1f ;  /* 0x00001fff0e0f7589 */ /* 0x000ea200000e0000 */
[----:B-1----:R-:W-:Y:S01]  /*0f30*/  ULDC UR4, c[0x0][0x154] ;  /* 0x0000550000047ab9 */ /* 0x002fe20000000800 */
[----:B------:R-:W1:Y:S01]  /*0f40*/  LDC R13, c[0x0][0x148] ;  /* 0x00005200ff0d7b82 */ /* 0x000e620000000800 */
[----:B------:R-:W-:Y:S01]  /*0f50*/  FMUL R3, R2, UR4 ;  /* 0x0000000402037c20 */ /* 0x000fe20008400000 */
[----:B------:R-:W-:Y:S01]  /*0f60*/  UISETP.EQ.AND UP6, UPT, UR47, 0x2, !UP1 ;  /* 0x000000022f00788c */ /* 0x000fe2000cfc2270 */
[----:B------:R-:W-:Y:S01]  /*0f70*/  I2FP.F32.U32 R2, UR58 ;  /* 0x0000003a00027c45 */ /* 0x000fe20008201000 */
[----:B------:R-:W-:Y:S01]  /*0f80*/  ULDC UR4, c[0x0][0x150] ;  /* 0x0000540000047ab9 */ /* 0x000fe20000000800 */
[----:B------:R-:W-:Y:S01]  /*0f90*/  NOP ;  /* 0x0000000000007918 */ /* 0x000fe20000000000 */
[----:B------:R-:W-:Y:S01]  /*0fa0*/  USEL UR61, URZ, 0x1, !UP6 ;  /* 0x000000013f3d7887 */ /* 0x000fe2000f000000 */
[----:B------:R-:W3:Y:S03]  /*0fb0*/  F2I.U32.TRUNC.NTZ R3, R3 ;  /* 0x0000000300037305 */ /* 0x000ee6000020f000 */
[----:B------:R-:W-:Y:S01]  /*0fc0*/  USEL UR61, UR61, 0x2, UP5 ;  /* 0x000000023d3d7887 */ /* 0x000fe2000a800000 */
[----:B--2---:R-:W-:Y:S01]  /*0fd0*/  ISETP.NE.AND P1, PT, R15, RZ, PT ;  /* 0x000000ff0f00720c */ /* 0x004fe20003f25270 */
[----:B------:R-:W-:Y:S01]  /*0fe0*/  FMUL R15, R2, UR4 ;  /* 0x00000004020f7c20 */ /* 0x000fe20008400000 */
[----:B---3--:R-:W-:-:S05]  /*0ff0*/  IADD3 R18, -R3, RZ, RZ ;  /* 0x000000ff03127210 */ /* 0x008fca0007ffe1ff */
[----:B-1----:R-:W-:-:S06]  /*1000*/  IMAD R18, R13, R18, UR6 ;  /* 0x000000060d127e24 */ /* 0x002fcc000f8e0212 */
[----:B------:R-:W-:Y:S05]  /*1010*/  @P1 BRA `(.L_x_4) ;  /* 0x0000000000581947 */ /* 0x000fea0003800000 */
[----:B------:R-:W1:Y:S01]  /*1020*/  S2UR UR5, SR_CgaCtaId ;  /* 0x00000000000579c3 */ /* 0x000e620000008800 */
[----:B------:R-:W-:Y:S01]  /*1030*/  UMOV UR4, 0x400 ;  /* 0x0000040000047882 */ /* 0x000fe20000000000 */
[----:B------:R-:W-:Y:S01]  /*1040*/  UMOV UR11, 0x20 ;  /* 0x00000020000b7882 */ /* 0x000fe20000000000 */
[----:B------:R-:W-:Y:S01]  /*1050*/  UMOV UR24, 0x80 ;  /* 0x0000008000187882 */ /* 0x000fe20000000000 */
[----:B------:R-:W-:Y:S01]  /*1060*/  ELECT P1, URZ, PT ;  /* 0x00000000003f782f */ /* 0x000fe20003820000 */
        /* <DEDUP_REMOVED lines=10> */
[----:B------:R1:W1:Y:S01]  /*1110*/  SYNCS.EXCH.64 URZ, [UR6+0x344c8], UR4 ;  /* 0x0344c804063f75b2 */ /* 0x0002620008000100 */
[----:B------:R1:W1:Y:S01]  /*1120*/  SYNCS.EXCH.64 URZ, [UR6+0x344e8], UR24 ;  /* 0x0344e818063f75b2 */ /* 0x0002620008000100 */
[----:B------:R1:W1:Y:S01]  /*1130*/  SYNCS.EXCH.64 URZ, [UR6+0x344d0], UR4 ;  /* 0x0344d004063f75b2 */ /* 0x0002620008000100 */
[----:B------:R1:W1:Y:S01]  /*1140*/  SYNCS.EXCH.64 URZ, [UR6+0x344f0], UR24 ;  /* 0x0344f018063f75b2 */ /* 0x0002620008000100 */
[----:B------:R1:W1:Y:S01]  /*1150*/  SYNCS.EXCH.64 URZ, [UR6+0x344d8], UR4 ;  /* 0x0344d804063f75b2 */ /* 0x0002620008000100 */
[----:B------:R1:W1:Y:S01]  /*1160*/  SYNCS.EXCH.64 URZ, [UR6+0x344f8], UR24 ;  /* 0x0344f818063f75b2 */ /* 0x0002620008000100 */
[----:B------:R-:W-:Y:S01]  /*1170*/  NOP ;  /* 0x0000000000007918 */ /* 0x000fe20000000000 */
.L_x_4:
[----:B------:R-:W4:Y:S01]  /*1180*/  SHFL.IDX PT, R13, R14, RZ, 0x1f ;  /* 0x00001fff0e0d7589 */ /* 0x000f2200000e0000 */
[----:B------:R-:W-:Y:S02]  /*1190*/  SHF.R.S32.HI R3, RZ, 0x1f, R20 ;  /* 0x0000001fff037819 */ /* 0x000fe40000011414 */
[----:B------:R-:W-:Y:S02]  /*11a0*/  ELECT P1, URZ, PT ;  /* 0x00000000003f782f */ /* 0x000fe40003820000 */
[----:B------:R-:W-:Y:S01]  /*11b0*/  SHF.R.S32.HI R16, RZ, 0x1f, R11 ;  /* 0x0000001fff107819 */ /* 0x000fe2000001140b */
[----:B------:R-:W2:Y:S01]  /*11c0*/  SHFL.IDX PT, R2, R14, RZ, 0x1f ;  /* 0x00001fff0e027589 */ /* 0x000ea200000e0000 */
[----:B------:R-:W-:Y:S02]  /*11d0*/  LEA.HI R3, R3, R20, RZ, 0x7 ;  /* 0x0000001403037211 */ /* 0x000fe400078f38ff */
[----:B------:R-:W-:Y:S02]  /*11e0*/  ELECT P2, URZ, PT ;  /* 0x00000000003f782f */ /* 0x000fe40003840000 */
[----:B------:R-:W-:Y:S01]  /*11f0*/  LEA.HI R16, R16, R11, RZ, 0x2 ;  /* 0x0000000b10107211 */ /* 0x000fe200078f10ff */
[----:B------:R-:W3:Y:S01]  /*1200*/  LDC R17, c[0x0][0x144] ;  /* 0x00005100ff117b82 */ /* 0x000ee20000000800 */
[----:B------:R-:W-:Y:S01]  /*1210*/  LOP3.LUT R3, R3, 0xffffff80, RZ, 0xc0, !PT ;  /* 0xffffff8003037812 */ /* 0x000fe200078ec0ff */
[----:B------:R-:W2:Y:S01]  /*1220*/  F2I.U32.TRUNC.NTZ R15, R15 ;  /* 0x0000000f000f7305 */ /* 0x000ea2000020f000 */
[----:B------:R-:W-:Y:S01]  /*1230*/  LOP3.LUT R16, R16, 0x3ffffffc, RZ, 0xc0, !PT ;  /* 0x3ffffffc10107812 */ /* 0x000fe200078ec0ff */
[----:B------:R-:W-:Y:S01]  /*1240*/  UMOV UR11, 0x20 ;  /* 0x00000020000b7882 */ /* 0x000fe20000000000 */
[----:B-1----:R-:W-:Y:S01]  /*1250*/  UMOV UR25, 0x80 ;  /* 0x0000008000197882 */ /* 0x002fe20000000000 */
[----:B------:R-:W-:Y:S01]  /*1260*/  IMAD.IADD R158, R20, 0x1, -R3 ;  /* 0x00000001149e7824 */ /* 0x000fe200078e0a03 */
[----:B------:R-:W-:Y:S01]  /*1270*/  NOP ;  /* 0x0000000000007918 */ /* 0x000fe20000000000 */
[----:B------:R-:W-:Y:S01]  /*1280*/  IMAD.IADD R16, R11, 0x1, -R16 ;  /* 0x000000010b107824 */ /* 0x000fe200078e0a10 */
[----:B------:R-:W-:-:S02]  /*1290*/  ULDC UR60, c[0x0][0xc] ;  /* 0x00000300003c7ab9 */ /* 0x000fc40000000800 */
[----:B------:R-:W-:Y:S02]  /*12a0*/  SHF.R.S32.HI R3, RZ, 0x1f, R158 ;  /* 0x0000001fff037819 */ /* 0x000fe4000001149e */
[----:B----4-:R-:W-:Y:S01]  /*12b0*/  ISETP.NE.OR P1, PT, R13, RZ, !P1 ;  /* 0x000000ff0d00720c */ /* 0x010fe20004f25670 */
[----:B--2---:R-:W-:Y:S01]  /*12c0*/  IMAD.MOV R22, RZ, RZ, -R15 ;  /* 0x000000ffff167224 */ /* 0x004fe200078e0a0f */
[----:B------:R-:W-:Y:S02]  /*12d0*/  LEA.HI R13, R3, R158, RZ, 0x3 ;  /* 0x0000009e030d7211 */ /* 0x000fe400078f18ff */
[----:B------:R-:W-:Y:S02]  /*12e0*/  ISETP.NE.OR P2, PT, R2, RZ, !P2 ;  /* 0x000000ff0200720c */ /* 0x000fe40005745670 */
[--C-:B------:R-:W-:Y:S02]  /*12f0*/  SHF.R.S32.HI R2, RZ, 0x3, R13.reuse ;  /* 0x00000003ff027819 */ /* 0x100fe4000001140d */
[----:B------:R-:W-:Y:S01]  /*1300*/  SHF.R.S32.HI R13, RZ, 0x1f, R13 ;  /* 0x0000001fff0d7819 */ /* 0x000fe2000001140d */
[----:B---3--:R-:W-:-:S02]  /*1310*/  IMAD R17, R17, R22, UR58 ;  /* 0x0000003a11117e24 */ /* 0x008fc4000f8e0216 */
[----:B------:R-:W-:Y:S01]  /*1320*/  IMAD.MOV.U32 R22, RZ, RZ, 0x1 ;  /* 0x00000001ff167424 */ /* 0x000fe200078e00ff */
[----:B------:R-:W-:Y:S01]  /*1330*/  LEA.HI R13, R13, R2, RZ, 0x2 ;  /* 0x000000020d0d7211 */ /* 0x000fe200078f10ff */
[----:B------:R-:W-:-:S03]  /*1340*/  VOTEU.ALL UP6, P1 ;  /* 0x00000000003f7886 */ /* 0x000fc600008c0000 */
[----:B------:R-:W-:Y:S01]  /*1350*/  LOP3.LUT R13, R13, 0xfffffffc, RZ, 0xc0, !PT ;  /* 0xfffffffc0d0d7812 */ /* 0x000fe200078ec0ff */
[----:B------:R-:W-:Y:S01]  /*1360*/  VOTEU.ALL UP5, P2 ;  /* 0x00000000003f7886 */ /* 0x000fe200010a0000 */
[----:B------:R-:W1:Y:S01]  /*1370*/  @!UP6 S2UR UR5, SR_CgaCtaId ;  /* 0x000000000005e9c3 */ /* 0x000e620000008800 */
[----:B------:R-:W-:Y:S01]  /*1380*/  @!UP6 UMOV UR4, 0x400 ;  /* 0x000004000004e882 */ /* 0x000fe20000000000 */
[----:B------:R-:W-:-:S05]  /*1390*/  IADD3 R13, R2, -R13, RZ ;  /* 0x8000000d020d7210 */ /* 0x000fca0007ffe0ff */
[----:B------:R-:W-:Y:S01]  /*13a0*/  IMAD R13, R16, 0x4, R13 ;  /* 0x00000004100d7824 */ /* 0x000fe200078e020d */
[----:B------:R-:W2:Y:S04]  /*13b0*/  @!UP5 S2UR UR24, SR_CgaCtaId ;  /* 0x000000000018d9c3 */ /* 0x000ea80000008800 */
[----:B------:R-:W-:-:S04]  /*13c0*/  LEA.HI R11, R13, R13, RZ, 0x1 ;  /* 0x0000000d0d0b7211 */ /* 0x000fc800078f08ff */
[----:B------:R-:W-:-:S04]  /*13d0*/  LOP3.LUT R16, R11, 0xfffffffe, RZ, 0xc0, !PT ;  /* 0xfffffffe0b107812 */ /* 0x000fc800078ec0ff */
[----:B------:R-:W-:-:S04]  /*13e0*/  IADD3 R16, R13, -R16, RZ ;  /* 0x800000100d107210 */ /* 0x000fc80007ffe0ff */
[----:B------:R-:W-:Y:S01]  /*13f0*/  ISETP.NE.AND P3, PT, R16, R17, PT ;  /* 0x000000111000720c */ /* 0x000fe20003f65270 */
[----:B------:R-:W-:Y:S01]  /*1400*/  IMAD.SHL.U32 R16, R13, 0x4, RZ ;  /* 0x000000040d107824 */ /* 0x000fe200078e00ff */
[----:B-1----:R-:W-:Y:S02]  /*1410*/  @!UP6 ULEA UR6, UR5, UR4, 0x18 ;  /* 0x000000040506e291 */ /* 0x002fe4000f8ec03f */
[----:B------:R-:W-:-:S04]  /*1420*/  @!UP6 UIADD3 UR4, -UR11, 0x100000, URZ ;  /* 0x001000000b04e890 */ /* 0x000fc8000fffe13f */
[----:B------:R-:W-:Y:S02]  /*1430*/  @!UP6 USHF.L.U32 UR5, UR4, 0xb, URZ ;  /* 0x0000000b0405e899 */ /* 0x000fe4000800063f */
[----:B------:R-:W-:Y:S01]  /*1440*/  @!UP6 USHF.L.U32 UR4, UR4, 0x1, URZ ;  /* 0x000000010404e899 */ /* 0x000fe2000800063f */
[----:B------:R-:W-:Y:S01]  /*1450*/  LOP3.LUT R23, R13, 0xc, R16, 0x78, !PT ;  /* 0x0000000c0d177812 */ /* 0x000fe200078e7810 */
[----:B------:R-:W-:Y:S01]  /*1460*/  @!UP5 UMOV UR11, 0x400 ;  /* 0x00000400000bd882 */ /* 0x000fe20000000000 */
[----:B------:R-:W1:Y:S01]  /*1470*/  LDC R13, c[0x0][0x140] ;  /* 0x00005000ff0d7b82 */ /* 0x000e620000000800 */
[----:B--2---:R-:W-:Y:S01]  /*1480*/  @!UP5 ULEA UR11, UR24, UR11, 0x18 ;  /* 0x0000000b180bd291 */ /* 0x004fe2000f8ec03f */
[----:B------:R-:W-:Y:S01]  /*1490*/  MOV R16, 0xffffffff ;  /* 0xffffffff00107802 */ /* 0x000fe20000000f00 */
[----:B------:R-:W-:-:S04]  /*14a0*/  @!UP5 UIADD3 UR24, -UR25, 0x100000, URZ ;  /* 0x001000001918d890 */ /* 0x000fc8000fffe13f */
[----:B------:R-:W-:Y:S02]  /*14b0*/  @!UP5 USHF.L.U32 UR25, UR24, 0xb, URZ ;  /* 0x0000000b1819d899 */ /* 0x000fe4000800063f */
[----:B------:R-:W-:Y:S01]  /*14c0*/  @!UP5 USHF.L.U32 UR24, UR24, 0x1, URZ ;  /* 0x000000011818d899 */ /* 0x000fe2000800063f */
[----:B------:R-:W-:Y:S01]  /*14d0*/  VOTEU.ALL UP6, P1 ;  /* 0x00000000003f7886 */ /* 0x000fe200008c0000 */
[----:B------:R-:W-:Y:S01]  /*14e0*/  VOTEU.ALL UP5, P1 ;  /* 0x00000000003f7886 */ /* 0x000fe200008a0000 */
[----:B------:R-:W-:Y:S02]  /*14f0*/  @P3 LEA.HI R11, R23, R23, RZ, 0x1 ;  /* 0x00000017170b3211 */ /* 0x000fe400078f08ff */
[----:B------:R-:W-:Y:S01]  /*1500*/  LOP3.LUT P1, RZ, R158, 0x7, RZ, 0xc0, !PT ;  /* 0x000000079eff7812 */ /* 0x000fe2000782c0ff */
[----:B------:R-:W2:Y:S02]  /*1510*/  FENCE.VIEW.ASYNC.S ;  /* 0x00000000000073c6 */ /* 0x000ea40000000000 */
[----:B--2---:R-:W2:Y:S01]  /*1520*/  @!UP6 SYNCS.EXCH.64 URZ, [UR6+0x34500], UR4 ;  /* 0x03450004063fe5b2 */ /* 0x004ea20008000100 */
[----:B------:R-:W-:Y:S01]  /*1530*/  VOTEU.ALL UP6, P2 ;  /* 0x00000000003f7886 */ /* 0x000fe200010c0000 */
[----:B------:R-:W-:-:S02]  /*1540*/  @P3 SHF.R.S32.HI R11, RZ, 0x1, R11 ;  /* 0x00000001ff0b3819 */ /* 0x000fc4000001140b */
[----:B------:R-:W-:Y:S01]  /*1550*/  ISETP.LT.U32.AND P1, PT, R23, 0x2, !P1 ;  /* 0x000000021700780c */ /* 0x000fe20004f21070 */
[----:B------:R3:W4:Y:S01]  /*1560*/  @!UP5 SYNCS.EXCH.64 URZ, [UR6+0x34508], UR4 ;  /* 0x03450804063fd5b2 */ /* 0x0007220008000100 */
[----:B------:R-:W-:Y:S01]  /*1570*/  VOTEU.ALL UP5, P2 ;  /* 0x00000000003f7886 */ /* 0x000fe200010a0000 */
[----:B------:R-:W-:Y:S01]  /*1580*/  NOP ;  /* 0x0000000000007918 */ /* 0x000fe20000000000 */
[----:B---3--:R-:W-:Y:S01]  /*1590*/  UMOV UR4, URZ ;  /* 0x0000003f00047c82 */ /* 0x008fe20008000000 */
[----:B------:R-:W-:Y:S01]  /*15a0*/  ULDC.U8 UR5, c[0x0][0x900] ;  /* 0x0002400000057ab9 */ /* 0x000fe20000000000 */
[----:B------:R3:W2:Y:S01]  /*15b0*/  @!UP6 SYNCS.EXCH.64 URZ, [UR11+0x34510], UR24 ;  /* 0x034510180b3fe5b2 */ /* 0x0006a20008000100 */
[----:B------:R-:W-:Y:S01]  /*15c0*/  VOTEU.ALL UP6, P2 ;  /* 0x00000000003f7886 */ /* 0x000fe200010c0000 */
[----:B------:R3:W2:Y:S01]  /*15d0*/  @!UP5 SYNCS.EXCH.64 URZ, [UR11+0x34518], UR24 ;  /* 0x034518180b3fd5b2 */ /* 0x0006a20008000100 */
[----:B------:R-:W-:Y:S01]  /*15e0*/  VOTEU.ALL UP5, P2 ;  /* 0x00000000003f7886 */ /* 0x000fe200010a0000 */
[----:B------:R-:W-:-:S02]  /*15f0*/  @P3 ISETP.NE.AND P2, PT, R11, R18, PT ;  /* 0x000000120b00320c */ /* 0x000fc40003f45270 */
[----:B------:R-:W-:Y:S02]  /*1600*/  SEL R11, RZ, 0x1, !P1 ;  /* 0x00000001ff0b7807 */ /* 0x000fe40004800000 */
[----:B-1----:R-:W-:Y:S02]  /*1610*/  ISETP.EQ.U32.AND P1, PT, R13, 0x1, PT ;  /* 0x000000010d00780c */ /* 0x002fe40003f22070 */
[----:B------:R-:W-:-:S04]  /*1620*/  @P3 SEL R22, RZ, 0x1, P2 ;  /* 0x00000001ff163807 */ /* 0x000fc80001000000 */
[----:B------:R-:W-:Y:S01]  /*1630*/  LOP3.LUT R22, R22, R11, RZ, 0xc0, !PT ;  /* 0x0000000b16167212 */ /* 0x000fe200078ec0ff */
[----:B------:R3:W1:Y:S01]  /*1640*/  @!UP6 SYNCS.EXCH.64 URZ, [UR11+0x34520], UR24 ;  /* 0x034520180b3fe5b2 */ /* 0x0006620008000100 */
[----:B------:R3:W1:Y:S01]  /*1650*/  @!UP5 SYNCS.EXCH.64 URZ, [UR11+0x34528], UR24 ;  /* 0x034528180b3fd5b2 */ /* 0x0006620008000100 */
[----:B------:R-:W-:-:S04]  /*1660*/  NOP ;  /* 0x0000000000007918 */ /* 0x000fc80000000000 */
[----:B--234-:R-:W-:Y:S05]  /*1670*/  @!P1 BRA `(.L_x_5) ;  /* 0x0000000000089947 */ /* 0x01cfea0003800000 */
[----:B-1----:R-:W-:Y:S01]  /*1680*/  UCGABAR_ARV ;  /* 0x00000000000079c7 */ /* 0x002fe20008000000 */
[----:B------:R-:W-:Y:S05]  /*1690*/  BRA `(.L_x_6) ;  /* 0x0000000000047947 */ /* 0x000fea0003800000 */
.L_x_5:
[----:B-1----:R-:W-:Y:S01]  /*16a0*/  NOP ;  /* 0x0000000000007918 */ /* 0x002fe20000000000 */
.L_x_6:
[----:B------:R-:W-:Y:S05]  /*16b0*/  @!P1 BRA `(.L_x_7) ;  /* 0x00000000000c9947 */ /* 0x000fea0003800000 */
[----:B------:R-:W-:Y:S01]  /*16c0*/  UCGABAR_WAIT ;  /* 0x0000000000007dc7 */ /* 0x000fe20008000000 */
[----:B------:R-:W-:Y:S01]  /*16d0*/  CCTL.IVALL ;  /* 0x00000000ff00798f */ /* 0x000fe20002000000 */
[----:B------:R-:W-:Y:S05]  /*16e0*/  BRA `(.L_x_8) ;  /* 0x0000000000047947 */ /* 0x000fea0003800000 */
.L_x_7:
[----:B------:R-:W-:Y:S06]  /*16f0*/  BAR.SYNC.DEFER_BLOCKING 0x0 ;  /* 0x0000000000007b1d */ /* 0x000fec0000010000 */
.L_x_8:
[----:B------:R-:W1:Y:S01]  /*1700*/  LDC.64 R24, c[0x0][0x8f8] ;  /* 0x00023e00ff187b82 */ /* 0x000e620000000a00 */
[----:B------:R-:W-:Y:S01]  /*1710*/  IMAD.U32 R18, RZ, RZ, UR7 ;  /* 0x00000007ff127e24 */ /* 0x000fe2000f8e00ff */
[----:B------:R-:W-:Y:S01]  /*1720*/  ISETP.NE.AND P2, PT, RZ, UR5, PT ;  /* 0x00000005ff007c0c */ /* 0x000fe2000bf45270 */
[----:B------:R-:W-:Y:S01]  /*1730*/  UMOV UR5, URZ ;  /* 0x0000003f00057c82 */ /* 0x000fe20008000000 */
[----:B------:R-:W-:Y:S01]  /*1740*/  UMOV UR6, URZ ;  /* 0x0000003f00067c82 */ /* 0x000fe20008000000 */
[----:B------:R-:W-:Y:S01]  /*1750*/  UMOV UR11, URZ ;  /* 0x0000003f000b7c82 */ /* 0x000fe20008000000 */
[----:B------:R-:W-:Y:S01]  /*1760*/  IMAD.MOV.U32 R17, RZ, RZ, -0x1 ;  /* 0xffffffffff117424 */ /* 0x000fe200078e00ff */
[----:B------:R-:W-:Y:S02]  /*1770*/  P2R R15, PR, RZ, 0x4 ;  /* 0x00000004ff0f7803 */ /* 0x000fe40000000000 */
[----:B-1----:R-:W-:-:S04]  /*1780*/  ISETP.LE.U32.AND P1, PT, R24, UR8, PT ;  /* 0x0000000818007c0c */ /* 0x002fc8000bf23070 */
[----:B------:R-:W-:Y:S02]  /*1790*/  ISETP.GE.U32.AND.EX P1, PT, R18, R25, PT, P1 ;  /* 0x000000191200720c */ /* 0x000fe40003f26110 */
[----:B------:R-:W-:-:S11]  /*17a0*/  MOV R18, 0xffffffff ;  /* 0xffffffff00127802 */ /* 0x000fd60000000f00 */
[----:B------:R-:W-:Y:S05]  /*17b0*/  @P2 BRA P1, `(.L_x_9) ;  /* 0x0000001400fc2947 */ /* 0x000fea0000800000 */
[----:B------:R-:W-:Y:S01]  /*17c0*/  IMAD.U32 R11, RZ, RZ, UR7 ;  /* 0x00000007ff0b7e24 */ /* 0x000fe2000f8e00ff */
[----:B------:R-:W-:Y:S01]  /*17d0*/  ISETP.LE.U32.AND P1, PT, R6, UR8, PT ;  /* 0x0000000806007c0c */ /* 0x000fe2000bf23070 */
[----:B------:R-:W-:Y:S01]  /*17e0*/  UMOV UR5, URZ ;  /* 0x0000003f00057c82 */ /* 0x000fe20008000000 */
[----:B------:R-:W-:Y:S01]  /*17f0*/  UMOV UR6, URZ ;  /* 0x0000003f00067c82 */ /* 0x000fe20008000000 */
[----:B------:R-:W-:Y:S01]  /*1800*/  UMOV UR11, URZ ;  /* 0x0000003f000b7c82 */ /* 0x000fe20008000000 */
[----:B------:R-:W-:Y:S01]  /*1810*/  ISETP.GE.U32.AND.EX P1, PT, R11, R7, PT, P1 ;  /* 0x000000070b00720c */ /* 0x000fe20003f26110 */
[----:B------:R-:W-:-:S12]  /*1820*/  UMOV UR4, URZ ;  /* 0x0000003f00047c82 */ /* 0x000fd80008000000 */
[----:B------:R-:W-:Y:S05]  /*1830*/  @!P1 BRA `(.L_x_10) ;  /* 0x0000001000c89947 */ /* 0x000fea0003800000 */
[----:B------:R-:W-:Y:S01]  /*1840*/  VIADD R11, R21, 0x20 ;  /* 0x00000020150b7836 */ /* 0x000fe20000000000 */
[----:B------:R-:W-:Y:S01]  /*1850*/  MOV R7, R21 ;  /* 0x0000001500077202 */ /* 0x000fe20000000f00 */
[----:B-----5:R-:W-:Y:S01]  /*1860*/  IMAD.MOV.U32 R17, RZ, RZ, R8 ;  /* 0x000000ffff117224 */ /* 0x020fe200078e0008 */
[----:B------:R-:W-:Y:S02]  /*1870*/  MOV R24, R0 ;  /* 0x0000000000187202 */ /* 0x000fe40000000f00 */
[----:B------:R-:W-:-:S13]  /*1880*/  ISETP.GE.AND P1, PT, R11, R12, PT ;  /* 0x0000000c0b00720c */ /* 0x000fda0003f26270 */
[----:B------:R-:W1:Y:S01]  /*1890*/  @!P1 LDC.64 R18, c[0x0][0x918] ;  /* 0x00024600ff129b82 */ /* 0x000e620000000a00 */
[----:B------:R-:W-:Y:S01]  /*18a0*/  @!P1 VIADD R13, R7, 0x20 ;  /* 0x00000020070d9836 */ /* 0x000fe20000000000 */
[----:B------:R-:W-:Y:S02]  /*18b0*/  UIADD3 UR16, UP5, UR16, -0x1, URZ ;  /* 0xffffffff10107890 */ /* 0x000fe4000ffbe03f */
[----:B------:R-:W-:Y:S01]  /*18c0*/  UIADD3 UR14, UP6, UR14, -0x1, URZ ;  /* 0xffffffff0e0e7890 */ /* 0x000fe2000ffde03f */
[----:B------:R-:W-:Y:S01]  /*18d0*/  BSSY B0, `(.L_x_11) ;  /* 0x0000050000007945 */ /* 0x000fe20003800000 */
[----:B------:R-:W-:Y:S01]  /*18e0*/  UIADD3.X UR17, UR17, -0x1, URZ, UP5, !UPT ;  /* 0xffffffff11117890 */ /* 0x000fe2000affe43f */
[----:B-1----:R-:W-:-:S05]  /*18f0*/  @!P1 IMAD.WIDE R18, R13, 0xc, R18 ;  /* 0x0000000c0d129825 */ /* 0x002fca00078e0212 */
[----:B------:R1:W5:Y:S04]  /*1900*/  @!P1 LDG.E R8, desc[UR38][R18.64] ;  /* 0x0000002612089981 */ /* 0x000368000c1e1900 */
[----:B------:R1:W5:Y:S01]  /*1910*/  @!P1 LDG.E R0, desc[UR38][R18.64+0x4] ;  /* 0x0000042612009981 */ /* 0x000362000c1e1900 */
[----:B------:R-:W-:Y:S01]  /*1920*/  ISETP.GE.AND P1, PT, R7, R12, PT ;  /* 0x0000000c0700720c */ /* 0x000fe20003f26270 */
[----:B------:R-:W-:Y:S01]  /*1930*/  UIADD3.X UR15, UR15, -0x1, URZ, UP6, !UPT ;  /* 0xffffffff0f0f7890 */ /* 0x000fe2000b7fe43f */
[----:B------:R-:W-:Y:S01]  /*1940*/  IMAD.MOV.U32 R13, RZ, RZ, RZ ;  /* 0x000000ffff0d7224 */ /* 0x000fe200078e00ff */
[----:B------:R-:W-:Y:S01]  /*1950*/  UIADD3 UR4, UR9, -0x1, URZ ;  /* 0xffffffff09047890 */ /* 0x000fe2000fffe03f */
[----:B------:R-:W-:Y:S01]  /*1960*/  IMAD.MOV.U32 R6, RZ, RZ, RZ ;  /* 0x000000ffff067224 */ /* 0x000fe200078e00ff */
[----:B------:R-:W-:Y:S01]  /*1970*/  UIADD3 UR5, UR10, -0x1, URZ ;  /* 0xffffffff0a057890 */ /* 0x000fe2000fffe03f */
[----:B------:R-:W-:Y:S01]  /*1980*/  MOV R29, 0x7fffffff ;  /* 0x7fffffff001d7802 */ /* 0x000fe20000000f00 */
[----:B------:R-:W-:-:S06]  /*1990*/  IMAD.MOV.U32 R30, RZ, RZ, RZ ;  /* 0x000000ffff1e7224 */ /* 0x000fcc00078e00ff */
[----:B-1----:R-:W-:Y:S05]  /*19a0*/  @P1 BRA `(.L_x_12) ;  /* 0x0000000400081947 */ /* 0x002fea0003800000 */
[----:B------:R-:W-:Y:S02]  /*19b0*/  PLOP3.LUT P3, PT, PT, PT, UP0, 0x80, 0x0 ;  /* 0x000000000000781c */ /* 0x000fe40003f6f008 */
[C---:B------:R-:W-:Y:S02]  /*19c0*/  IADD3 R26, P2, R24.reuse, UR16, RZ ;  /* 0x00000010181a7c10 */ /* 0x040fe4000ff5e0ff */
[C---:B------:R-:W-:Y:S02]  /*19d0*/  IADD3 R28, P1, R17.reuse, UR14, RZ ;  /* 0x0000000e111c7c10 */ /* 0x040fe4000ff3e0ff */
[----:B------:R-:W-:Y:S02]  /*19e0*/  LEA.HI.X.SX32 R27, R24, UR17, 0x1, P2 ;  /* 0x00000011181b7c11 */ /* 0x000fe400090f0eff */
[----:B------:R-:W-:-:S05]  /*19f0*/  LEA.HI.X.SX32 R29, R17, UR15, 0x1, P1 ;  /* 0x0000000f111d7c11 */ /* 0x000fca00088f0eff */
[----:B------:R-:W-:Y:S05]  /*1a00*/  @!P3 BRA `(.L_x_13) ;  /* 0x000000000030b947 */ /* 0x000fea0003800000 */
[----:B------:R-:W-:Y:S02]  /*1a10*/  ULDC UR6, c[0x0][0x8dc] ;  /* 0x0002370000067ab9 */ /* 0x000fe40000000800 */
[----:B------:R-:W-:-:S05]  /*1a20*/  IADD3 R17, P1, R28, UR6, RZ ;  /* 0x000000061c117c10 */ /* 0x000fca000ff3e0ff */
[----:B------:R-:W-:-:S04]  /*1a30*/  IMAD.X R29, RZ, RZ, R29, P1 ;  /* 0x000000ffff1d7224 */ /* 0x000fc800008e061d */
[----:B------:R-:W-:-:S04]  /*1a40*/  IMAD.WIDE.U32 R4, R29, UR20, RZ ;  /* 0x000000141d047c25 */ /* 0x000fc8000f8e00ff */
[----:B------:R-:W-:-:S04]  /*1a50*/  IMAD.WIDE.U32 R18, P1, R17, UR21, R4 ;  /* 0x0000001511127c25 */ /* 0x000fc8000f820004 */
[----:B------:R-:W-:Y:S01]  /*1a60*/  IMAD.WIDE.U32 R4, R17, UR20, RZ ;  /* 0x0000001411047c25 */ /* 0x000fe2000f8e00ff */
[----:B------:R-:W-:-:S03]  /*1a70*/  IADD3.X R25, RZ, RZ, RZ, P1, !PT ;  /* 0x000000ffff197210 */ /* 0x000fc60000ffe4ff */
[----:B------:R-:W-:Y:S01]  /*1a80*/  IMAD.MOV.U32 R24, RZ, RZ, R19 ;  /* 0x000000ffff187224 */ /* 0x000fe200078e0013 */
[----:B------:R-:W-:-:S05]  /*1a90*/  IADD3 RZ, P1, R5, R18, RZ ;  /* 0x0000001205ff7210 */ /* 0x000fca0007f3e0ff */
[----:B------:R-:W-:-:S04]  /*1aa0*/  IMAD.WIDE.U32.X R4, R29, UR21, R24, P1 ;  /* 0x000000151d047c25 */ /* 0x000fc800088e0418 */
[----:B------:R-:W-:Y:S01]  /*1ab0*/  IMAD.MOV.U32 R28, RZ, RZ, R4 ;  /* 0x000000ffff1c7224 */ /* 0x000fe200078e0004 */
[----:B------:R-:W-:-:S07]  /*1ac0*/  MOV R29, R5 ;  /* 0x00000005001d7202 */ /* 0x000fce0000000f00 */
.L_x_13:
[----:B------:R-:W-:Y:S05]  /*1ad0*/  @!P0 BRA `(.L_x_14) ;  /* 0x0000000000308947 */ /* 0x000fea0003800000 */
[----:B------:R-:W-:Y:S02]  /*1ae0*/  ULDC UR6, c[0x0][0x8f4] ;  /* 0x00023d0000067ab9 */ /* 0x000fe40000000800 */
[----:B------:R-:W-:-:S05]  /*1af0*/  IADD3 R17, P1, R26, UR6, RZ ;  /* 0x000000061a117c10 */ /* 0x000fca000ff3e0ff */
[----:B------:R-:W-:-:S04]  /*1b00*/  IMAD.X R27, RZ, RZ, R27, P1 ;  /* 0x000000ffff1b7224 */ /* 0x000fc800008e061b */
[----:B------:R-:W-:-:S04]  /*1b10*/  IMAD.WIDE.U32 R4, R27, UR22, RZ ;  /* 0x000000161b047c25 */ /* 0x000fc8000f8e00ff */
[----:B------:R-:W-:-:S04]  /*1b20*/  IMAD.WIDE.U32 R18, P1, R17, UR23, R4 ;  /* 0x0000001711127c25 */ /* 0x000fc8000f820004 */
[----:B------:R-:W-:Y:S01]  /*1b30*/  IMAD.WIDE.U32 R4, R17, UR22, RZ ;  /* 0x0000001611047c25 */ /* 0x000fe2000f8e00ff */
[----:B------:R-:W-:-:S03]  /*1b40*/  MOV R24, R19 ;  /* 0x0000001300187202 */ /* 0x000fc60000000f00 */
[----:B------:R-:W-:Y:S01]  /*1b50*/  IMAD.X R25, RZ, RZ, RZ, P1 ;  /* 0x000000ffff197224 */ /* 0x000fe200008e06ff */
[----:B------:R-:W-:-:S05]  /*1b60*/  IADD3 RZ, P1, R5, R18, RZ ;  /* 0x0000001205ff7210 */ /* 0x000fca0007f3e0ff */
[----:B------:R-:W-:-:S04]  /*1b70*/  IMAD.WIDE.U32.X R4, R27, UR23, R24, P1 ;  /* 0x000000171b047c25 */ /* 0x000fc800088e0418 */
[----:B------:R-:W-:Y:S02]  /*1b80*/  IMAD.MOV.U32 R26, RZ, RZ, R4 ;  /* 0x000000ffff1a7224 */ /* 0x000fe400078e0004 */
[----:B------:R-:W-:-:S07]  /*1b90*/  IMAD.MOV.U32 R27, RZ, RZ, R5 ;  /* 0x000000ffff1b7224 */ /* 0x000fce00078e0005 */
.L_x_14:
[----:B------:R-:W-:Y:S02]  /*1ba0*/  SHF.R.U64 R4, R26, UR30, R27 ;  /* 0x0000001e1a047c19 */ /* 0x000fe4000800121b */
[----:B------:R-:W-:-:S03]  /*1bb0*/  SHF.R.U64 R5, R28, UR26, R29 ;  /* 0x0000001a1c057c19 */ /* 0x000fc6000800121d */
[----:B------:R-:W-:Y:S01]  /*1bc0*/  VIADD R24, R4, UR5 ;  /* 0x0000000504187c36 */ /* 0x000fe20008000000 */
[----:B------:R-:W-:-:S04]  /*1bd0*/  IADD3 R19, R5, UR4, RZ ;  /* 0x0000000405137c10 */ /* 0x000fc8000fffe0ff */
[----:B------:R-:W-:Y:S02]  /*1be0*/  IABS R17, R19 ;  /* 0x0000001300117213 */ /* 0x000fe40000000000 */
[----:B------:R-:W-:-:S03]  /*1bf0*/  IABS R18, R24 ;  /* 0x0000001800127213 */ /* 0x000fc60000000000 */
[----:B------:R-:W-:-:S04]  /*1c00*/  IMAD.HI.U32 R4, R17, UR13, RZ ;  /* 0x0000000d11047c27 */ /* 0x000fc8000f8e00ff */
[----:B------:R-:W-:-:S04]  /*1c10*/  IMAD.HI.U32 R5, R18, UR19, RZ ;  /* 0x0000001312057c27 */ /* 0x000fc8000f8e00ff */
[----:B------:R-:W-:Y:S01]  /*1c20*/  IMAD R4, R4, UR29, R17 ;  /* 0x0000001d04047c24 */ /* 0x000fe2000f8e0211 */
[----:B------:R-:W-:Y:S01]  /*1c30*/  MOV R17, UR32 ;  /* 0x0000002000117c02 */ /* 0x000fe20008000f00 */
[----:B------:R-:W-:Y:S02]  /*1c40*/  IMAD R5, R5, UR31, R18 ;  /* 0x0000001f05057c24 */ /* 0x000fe4000f8e0212 */
[----:B------:R-:W-:Y:S01]  /*1c50*/  IMAD.U32 R18, RZ, RZ, UR33 ;  /* 0x00000021ff127e24 */ /* 0x000fe2000f8e00ff */
[----:B------:R-:W-:Y:S02]  /*1c60*/  ISETP.LT.U32.AND P1, PT, R4, UR28, PT ;  /* 0x0000001c04007c0c */ /* 0x000fe4000bf21070 */
[----:B------:R-:W-:-:S11]  /*1c70*/  ISETP.LT.U32.AND P2, PT, R5, UR27, PT ;  /* 0x0000001b05007c0c */ /* 0x000fd6000bf41070 */
[----:B------:R-:W-:Y:S01]  /*1c80*/  @!P1 VIADD R4, R4, -UR28 ;  /* 0x8000001c04049c36 */ /* 0x000fe20008000000 */
[----:B------:R-:W-:Y:S02]  /*1c90*/  ISETP.GE.AND P1, PT, R24, RZ, PT ;  /* 0x000000ff1800720c */ /* 0x000fe40003f26270 */
[----:B------:R-:W-:Y:S02]  /*1ca0*/  @!P2 IADD3 R5, R5, -UR27, RZ ;  /* 0x8000001b0505ac10 */ /* 0x000fe4000fffe0ff */
[----:B------:R-:W-:Y:S02]  /*1cb0*/  ISETP.LT.U32.AND P3, PT, R4, UR28, PT ;  /* 0x0000001c04007c0c */ /* 0x000fe4000bf61070 */
[----:B------:R-:W-:Y:S02]  /*1cc0*/  ISETP.LT.U32.AND P4, PT, R5, UR27, PT ;  /* 0x0000001b05007c0c */ /* 0x000fe4000bf81070 */
[----:B------:R-:W-:-:S09]  /*1cd0*/  ISETP.GE.AND P2, PT, R19, RZ, PT ;  /* 0x000000ff1300720c */ /* 0x000fd20003f46270 */
[----:B------:R-:W-:Y:S01]  /*1ce0*/  @!P3 VIADD R4, R4, -UR28 ;  /* 0x8000001c0404bc36 */ /* 0x000fe20008000000 */
[----:B------:R-:W-:Y:S01]  /*1cf0*/  PLOP3.LUT P3, PT, PT, PT, UP4, 0x80, 0x0 ;  /* 0x000000000000781c */ /* 0x000fe20003f6f048 */
[----:B------:R-:W-:Y:S01]  /*1d00*/  @!P4 VIADD R5, R5, -UR27 ;  /* 0x8000001b0505cc36 */ /* 0x000fe20008000000 */
[----:B------:R-:W-:Y:S01]  /*1d10*/  PLOP3.LUT P4, PT, PT, PT, UP2, 0x80, 0x0 ;  /* 0x000000000000781c */ /* 0x000fe20003f8f028 */
[----:B------:R-:W-:-:S03]  /*1d20*/  @!P2 IMAD.MOV R4, RZ, RZ, -R4 ;  /* 0x000000ffff04a224 */ /* 0x000fc600078e0a04 */
[----:B------:R-:W-:Y:S02]  /*1d30*/  @!P1 IADD3 R5, -R5, RZ, RZ ;  /* 0x000000ff05059210 */ /* 0x000fe40007ffe1ff */
[----:B------:R-:W-:Y:S02]  /*1d40*/  SEL R4, R17, R4, !P3 ;  /* 0x0000000411047207 */ /* 0x000fe40005800000 */
[----:B------:R-:W-:Y:S02]  /*1d50*/  SEL R5, R18, R5, !P4 ;  /* 0x0000000512057207 */ /* 0x000fe40006000000 */
[----:B------:R-:W-:Y:S01]  /*1d60*/  PLOP3.LUT P1, PT, PT, PT, UP3, 0x80, 0x0 ;  /* 0x000000000000781c */ /* 0x000fe20003f2f038 */
[----:B------:R-:W-:Y:S02]  /*1d70*/  IMAD.IADD R18, R19, 0x1, -R4 ;  /* 0x0000000113127824 */ /* 0x000fe400078e0a04 */
[----:B------:R-:W-:-:S04]  /*1d80*/  IMAD.IADD R5, R24, 0x1, -R5 ;  /* 0x0000000118057824 */ /* 0x000fc800078e0a05 */
[----:B------:R-:W-:Y:S01]  /*1d90*/  IMAD R29, R18, R5, RZ ;  /* 0x00000005121d7224 */ /* 0x000fe200078e02ff */
[----:B------:R-:W-:-:S04]  /*1da0*/  SEL R4, R5, R18, !P1 ;  /* 0x0000001205047207 */ /* 0x000fc80004800000 */
[----:B------:R-:W-:Y:S02]  /*1db0*/  SHF.R.S32.HI R5, RZ, 0x1f, R4 ;  /* 0x0000001fff057819 */ /* 0x000fe40000011404 */
[----:B------:R-:W-:-:S07]  /*1dc0*/  SHF.R.S32.HI R30, RZ, 0x1f, R29 ;  /* 0x0000001fff1e7819 */ /* 0x000fce000001141d */
.L_x_12:
[----:B------:R-:W-:Y:S05]  /*1dd0*/  BSYNC B0 ;  /* 0x0000000000007941 */ /* 0x000fea0003800000 */
.L_x_11:
[----:B------:R-:W1:Y:S01]  /*1de0*/  SHFL.UP PT, R18, R29, 0x1, RZ ;  /* 0x042000001d127989 */ /* 0x000e6200000e00ff */
[C---:B------:R-:W-:Y:S02]  /*1df0*/  ISETP.NE.AND P2, PT, R21.reuse, RZ, PT ;  /* 0x000000ff1500720c */ /* 0x040fe40003f45270 */
[C---:B------:R-:W-:Y:S01]  /*1e00*/  ISETP.GE.U32.AND P3, PT, R21.reuse, 0x2, PT ;  /* 0x000000021500780c */ /* 0x040fe20003f66070 */
[----:B------:R-:W2:Y:S01]  /*1e10*/  SHFL.UP PT, R17, R30, 0x1, RZ ;  /* 0x042000001e117989 */ /* 0x000ea200000e00ff */
[C---:B------:R-:W-:Y:S02]  /*1e20*/  ISETP.GE.U32.AND P4, PT, R21.reuse, 0x4, PT ;  /* 0x000000041500780c */ /* 0x040fe40003f86070 */
[C---:B------:R-:W-:Y:S02]  /*1e30*/  ISETP.GE.U32.AND P5, PT, R21.reuse, 0x8, PT ;  /* 0x000000081500780c */ /* 0x040fe40003fa6070 */
[----:B------:R-:W-:Y:S02]  /*1e40*/  ISETP.GE.U32.AND P6, PT, R21, 0x10, PT ;  /* 0x000000101500780c */ /* 0x000fe40003fc6070 */
[----:B-1----:R-:W-:-:S02]  /*1e50*/  SEL R18, R18, RZ, P2 ;  /* 0x000000ff12127207 */ /* 0x002fc40001000000 */
[----:B--2---:R-:W-:Y:S02]  /*1e60*/  SEL R17, R17, RZ, P2 ;  /* 0x000000ff11117207 */ /* 0x004fe40001000000 */
[----:B------:R-:W-:-:S04]  /*1e70*/  IADD3 R25, P1, R18, R29, RZ ;  /* 0x0000001d12197210 */ /* 0x000fc80007f3e0ff */
[----:B------:R-:W-:Y:S01]  /*1e80*/  IADD3.X R24, R17, R30, RZ, P1, !PT ;  /* 0x0000001e11187210 */ /* 0x000fe20000ffe4ff */
[----:B------:R-:W1:Y:S04]  /*1e90*/  SHFL.UP PT, R18, R25, 0x2, RZ ;  /* 0x0440000019127989 */ /* 0x000e6800000e00ff */
[----:B------:R-:W2:Y:S01]  /*1ea0*/  SHFL.UP PT, R17, R24, 0x2, RZ ;  /* 0x0440000018117989 */ /* 0x000ea200000e00ff */
[----:B-1----:R-:W-:-:S04]  /*1eb0*/  SEL R18, R18, RZ, P3 ;  /* 0x000000ff12127207 */ /* 0x002fc80001800000 */
[----:B------:R-:W-:Y:S02]  /*1ec0*/  IADD3 R19, P1, R18, R25, RZ ;  /* 0x0000001912137210 */ /* 0x000fe40007f3e0ff */
[----:B--2---:R-:W-:-:S03]  /*1ed0*/  SEL R17, R17, RZ, P3 ;  /* 0x000000ff11117207 */ /* 0x004fc60001800000 */
[----:B------:R-:W1:Y:S02]  /*1ee0*/  SHFL.UP PT, R18, R19, 0x4, RZ ;  /* 0x0480000013127989 */ /* 0x000e6400000e00ff */
[----:B------:R-:W-:-:S05]  /*1ef0*/  IMAD.X R26, R17, 0x1, R24, P1 ;  /* 0x00000001111a7824 */ /* 0x000fca00008e0618 */
        /* <DEDUP_REMOVED lines=10> */
[----:B------:R-:W1:Y:S01]  /*1fa0*/  SHFL.UP PT, R18, R19, 0x10, RZ ;  /* 0x0600000013127989 */ /* 0x000e6200000e00ff */
[----:B------:R-:W-:-:S05]  /*1fb0*/  IADD3.X R26, R17, R24, RZ, P1, !PT ;  /* 0x00000018111a7210 */ /* 0x000fca0000ffe4ff */
[----:B------:R-:W2:Y:S01]  /*1fc0*/  SHFL.UP PT, R17, R26, 0x10, RZ ;  /* 0x060000001a117989 */ /* 0x000ea200000e00ff */
[----:B-1----:R-:W-:-:S04]  /*1fd0*/  SEL R18, R18, RZ, P6 ;  /* 0x000000ff12127207 */ /* 0x002fc80003000000 */
[----:B------:R-:W-:Y:S02]  /*1fe0*/  IADD3 R24, P1, R18, R19, RZ ;  /* 0x0000001312187210 */ /* 0x000fe40007f3e0ff */
[----:B--2---:R-:W-:-:S05]  /*1ff0*/  SEL R17, R17, RZ, P6 ;  /* 0x000000ff11117207 */ /* 0x004fca0003000000 */
[----:B------:R-:W-:Y:S01]  /*2000*/  IMAD.X R25, R17, 0x1, R26, P1 ;  /* 0x0000000111197824 */ /* 0x000fe200008e061a */
[----:B------:R-:W-:-:S04]  /*2010*/  ISETP.GT.U32.AND P1, PT, R24, UR8, PT ;  /* 0x0000000818007c0c */ /* 0x000fc8000bf24070 */
[----:B------:R-:W-:-:S13]  /*2020*/  ISETP.GT.U32.AND.EX P1, PT, R25, UR7, PT, P1 ;  /* 0x0000000719007c0c */ /* 0x000fda000bf24110 */
[----:B------:R-:W-:-:S04]  /*2030*/  VOTE.ANY R17, PT, P1 ;  /* 0x0000000000117806 */ /* 0x000fc800008e0100 */
[----:B------:R-:W-:-:S13]  /*2040*/  ISETP.NE.AND P1, PT, R17, RZ, PT ;  /* 0x000000ff1100720c */ /* 0x000fda0003f25270 */
[----:B------:R-:W-:Y:S05]  /*2050*/  @P1 BRA `(.L_x_15) ;  /* 0x0000000800701947 */ /* 0x000fea0003800000 */
[----:B------:R-:W1:Y:S01]  /*2060*/  LDC R12, c[0x0][0x910] ;  /* 0x00024400ff0c7b82 */ /* 0x000e620000000800 */
[----:B------:R-:W-:Y:S01]  /*2070*/  IMAD.MOV.U32 R26, RZ, RZ, R24 ;  /* 0x000000ffff1a7224 */ /* 0x000fe200078e0018 */
[----:B------:R-:W-:Y:S01]  /*2080*/  ULDC UR13, c[0x0][0x8f4] ;  /* 0x00023d00000d7ab9 */ /* 0x000fe20000000800 */
[----:B------:R-:W-:Y:S01]  /*2090*/  ULDC UR6, c[0x0][0x8dc] ;  /* 0x0002370000067ab9 */ /* 0x000fe20000000800 */
[----:B------:R-:W-:Y:S01]  /*20a0*/  ULDC UR19, c[0x0][0x8d8] ;  /* 0x0002360000137ab9 */ /* 0x000fe20000000800 */
[----:B------:R-:W-:Y:S01]  /*20b0*/  ULDC UR24, c[0x0][0x8f0] ;  /* 0x00023c0000187ab9 */ /* 0x000fe20000000800 */
[----:B------:R-:W-:Y:S01]  /*20c0*/  ULDC.64 UR20, c[0x0][0x8d0] ;  /* 0x0002340000147ab9 */ /* 0x000fe20000000a00 */
[----:B------:R-:W-:-:S05]  /*20d0*/  ULDC.64 UR22, c[0x0][0x8e8] ;  /* 0x00023a0000167ab9 */ /* 0x000fca0000000a00 */
.L_x_20:
[----:B------:R-:W-:Y:S01]  /*20e0*/  MOV R7, R11 ;  /* 0x0000000b00077202 */ /* 0x000fe20000000f00 */
[----:B------:R-:W-:Y:S01]  /*20f0*/  VIADD R11, R11, 0x20 ;  /* 0x000000200b0b7836 */ /* 0x000fe20000000000 */
[----:B-----5:R-:W-:Y:S01]  /*2100*/  MOV R17, R8 ;  /* 0x0000000800117202 */ /* 0x020fe20000000f00 */
[----:B------:R-:W-:-:S03]  /*2110*/  IMAD.MOV.U32 R24, RZ, RZ, R0 ;  /* 0x000000ffff187224 */ /* 0x000fc600078e0000 */
[----:B-1----:R-:W-:-:S13]  /*2120*/  ISETP.GE.AND P1, PT, R11, R12, PT ;  /* 0x0000000c0b00720c */ /* 0x002fda0003f26270 */
[----:B------:R-:W1:Y:S01]  /*2130*/  @!P1 LDC.64 R18, c[0x0][0x918] ;  /* 0x00024600ff129b82 */ /* 0x000e620000000a00 */
[----:B------:R-:W-:Y:S01]  /*2140*/  @!P1 VIADD R13, R7, 0x20 ;  /* 0x00000020070d9836 */ /* 0x000fe20000000000 */
[----:B------:R2:W3:Y:S01]  /*2150*/  SHFL.IDX PT, R6, R25, 0x1f, 0x1f ;  /* 0x03e01f0019067f89 */ /* 0x0004e200000e0000 */
[----:B------:R-:W-:Y:S02]  /*2160*/  BSSY B0, `(.L_x_16) ;  /* 0x0000064000007945 */ /* 0x000fe40003800000 */
[----:B-1----:R-:W-:-:S05]  /*2170*/  @!P1 IMAD.WIDE R18, R13, 0xc, R18 ;  /* 0x0000000c0d129825 */ /* 0x002fca00078e0212 */
[----:B------:R2:W5:Y:S04]  /*2180*/  @!P1 LDG.E R8, desc[UR38][R18.64] ;  /* 0x0000002612089981 */ /* 0x000568000c1e1900 */
[----:B------:R2:W5:Y:S01]  /*2190*/  @!P1 LDG.E R0, desc[UR38][R18.64+0x4] ;  /* 0x0000042612009981 */ /* 0x000562000c1e1900 */
[----:B------:R-:W-:Y:S01]  /*21a0*/  ISETP.GE.AND P1, PT, R7, R12, PT ;  /* 0x0000000c0700720c */ /* 0x000fe20003f26270 */
[----:B------:R-:W-:Y:S01]  /*21b0*/  IMAD.MOV.U32 R29, RZ, RZ, 0x7fffffff ;  /* 0x7fffffffff1d7424 */ /* 0x000fe200078e00ff */
[----:B------:R-:W-:Y:S01]  /*21c0*/  MOV R30, RZ ;  /* 0x000000ff001e7202 */ /* 0x000fe20000000f00 */
[----:B------:R2:W1:Y:S10]  /*21d0*/  SHFL.IDX PT, R13, R26, 0x1f, 0x1f ;  /* 0x03e01f001a0d7f89 */ /* 0x00047400000e0000 */
[----:B--23--:R-:W-:Y:S05]  /*21e0*/  @P1 BRA `(.L_x_17) ;  /* 0x00000004006c1947 */ /* 0x00cfea0003800000 */
[----:B------:R-:W-:Y:S02]  /*21f0*/  IABS R30, R9 ;  /* 0x00000009001e7213 */ /* 0x000fe40000000000 */
[C---:B------:R-:W-:Y:S02]  /*2200*/  IADD3 R27, P1, R17.reuse, UR14, RZ ;  /* 0x0000000e111b7c10 */ /* 0x040fe4000ff3e0ff */
[----:B------:R-:W2:Y:S02]  /*2210*/  I2F.RP R4, R30 ;  /* 0x0000001e00047306 */ /* 0x000ea40000209400 */
[----:B------:R-:W-:Y:S02]  /*2220*/  LEA.HI.X.SX32 R28, R17, UR15, 0x1, P1 ;  /* 0x0000000f111c7c11 */ /* 0x000fe400088f0eff */
[----:B------:R-:W-:-:S04]  /*2230*/  IADD3 R17, P1, R24, UR16, RZ ;  /* 0x0000001018117c10 */ /* 0x000fc8000ff3e0ff */
[----:B------:R-:W-:Y:S02]  /*2240*/  LEA.HI.X.SX32 R26, R24, UR17, 0x1, P1 ;  /* 0x00000011181a7c11 */ /* 0x000fe400088f0eff */
[----:B------:R-:W-:Y:S01]  /*2250*/  PLOP3.LUT P1, PT, PT, PT, UP0, 0x80, 0x0 ;  /* 0x000000000000781c */ /* 0x000fe20003f2f008 */
[----:B--2---:R-:W2:Y:S02]  /*2260*/  MUFU.RCP R4, R4 ;  /* 0x0000000400047308 */ /* 0x004ea40000001000 */
[----:B--2---:R-:W-:-:S06]  /*2270*/  VIADD R5, R4, 0xffffffe ;  /* 0x0ffffffe04057836 */ /* 0x004fcc0000000000 */
[----:B------:R-:W2:Y:S02]  /*2280*/  F2I.FTZ.U32.TRUNC.NTZ R31, R5 ;  /* 0x00000005001f7305 */ /* 0x000ea4000021f000 */
[----:B--2---:R-:W-:Y:S02]  /*2290*/  IMAD.MOV R32, RZ, RZ, -R31 ;  /* 0x000000ffff207224 */ /* 0x004fe400078e0a1f */
[----:B------:R-:W-:Y:S05]  /*22a0*/  @!P1 BRA `(.L_x_18) ;  /* 0x00000000002c9947 */ /* 0x000fea0003800000 */
[----:B------:R-:W-:-:S04]  /*22b0*/  IADD3 R27, P1, R27, UR6, RZ ;  /* 0x000000061b1b7c10 */ /* 0x000fc8000ff3e0ff */
[----:B------:R-:W-:-:S05]  /*22c0*/  IADD3.X R29, RZ, R28, RZ, P1, !PT ;  /* 0x0000001cff1d7210 */ /* 0x000fca0000ffe4ff */
[----:B------:R-:W-:-:S04]  /*22d0*/  IMAD.WIDE.U32 R4, R29, UR20, RZ ;  /* 0x000000141d047c25 */ /* 0x000fc8000f8e00ff */
[----:B------:R-:W-:-:S04]  /*22e0*/  IMAD.WIDE.U32 R18, P1, R27, UR21, R4 ;  /* 0x000000151b127c25 */ /* 0x000fc8000f820004 */
[----:B------:R-:W-:-:S04]  /*22f0*/  IMAD.WIDE.U32 R4, R27, UR20, RZ ;  /* 0x000000141b047c25 */ /* 0x000fc8000f8e00ff */
[----:B------:R-:W-:Y:S01]  /*2300*/  IMAD.X R25, RZ, RZ, RZ, P1 ;  /* 0x000000ffff197224 */ /* 0x000fe200008e06ff */
[----:B------:R-:W-:Y:S01]  /*2310*/  IADD3 RZ, P1, R5, R18, RZ ;  /* 0x0000001205ff7210 */ /* 0x000fe20007f3e0ff */
[----:B------:R-:W-:-:S04]  /*2320*/  IMAD.MOV.U32 R24, RZ, RZ, R19 ;  /* 0x000000ffff187224 */ /* 0x000fc800078e0013 */
[----:B------:R-:W-:-:S04]  /*2330*/  IMAD.WIDE.U32.X R4, R29, UR21, R24, P1 ;  /* 0x000000151d047c25 */ /* 0x000fc800088e0418 */
[----:B------:R-:W-:Y:S01]  /*2340*/  IMAD.MOV.U32 R28, RZ, RZ, R5 ;  /* 0x000000ffff1c7224 */ /* 0x000fe200078e0005 */
[----:B------:R-:W-:-:S07]  /*2350*/  MOV R27, R4 ;  /* 0x00000004001b7202 */ /* 0x000fce0000000f00 */
.L_x_18:
[----:B------:R-:W-:Y:S05]  /*2360*/  @!P0 BRA `(.L_x_19) ;  /* 0x00000000002c8947 */ /* 0x000fea0003800000 */
        /* <DEDUP_REMOVED lines=11> */
.L_x_19:
[----:B------:R-:W-:Y:S01]  /*2420*/  SHF.R.U64 R17, R17, UR24, R26 ;  /* 0x0000001811117c19 */ /* 0x000fe2000800121a */
[----:B------:R-:W-:Y:S01]  /*2430*/  IMAD.MOV.U32 R5, RZ, RZ, R32 ;  /* 0x000000ffff057224 */ /* 0x000fe200078e0020 */
[----:B------:R-:W-:Y:S02]  /*2440*/  IABS R4, R9 ;  /* 0x0000000900047213 */ /* 0x000fe40000000000 */
[----:B------:R-:W-:Y:S01]  /*2450*/  SHF.R.U64 R27, R27, UR19, R28 ;  /* 0x000000131b1b7c19 */ /* 0x000fe2000800121c */
[----:B------:R-:W-:Y:S01]  /*2460*/  VIADD R19, R17, UR5 ;  /* 0x0000000511137c36 */ /* 0x000fe20008000000 */
[----:B------:R-:W-:Y:S01]  /*2470*/  IADD3 R24, RZ, -R4, RZ ;  /* 0x80000004ff187210 */ /* 0x000fe20007ffe0ff */
[----:B------:R-:W-:Y:S02]  /*2480*/  IMAD R17, R5, R30, RZ ;  /* 0x0000001e05117224 */ /* 0x000fe400078e02ff */
[----:B------:R-:W-:Y:S01]  /*2490*/  IMAD.MOV.U32 R4, RZ, RZ, RZ ;  /* 0x000000ffff047224 */ /* 0x000fe200078e00ff */
[----:B------:R-:W-:Y:S01]  /*24a0*/  IABS R18, R19 ;  /* 0x0000001300127213 */ /* 0x000fe20000000000 */
[----:B------:R-:W-:-:S02]  /*24b0*/  IMAD.MOV.U32 R5, RZ, RZ, R31 ;  /* 0x000000ffff057224 */ /* 0x000fc400078e001f */
[----:B------:R-:W-:Y:S01]  /*24c0*/  IMAD.HI.U32 R4, R31, R17, R4 ;  /* 0x000000111f047227 */ /* 0x000fe200078e0004 */
[----:B------:R-:W-:-:S03]  /*24d0*/  MOV R17, R18 ;  /* 0x0000001200117202 */ /* 0x000fc60000000f00 */
[----:B------:R-:W-:Y:S01]  /*24e0*/  IMAD.MOV.U32 R5, RZ, RZ, R24 ;  /* 0x000000ffff057224 */ /* 0x000fe200078e0018 */
[----:B------:R-:W-:Y:S01]  /*24f0*/  IABS R24, R10 ;  /* 0x0000000a00187213 */ /* 0x000fe20000000000 */
[----:B------:R-:W-:-:S03]  /*2500*/  IMAD.HI.U32 R4, R4, R17, RZ ;  /* 0x0000001104047227 */ /* 0x000fc600078e00ff */
[----:B------:R-:W2:Y:S01]  /*2510*/  I2F.RP R25, R24 ;  /* 0x0000001800197306 */ /* 0x000ea20000209400 */
[----:B------:R-:W-:Y:S02]  /*2520*/  IMAD R17, R4, R5, R17 ;  /* 0x0000000504117224 */ /* 0x000fe400078e0211 */
[----:B------:R-:W-:-:S03]  /*2530*/  VIADD R18, R27, UR4 ;  /* 0x000000041b127c36 */ /* 0x000fc60008000000 */
[----:B------:R-:W-:Y:S02]  /*2540*/  ISETP.GT.U32.AND P1, PT, R30, R17, PT ;  /* 0x000000111e00720c */ /* 0x000fe40003f24070 */
[----:B------:R-:W-:Y:S01]  /*2550*/  IABS R28, R18 ;  /* 0x00000012001c7213 */ /* 0x000fe20000000000 */
[----:B--2---:R-:W2:Y:S10]  /*2560*/  MUFU.RCP R25, R25 ;  /* 0x0000001900197308 */ /* 0x004eb40000001000 */
[----:B------:R-:W-:Y:S01]  /*2570*/  @!P1 IMAD.IADD R17, R17, 0x1, -R30 ;  /* 0x0000000111119824 */ /* 0x000fe200078e0a1e */
[----:B--2---:R-:W-:-:S04]  /*2580*/  IADD3 R4, R25, 0xffffffe, RZ ;  /* 0x0ffffffe19047810 */ /* 0x004fc80007ffe0ff */
[----:B------:R2:W3:Y:S02]  /*2590*/  F2I.FTZ.U32.TRUNC.NTZ R5, R4 ;  /* 0x0000000400057305 */ /* 0x0004e4000021f000 */
[----:B--2---:R-:W-:Y:S01]  /*25a0*/  MOV R4, RZ ;  /* 0x000000ff00047202 */ /* 0x004fe20000000f00 */
[----:B---3--:R-:W-:-:S04]  /*25b0*/  IMAD.MOV R29, RZ, RZ, -R5 ;  /* 0x000000ffff1d7224 */ /* 0x008fc800078e0a05 */
[----:B------:R-:W-:Y:S01]  /*25c0*/  IMAD R27, R29, R24, RZ ;  /* 0x000000181d1b7224 */ /* 0x000fe200078e02ff */
[----:B------:R-:W-:-:S03]  /*25d0*/  IABS R29, R10 ;  /* 0x0000000a001d7213 */ /* 0x000fc60000000000 */
[----:B------:R-:W-:-:S04]  /*25e0*/  IMAD.HI.U32 R26, R5, R27, R4 ;  /* 0x0000001b051a7227 */ /* 0x000fc800078e0004 */
[----:B------:R-:W-:Y:S02]  /*25f0*/  IMAD.MOV.U32 R5, RZ, RZ, R28 ;  /* 0x000000ffff057224 */ /* 0x000fe400078e001c */
[----:B------:R-:W-:Y:S02]  /*2600*/  IMAD.MOV R25, RZ, RZ, -R29 ;  /* 0x000000ffff197224 */ /* 0x000fe400078e0a1d */
[----:B------:R-:W-:-:S04]  /*2610*/  IMAD.HI.U32 R4, R26, R5, RZ ;  /* 0x000000051a047227 */ /* 0x000fc800078e00ff */
[----:B------:R-:W-:-:S05]  /*2620*/  IMAD R5, R4, R25, R5 ;  /* 0x0000001904057224 */ /* 0x000fca00078e0205 */
[----:B------:R-:W-:-:S13]  /*2630*/  ISETP.GT.U32.AND P1, PT, R24, R5, PT ;  /* 0x000000051800720c */ /* 0x000fda0003f24070 */
[----:B------:R-:W-:Y:S02]  /*2640*/  @!P1 IADD3 R5, R5, -R24, RZ ;  /* 0x8000001805059210 */ /* 0x000fe40007ffe0ff */
[----:B------:R-:W-:-:S13]  /*2650*/  ISETP.GT.U32.AND P1, PT, R30, R17, PT ;  /* 0x000000111e00720c */ /* 0x000fda0003f24070 */
[----:B------:R-:W-:Y:S01]  /*2660*/  @!P1 IMAD.IADD R17, R17, 0x1, -R30 ;  /* 0x0000000111119824 */ /* 0x000fe200078e0a1e */
[----:B------:R-:W-:-:S04]  /*2670*/  ISETP.GT.U32.AND P1, PT, R24, R5, PT ;  /* 0x000000051800720c */ /* 0x000fc80003f24070 */
[----:B------:R-:W-:-:S09]  /*2680*/  MOV R4, R17 ;  /* 0x0000001100047202 */ /* 0x000fd20000000f00 */
[----:B------:R-:W-:Y:S01]  /*2690*/  @!P1 IMAD.IADD R5, R5, 0x1, -R24 ;  /* 0x0000000105059824 */ /* 0x000fe200078e0a18 */
[----:B------:R-:W-:-:S13]  /*26a0*/  ISETP.GE.AND P1, PT, R19, RZ, PT ;  /* 0x000000ff1300720c */ /* 0x000fda0003f26270 */
[----:B------:R-:W-:Y:S01]  /*26b0*/  @!P1 IMAD.MOV R4, RZ, RZ, -R4 ;  /* 0x000000ffff049224 */ /* 0x000fe200078e0a04 */
[----:B------:R-:W-:-:S13]  /*26c0*/  ISETP.GE.AND P1, PT, R18, RZ, PT ;  /* 0x000000ff1200720c */ /* 0x000fda0003f26270 */
[----:B------:R-:W-:Y:S01]  /*26d0*/  @!P1 IMAD.MOV R5, RZ, RZ, -R5 ;  /* 0x000000ffff059224 */ /* 0x000fe200078e0a05 */
[----:B------:R-:W-:-:S13]  /*26e0*/  ISETP.NE.AND P1, PT, RZ, UR10, PT ;  /* 0x0000000aff007c0c */ /* 0x000fda000bf25270 */
[----:B------:R-:W-:Y:S02]  /*26f0*/  @!P1 LOP3.LUT R4, RZ, UR10, RZ, 0x33, !PT ;  /* 0x0000000aff049c12 */ /* 0x000fe4000f8e33ff */
[----:B------:R-:W-:Y:S02]  /*2700*/  ISETP.NE.AND P1, PT, RZ, UR9, PT ;  /* 0x00000009ff007c0c */ /* 0x000fe4000bf25270 */
[----:B------:R-:W-:-:S11]  /*2710*/  IADD3 R4, -R4, R19, RZ ;  /* 0x0000001304047210 */ /* 0x000fd60007ffe1ff */
[----:B------:R-:W-:Y:S02]  /*2720*/  @!P1 LOP3.LUT R5, RZ, UR9, RZ, 0x33, !PT ;  /* 0x00000009ff059c12 */ /* 0x000fe4000f8e33ff */
[----:B------:R-:W-:-:S03]  /*2730*/  PLOP3.LUT P1, PT, PT, PT, UP3, 0x80, 0x0 ;  /* 0x000000000000781c */ /* 0x000fc60003f2f038 */
[----:B------:R-:W-:-:S04]  /*2740*/  IMAD.IADD R5, R18, 0x1, -R5 ;  /* 0x0000000112057824 */ /* 0x000fc800078e0a05 */
[CC--:B------:R-:W-:Y:S01]  /*2750*/  IMAD R29, R4.reuse, R5.reuse, RZ ;  /* 0x00000005041d7224 */ /* 0x0c0fe200078e02ff */
[----:B------:R-:W-:-:S04]  /*2760*/  SEL R17, R4, R5, !P1 ;  /* 0x0000000504117207 */ /* 0x000fc80004800000 */
[--C-:B------:R-:W-:Y:S01]  /*2770*/  SHF.R.S32.HI R5, RZ, 0x1f, R17.reuse ;  /* 0x0000001fff057819 */ /* 0x100fe20000011411 */
[----:B------:R-:W-:Y:S01]  /*2780*/  IMAD.MOV.U32 R4, RZ, RZ, R17 ;  /* 0x000000ffff047224 */ /* 0x000fe200078e0011 */
[----:B------:R-:W-:-:S07]  /*2790*/  SHF.R.S32.HI R30, RZ, 0x1f, R29 ;  /* 0x0000001fff1e7819 */ /* 0x000fce000001141d */
.L_x_17:
[----:B------:R-:W-:Y:S05]  /*27a0*/  BSYNC B0 ;  /* 0x0000000000007941 */ /* 0x000fea0003800000 */
.L_x_16:
[----:B------:R-:W2:Y:S04]  /*27b0*/  SHFL.UP PT, R18, R29, 0x1, RZ ;  /* 0x042000001d127989 */ /* 0x000ea800000e00ff */
[----:B------:R-:W3:Y:S01]  /*27c0*/  SHFL.UP PT, R17, R30, 0x1, RZ ;  /* 0x042000001e117989 */ /* 0x000ee200000e00ff */
[----:B--2---:R-:W-:Y:S02]  /*27d0*/  SEL R18, R18, RZ, P2 ;  /* 0x000000ff12127207 */ /* 0x004fe40001000000 */
[----:B---3--:R-:W-:Y:S02]  /*27e0*/  SEL R17, R17, RZ, P2 ;  /* 0x000000ff11117207 */ /* 0x008fe40001000000 */
[----:B------:R-:W-:-:S04]  /*27f0*/  IADD3 R25, P1, R18, R29, RZ ;  /* 0x0000001d12197210 */ /* 0x000fc80007f3e0ff */
[----:B------:R-:W-:Y:S01]  /*2800*/  IADD3.X R24, R17, R30, RZ, P1, !PT ;  /* 0x0000001e11187210 */ /* 0x000fe20000ffe4ff */
[----:B------:R-:W2:Y:S04]  /*2810*/  SHFL.UP PT, R18, R25, 0x2, RZ ;  /* 0x0440000019127989 */ /* 0x000ea800000e00ff */
[----:B------:R-:W3:Y:S01]  /*2820*/  SHFL.UP PT, R17, R24, 0x2, RZ ;  /* 0x0440000018117989 */ /* 0x000ee200000e00ff */
[----:B--2---:R-:W-:Y:S02]  /*2830*/  SEL R18, R18, RZ, P3 ;  /* 0x000000ff12127207 */ /* 0x004fe40001800000 */
[----:B---3--:R-:W-:Y:S02]  /*2840*/  SEL R17, R17, RZ, P3 ;  /* 0x000000ff11117207 */ /* 0x008fe40001800000 */
[----:B------:R-:W-:-:S05]  /*2850*/  IADD3 R27, P1, R18, R25, RZ ;  /* 0x00000019121b7210 */ /* 0x000fca0007f3e0ff */
[----:B------:R-:W-:Y:S01]  /*2860*/  IMAD.X R28, R17, 0x1, R24, P1 ;  /* 0x00000001111c7824 */ /* 0x000fe200008e0618 */
        /* <DEDUP_REMOVED lines=18> */
[----:B-1----:R-:W-:-:S05]  /*2990*/  IADD3 R26, P1, R18, R13, RZ ;  /* 0x0000000d121a7210 */ /* 0x002fca0007f3e0ff */
[----:B------:R-:W-:Y:S01]  /*29a0*/  IMAD.X R25, R19, 0x1, R6, P1 ;  /* 0x0000000113197824 */ /* 0x000fe200008e0606 */
[----:B------:R-:W-:-:S04]  /*29b0*/  ISETP.GT.U32.AND P1, PT, R26, UR8, PT ;  /* 0x000000081a007c0c */ /* 0x000fc8000bf24070 */
[----:B------:R-:W-:-:S13]  /*29c0*/  ISETP.GT.U32.AND.EX P1, PT, R25, UR7, PT, P1 ;  /* 0x0000000719007c0c */ /* 0x000fda000bf24110 */
[----:B------:R-:W-:-:S04]  /*29d0*/  VOTE.ANY R17, PT, P1 ;  /* 0x0000000000117806 */ /* 0x000fc800008e0100 */
[----:B------:R-:W-:-:S13]  /*29e0*/  ISETP.NE.AND P1, PT, R17, RZ, PT ;  /* 0x000000ff1100720c */ /* 0x000fda0003f25270 */
[----:B------:R-:W-:Y:S05]  /*29f0*/  @!P1 BRA `(.L_x_20) ;  /* 0xfffffff400b89947 */ /* 0x000fea000383ffff */
[----:B------:R-:W-:Y:S01]  /*2a00*/  MOV R24, R18 ;  /* 0x0000001200187202 */ /* 0x000fe20000000f00 */
[----:B------:R-:W-:-:S07]  /*2a10*/  IMAD.MOV.U32 R25, RZ, RZ, R19 ;  /* 0x000000ffff197224 */ /* 0x000fce00078e0013 */
.L_x_15:
[----:B------:R-:W1:Y:S08]  /*2a20*/  BREV R17, R17 ;  /* 0x0000001100117301 */ /* 0x000e700000000000 */
[----:B-1----:R-:W1:Y:S02]  /*2a30*/  FLO.U32.SH R11, R17 ;  /* 0x00000011000b7300 */ /* 0x002e6400000e0400 */
[----:B-1----:R-:W1:Y:S02]  /*2a40*/  SHFL.IDX PT, R7, R7, R11, 0x1f ;  /* 0x00001f0b07077589 */ /* 0x002e6400000e0000 */
[----:B-1----:R-:W-:-:S13]  /*2a50*/  R2UR UR4, R7 ;  /* 0x00000000070472ca */ /* 0x002fda00000e0000 */
[----:B------:R-:W-:-:S05]  /*2a60*/  VIADD R27, R21, UR4 ;  /* 0x00000004151b7c36 */ /* 0x000fca0008000000 */
[----:B------:R-:W-:-:S13]  /*2a70*/  ISETP.GE.AND P1, PT, R27, R12, PT ;  /* 0x0000000c1b00720c */ /* 0x000fda0003f26270 */
[----:B------:R-:W1:Y:S02]  /*2a80*/  @!P1 LDC.64 R18, c[0x0][0x918] ;  /* 0x00024600ff129b82 */ /* 0x000e640000000a00 */
[----:B-1----:R-:W-:-:S05]  /*2a90*/  @!P1 IMAD.WIDE R18, R27, 0xc, R18 ;  /* 0x0000000c1b129825 */ /* 0x002fca00078e0212 */
[----:B-----5:R1:W5:Y:S04]  /*2aa0*/  @!P1 LDG.E R8, desc[UR38][R18.64] ;  /* 0x0000002612089981 */ /* 0x020368000c1e1900 */
[----:B------:R1:W5:Y:S01]  /*2ab0*/  @!P1 LDG.E R0, desc[UR38][R18.64+0x4] ;  /* 0x0000042612009981 */ /* 0x000362000c1e1900 */
[----:B------:R-:W-:-:S03]  /*2ac0*/  IADD3 R24, P1, P2, R24, R13, -R29 ;  /* 0x0000000d18187210 */ /* 0x000fc60007a3e81d */
[----:B------:R-:W-:Y:S01]  /*2ad0*/  SHFL.IDX PT, R7, R30, R11, 0x1f ;  /* 0x00001f0b1e077589 */ /* 0x000fe200000e0000 */
[----:B------:R-:W-:-:S03]  /*2ae0*/  IADD3.X R26, R25, R6, ~R30, P1, P2 ;  /* 0x00000006191a7210 */ /* 0x000fc60000fe4c1e */
[----:B------:R-:W2:Y:S04]  /*2af0*/  SHFL.IDX PT, R24, R24, R11, 0x1f ;  /* 0x00001f0b18187589 */ /* 0x000ea800000e0000 */
[----:B------:R-:W3:Y:S04]  /*2b00*/  SHFL.IDX PT, R26, R26, R11, 0x1f ;  /* 0x00001f0b1a1a7589 */ /* 0x000ee800000e0000 */
[----:B------:R1:W4:Y:S04]  /*2b10*/  SHFL.IDX PT, R6, R29, R11, 0x1f ;  /* 0x00001f0b1d067589 */ /* 0x00032800000e0000 */
[----:B------:R1:W1:Y:S04]  /*2b20*/  SHFL.IDX PT, R5, R5, R11, 0x1f ;  /* 0x00001f0b05057589 */ /* 0x00026800000e0000 */
[----:B------:R1:W1:Y:S01]  /*2b30*/  SHFL.IDX PT, R4, R4, R11, 0x1f ;  /* 0x00001f0b04047589 */ /* 0x00026200000e0000 */
[----:B--2---:R-:W-:-:S02]  /*2b40*/  R2UR UR5, R24 ;  /* 0x00000000180572ca */ /* 0x004fc400000e0000 */
[----:B---3--:R-:W-:-:S15]  /*2b50*/  R2UR UR6, R26 ;  /* 0x000000001a0672ca */ /* 0x008fde00000e0000 */
.L_x_10:
[----:B------:R-:W-:Y:S01]  /*2b60*/  ISETP.LE.AND P1, PT, R12, UR4, PT ;  /* 0x000000040c007c0c */ /* 0x000fe2000bf23270 */
[----:B-1----:R-:W-:Y:S01]  /*2b70*/  IMAD.MOV.U32 R18, RZ, RZ, -0x1 ;  /* 0xffffffffff127424 */ /* 0x002fe200078e00ff */
[----:B------:R-:W-:-:S11]  /*2b80*/  MOV R17, 0xffffffff ;  /* 0xffffffff00117802 */ /* 0x000fd60000000f00 */
[----:B------:R-:W-:Y:S05]  /*2b90*/  @P1 BRA `(.L_x_9) ;  /* 0x0000000400041947 */ /* 0x000fea0003800000 */
[----:B------:R-:W-:Y:S01]  /*2ba0*/  UIADD3 UR15, UP2, -UR5, UR8, URZ ;  /* 0x00000008050f7290 */ /* 0x000fe2000ff5e13f */
[----:B------:R-:W1:Y:S01]  /*2bb0*/  S2UR UR19, SR_CTAID.Y ;  /* 0x00000000001379c3 */ /* 0x000e620000002600 */
[----:B------:R-:W-:Y:S01]  /*2bc0*/  ULDC UR17, c[0x0][0x8c0] ;  /* 0x0002300000117ab9 */ /* 0x000fe20000000800 */
[----:B------:R-:W-:Y:S01]  /*2bd0*/  ULDC UR21, c[0x0][0x8b0] ;  /* 0x00022c0000157ab9 */ /* 0x000fe20000000800 */
[----:B------:R-:W-:Y:S01]  /*2be0*/  UIADD3.X UR11, ~UR6, UR7, URZ, UP2, !UPT ;  /* 0x00000007060b7290 */ /* 0x000fe200097fe53f */
[--C-:B------:R-:W-:Y:S01]  /*2bf0*/  SHF.R.U32.HI R25, RZ, UR21, R5.reuse ;  /* 0x00000015ff197c19 */ /* 0x100fe20008011605 */
[----:B------:R-:W-:Y:S01]  /*2c00*/  ULDC UR20, c[0x0][0x904] ;  /* 0x0002410000147ab9 */ /* 0x000fe20000000800 */
[----:B------:R-:W-:Y:S01]  /*2c10*/  ULDC UR13, c[0x0][0x8a8] ;  /* 0x00022a00000d7ab9 */ /* 0x000fe20000000800 */
[----:B------:R-:W-:Y:S01]  /*2c20*/  USHF.R.U32.HI UR16, URZ, UR17, UR11 ;  /* 0x000000113f107299 */ /* 0x000fe2000801160b */
[----:B------:R-:W-:Y:S01]  /*2c30*/  SHF.R.U64 R26, R4, UR21, R5 ;  /* 0x00000015041a7c19 */ /* 0x000fe20008001205 */
[----:B------:R-:W-:-:S02]  /*2c40*/  USHF.R.U64 UR15, UR15, UR17, UR11 ;  /* 0x000000110f0f7299 */ /* 0x000fc4000800120b */
[----:B------:R-:W-:Y:S02]  /*2c50*/  USHF.R.U32.HI UR14, URZ, UR21, UR16 ;  /* 0x000000153f0e7299 */ /* 0x000fe40008011610 */
[----:B------:R-:W-:Y:S02]  /*2c60*/  UIADD3 UR13, UR13, -0x1, URZ ;  /* 0xffffffff0d0d7890 */ /* 0x000fe4000fffe03f */
[----:B------:R-:W-:Y:S02]  /*2c70*/  USHF.R.U32.HI UR22, URZ, UR20, UR14 ;  /* 0x000000143f167299 */ /* 0x000fe4000801160e */
[----:B------:R-:W-:Y:S02]  /*2c80*/  USHF.R.U64 UR16, UR15, UR21, UR16 ;  /* 0x000000150f107299 */ /* 0x000fe40008001210 */
[----:B------:R-:W-:Y:S02]  /*2c90*/  ULOP3.LUT UR15, UR15, UR13, URZ, 0xc0, !UPT ;  /* 0x0000000d0f0f7292 */ /* 0x000fe4000f8ec03f */
[----:B------:R-:W-:Y:S01]  /*2ca0*/  LOP3.LUT R11, R25, UR22, RZ, 0xfc, !PT ;  /* 0x00000016190b7c12 */ /* 0x000fe2000f8efcff */
[----:B------:R-:W-:-:S02]  /*2cb0*/  USHF.R.U64 UR14, UR16, UR20, UR14 ;  /* 0x00000014100e7299 */ /* 0x000fc4000800120e */
[----:B-1----:R-:W-:Y:S01]  /*2cc0*/  USEL UR11, UR58, UR19, !UP3 ;  /* 0x000000133a0b7287 */ /* 0x002fe2000d800000 */
[----:B------:R-:W-:-:S13]  /*2cd0*/  ISETP.NE.U32.AND P1, PT, R11, RZ, PT ;  /* 0x000000ff0b00720c */ /* 0x000fda0003f25070 */
[----:B------:R-:W-:Y:S05]  /*2ce0*/  @!P1 BRA `(.L_x_21) ;  /* 0x0000000000149947 */ /* 0x000fea0003800000 */
[----:B------:R-:W-:-:S07]  /*2cf0*/  MOV R12, 0x2d10 ;  /* 0x00002d10000c7802 */ /* 0x000fce0000000f00 */
[----:B----45:R-:W-:Y:S05]  /*2d00*/  CALL.REL.NOINC `($__internal_0_$__cuda_sm20_div_u64) ;  /* 0x0000018c00007944 */ /* 0x030fea0003c00000 */
[----:B------:R-:W-:-:S04]  /*2d10*/  IMAD.MOV R13, RZ, RZ, -R11 ;  /* 0x000000ffff0d7224 */ /* 0x000fc800078e0a0b */
[----:B------:R-:W-:Y:S01]  /*2d20*/  IMAD R13, R26, R13, UR14 ;  /* 0x0000000e1a0d7e24 */ /* 0x000fe2000f8e020d */
[----:B------:R-:W-:Y:S06]  /*2d30*/  BRA `(.L_x_22) ;  /* 0x0000000000507947 */ /* 0x000fec0003800000 */
.L_x_21:
[----:B------:R-:W1:Y:S01]  /*2d40*/  I2F.U32.RP R11, R26 ;  /* 0x0000001a000b7306 */ /* 0x000e620000209000 */
[----:B------:R-:W-:-:S07]  /*2d50*/  ISETP.NE.U32.AND P3, PT, R26, RZ, PT ;  /* 0x000000ff1a00720c */ /* 0x000fce0003f65070 */
[----:B-1----:R-:W1:Y:S02]  /*2d60*/  MUFU.RCP R11, R11 ;  /* 0x0000000b000b7308 */ /* 0x002e640000001000 */
[----:B-1----:R-:W-:-:S06]  /*2d70*/  IADD3 R12, R11, 0xffffffe, RZ ;  /* 0x0ffffffe0b0c7810 */ /* 0x002fcc0007ffe0ff */
[----:B------:R1:W2:Y:S02]  /*2d80*/  F2I.FTZ.U32.TRUNC.NTZ R13, R12 ;  /* 0x0000000c000d7305 */ /* 0x0002a4000021f000 */
[----:B-1----:R-:W-:Y:S02]  /*2d90*/  IMAD.MOV.U32 R12, RZ, RZ, RZ ;  /* 0x000000ffff0c7224 */ /* 0x002fe400078e00ff */
[----:B--2---:R-:W-:-:S04]  /*2da0*/  IMAD.MOV R17, RZ, RZ, -R13 ;  /* 0x000000ffff117224 */ /* 0x004fc800078e0a0d */
[----:B------:R-:W-:-:S04]  /*2db0*/  IMAD R17, R17, R26, RZ ;  /* 0x0000001a11117224 */ /* 0x000fc800078e02ff */
[----:B------:R-:W-:-:S06]  /*2dc0*/  IMAD.HI.U32 R13, R13, R17, R12 ;  /* 0x000000110d0d7227 */ /* 0x000fcc00078e000c */
[----:B------:R-:W-:-:S05]  /*2dd0*/  IMAD.HI.U32 R11, R13, UR14, RZ ;  /* 0x0000000e0d0b7c27 */ /* 0x000fca000f8e00ff */
[----:B------:R-:W-:-:S05]  /*2de0*/  IADD3 R13, -R11, RZ, RZ ;  /* 0x000000ff0b0d7210 */ /* 0x000fca0007ffe1ff */
[----:B------:R-:W-:-:S05]  /*2df0*/  IMAD R13, R26, R13, UR14 ;  /* 0x0000000e1a0d7e24 */ /* 0x000fca000f8e020d */
[----:B------:R-:W-:-:S13]  /*2e00*/  ISETP.GE.U32.AND P1, PT, R13, R26, PT ;  /* 0x0000001a0d00720c */ /* 0x000fda0003f26070 */
[----:B------:R-:W-:Y:S02]  /*2e10*/  @P1 IMAD.IADD R13, R13, 0x1, -R26 ;  /* 0x000000010d0d1824 */ /* 0x000fe400078e0a1a */
[----:B------:R-:W-:-:S03]  /*2e20*/  @P1 VIADD R11, R11, 0x1 ;  /* 0x000000010b0b1836 */ /* 0x000fc60000000000 */
[----:B------:R-:W-:-:S13]  /*2e30*/  ISETP.GE.U32.AND P2, PT, R13, R26, PT ;  /* 0x0000001a0d00720c */ /* 0x000fda0003f46070 */
[----:B------:R-:W-:Y:S02]  /*2e40*/  @P2 IADD3 R11, R11, 0x1, RZ ;  /* 0x000000010b0b2810 */ /* 0x000fe40007ffe0ff */
[----:B------:R-:W-:-:S05]  /*2e50*/  @!P3 LOP3.LUT R11, RZ, R26, RZ, 0x33, !PT ;  /* 0x0000001aff0bb212 */ /* 0x000fca00078e33ff */
[----:B------:R-:W-:-:S04]  /*2e60*/  IMAD.MOV R13, RZ, RZ, -R11 ;  /* 0x000000ffff0d7224 */ /* 0x000fc800078e0a0b */
[----:B------:R-:W-:-:S07]  /*2e70*/  IMAD R13, R26, R13, UR14 ;  /* 0x0000000e1a0d7e24 */ /* 0x000fce000f8e020d */
.L_x_22:
[----:B------:R-:W1:Y:S01]  /*2e80*/  LDC R18, c[0x0][0x8a8] ;  /* 0x00022a00ff127b82 */ /* 0x000e620000000800 */
[----:B------:R-:W-:Y:S01]  /*2e90*/  ULDC UR14, c[0x0][0x904] ;  /* 0x00024100000e7ab9 */ /* 0x000fe20000000800 */
[----:B------:R-:W-:Y:S01]  /*2ea0*/  UMOV UR13, 0xffffffff ;  /* 0xffffffff000d7882 */ /* 0x000fe20000000000 */
[----:B------:R-:W-:Y:S01]  /*2eb0*/  PLOP3.LUT P1, PT, PT, PT, UP3, 0x80, 0x0 ;  /* 0x000000000000781c */ /* 0x000fe20003f2f038 */
[----:B------:R-:W-:-:S04]  /*2ec0*/  USHF.L.U32 UR13, UR13, UR14, URZ ;  /* 0x0000000e0d0d7299 */ /* 0x000fc8000800063f */
[----:B------:R-:W2:Y:S02]  /*2ed0*/  LDC R16, c[0x0][0x8b8] ;  /* 0x00022e00ff107b82 */ /* 0x000ea40000000800 */
[----:B------:R-:W-:Y:S01]  /*2ee0*/  LOP3.LUT R12, RZ, UR13, RZ, 0x33, !PT ;  /* 0x0000000dff0c7c12 */ /* 0x000fe2000f8e33ff */
[----:B------:R-:W-:Y:S02]  /*2ef0*/  UMOV UR13, 0x1 ;  /* 0x00000001000d7882 */ /* 0x000fe40000000000 */
[----:B------:R-:W-:Y:S01]  /*2f00*/  USHF.L.U32 UR13, UR13, UR14, URZ ;  /* 0x0000000e0d0d7299 */ /* 0x000fe2000800063f */
[----:B------:R-:W-:-:S05]  /*2f10*/  LOP3.LUT R12, R12, UR16, RZ, 0xc0, !PT ;  /* 0x000000100c0c7c12 */ /* 0x000fca000f8ec0ff */
[----:B------:R-:W-:Y:S02]  /*2f20*/  IMAD R11, R11, UR13, R12 ;  /* 0x0000000d0b0b7c24 */ /* 0x000fe4000f8e020c */
[----:B-1----:R-:W-:Y:S02]  /*2f30*/  IMAD R13, R13, R18, UR15 ;  /* 0x0000000f0d0d7e24 */ /* 0x002fe4000f8e0212 */
[----:B------:R-:W-:Y:S02]  /*2f40*/  @P1 IMAD.U32 R18, RZ, RZ, UR4 ;  /* 0x00000004ff121e24 */ /* 0x000fe4000f8e00ff */
[----:B------:R-:W-:Y:S02]  /*2f50*/  @!P1 IMAD.U32 R18, RZ, RZ, UR4 ;  /* 0x00000004ff129e24 */ /* 0x000fe4000f8e00ff */
[----:B--2---:R-:W-:Y:S01]  /*2f60*/  IMAD R17, R11, R16, UR11 ;  /* 0x0000000b0b117e24 */ /* 0x004fe2000f8e0210 */
[----:B------:R-:W-:Y:S01]  /*2f70*/  @P1 MOV R16, R13 ;  /* 0x0000000d00101202 */ /* 0x000fe20000000f00 */
[----:B------:R-:W-:-:S02]  /*2f80*/  UMOV UR11, 0x1 ;  /* 0x00000001000b7882 */ /* 0x000fc40000000000 */
[----:B------:R-:W-:Y:S01]  /*2f90*/  @!P1 IMAD.MOV.U32 R16, RZ, RZ, R17 ;  /* 0x000000ffff109224 */ /* 0x000fe200078e0011 */
[----:B------:R-:W-:-:S07]  /*2fa0*/  @!P1 MOV R17, R13 ;  /* 0x0000000d00119202 */ /* 0x000fce0000000f00 */
.L_x_9:
[----:B------:R-:W-:-:S13]  /*2fb0*/  ISETP.NE.AND P1, PT, RZ, UR11, PT ;  /* 0x0000000bff007c0c */ /* 0x000fda000bf25270 */
[----:B------:R-:W-:Y:S05]  /*2fc0*/  @!P1 EXIT ;  /* 0x000000000000994d */ /* 0x000fea0003800000 */
[----:B------:R-:W1:Y:S02]  /*2fd0*/  LDC.64 R24, c[0x0][0x290] ;  /* 0x0000a400ff187b82 */ /* 0x000e640000000a00 */
[----:B-1----:R-:W-:-:S05]  /*2fe0*/  IMAD.WIDE R12, R18, 0xc, R24 ;  /* 0x0000000c120c7825 */ /* 0x002fca00078e0218 */
[----:B------:R1:W5:Y:S01]  /*2ff0*/  LDG.E R11, desc[UR38][R12.64+0x8] ;  /* 0x000008260c0b7981 */ /* 0x000362000c1e1900 */
[----:B------:R-:W-:Y:S01]  /*3000*/  UISETP.NE.AND UP2, UPT, UR12, 0x2, UPT ;  /* 0x000000020c00788c */ /* 0x000fe2000bf45270 */
[----:B------:R-:W2:Y:S01]  /*3010*/  S2UR UR41, SR_CgaCtaId ;  /* 0x00000000002979c3 */ /* 0x000ea20000008800 */
[----:B------:R-:W-:Y:S01]  /*3020*/  UMOV UR42, URZ ;  /* 0x0000003f002a7c82 */ /* 0x000fe20008000000 */
[----:B------:R1:W-:Y:S01]  /*3030*/  STL [R1+0x200], RZ ;  /* 0x000200ff01007387 */ /* 0x0003e20000100800 */
[----:B------:R-:W-:Y:S01]  /*3040*/  UMOV UR43, URZ ;  /* 0x0000003f002b7c82 */ /* 0x000fe20008000000 */
[----:B------:R-:W-:Y:S02]  /*3050*/  SHF.R.S32.HI R19, RZ, 0x1f, R18 ;  /* 0x0000001fff137819 */ /* 0x000fe40000011412 */
[----:B------:R-:W-:-:S13]  /*3060*/  PLOP3.LUT P1, PT, PT, PT, UP2, 0x80, 0x0 ;  /* 0x000000000000781c */ /* 0x000fda0003f2f028 */
[----:B-1----:R-:W-:Y:S05]  /*3070*/  @P1 BRA `(.L_x_23) ;  /* 0x0000000000941947 */ /* 0x002fea0003800000 */
[----:B------:R-:W-:-:S04]  /*3080*/  ULOP3.LUT UR11, UR59, 0x1, URZ, 0xfc, !UPT ;  /* 0x000000013b0b7892 */ /* 0x000fc8000f8efc3f */
[----:B------:R-:W-:-:S06]  /*3090*/  UISETP.NE.AND UP2, UPT, UR11, 0x3, UPT ;  /* 0x000000030b00788c */ /* 0x000fcc000bf45270 */
[----:B------:R-:W-:-:S13]  /*30a0*/  PLOP3.LUT P2, PT, PT, PT, UP2, 0x80, 0x0 ;  /* 0x000000000000781c */ /* 0x000fda0003f4f028 */
[----:B------:R-:W-:Y:S05]  /*30b0*/  @!P2 BRA `(.L_x_24) ;  /* 0x000000000004a947 */ /* 0x000fea0003800000 */
[----:B--2---:R-:W-:Y:S01]  /*30c0*/  BPT.TRAP 0x1 ;  /* 0x000000040000795c */ /* 0x004fe20000300000 */
.L_x_24:
[----:B------:R-:W-:Y:S01]  /*30d0*/  UMOV UR11, 0x400 ;  /* 0x00000400000b7882 */ /* 0x000fe20000000000 */
[----:B------:R-:W-:Y:S01]  /*30e0*/  SHF.L.U32 R12, RZ, 0x1f, RZ ;  /* 0x0000001fff0c7819 */ /* 0x000fe200000006ff */
[----:B--2---:R-:W-:-:S09]  /*30f0*/  ULEA UR11, UR41, UR11, 0x18 ;  /* 0x0000000b290b7291 */ /* 0x004fd2000f8ec03f */
[----:B------:R-:W1:Y:S02]  /*3100*/  SYNCS.PHASECHK.TRANS64.TRYWAIT P1, [UR11+0x34400], R12 ;  /* 0x0344000cff0075a7 */ /* 0x000e64000802014b */
[----:B-1----:R-:W-:Y:S05]  /*3110*/  @!P1 BRA `(.L_x_25) ;  /* 0x0000017000289947 */ /* 0x002fea0003800000 */
.L_x_361:
[----:B------:R-:W2:Y:S01]  /*3120*/  LDS.128 R16, [UR11+0x34530] ;  /* 0x0345300bff107984 */ /* 0x000ea20008000c00 */
[----:B------:R-:W-:Y:S01]  /*3130*/  @!PT LDS RZ, [RZ] ;  /* 0x00000000fffff984 */ /* 0x000fe20000000800 */
[----:B------:R-:W-:Y:S01]  /*3140*/  @!PT LDS RZ, [RZ] ;  /* 0x00000000fffff984 */ /* 0x000fe20000000800 */
[----:B------:R-:W-:Y:S01]  /*3150*/  @!PT LDS RZ, [RZ] ;  /* 0x00000000fffff984 */ /* 0x000fe20000000800 */
[----:B------:R-:W-:Y:S01]  /*3160*/  @!PT LDS RZ, [RZ] ;  /* 0x00000000fffff984 */ /* 0x000fe20000000800 */
[----:B------:R3:W-:Y:S06]  /*3170*/  MEMBAR.ALL.CTA ;  /* 0x0000000000007992 */ /* 0x0007ec0000008000 */
[----:B---3--:R-:W3:Y:S01]  /*3180*/  FENCE.VIEW.ASYNC.S ;  /* 0x00000000000073c6 */ /* 0x008ee20000000000 */
[----:B------:R-:W-:Y:S05]  /*3190*/  @!P2 BRA `(.L_x_26) ;  /* 0x000000000004a947 */ /* 0x000fea0003800000 */
[----:B------:R-:W-:Y:S01]  /*31a0*/  BPT.TRAP 0x1 ;  /* 0x000000040000795c */ /* 0x000fe20000300000 */
.L_x_26:
[----:B------:R-:W-:Y:S01]  /*31b0*/  UIADD3 UR11, UR11, 0x34440, URZ ;  /* 0x000344400b0b7890 */ /* 0x000fe2000fffe03f */
[----:B--2---:R-:W-:-:S03]  /*31c0*/  ISETP.NE.AND P1, PT, R19, RZ, PT ;  /* 0x000000ff1300720c */ /* 0x004fc60003f25270 */
[----:B------:R-:W-:-:S09]  /*31d0*/  UPRMT UR11, UR41, 0x654, UR11 ;  /* 0x00000654290b7896 */ /* 0x000fd2000800000b */
[----:B---3--:R-:W-:Y:S01]  /*31e0*/  SYNCS.ARRIVE.TRANS64.RED.A1T0 RZ, [UR11], RZ ;  /* 0x000000ffffff79a7 */ /* 0x008fe2000810040b */
[----:B------:R-:W-:Y:S05]  /*31f0*/  @!P1 EXIT ;  /* 0x000000000000994d */ /* 0x000fea0003800000 */
[----:B-1----:R-:W-:Y:S01]  /*3200*/  IMAD.WIDE R12, R18, 0xc, R24 ;  /* 0x0000000c120c7825 */ /* 0x002fe200078e0218 */
[----:B-----5:R-:W-:-:S04]  /*3210*/  R2UR UR11, R11 ;  /* 0x000000000b0b72ca */ /* 0x020fc800000e0000 */
[----:B------:R1:W5:Y:S01]  /*3220*/  LDG.E R11, desc[UR38][R12.64+0x8] ;  /* 0x000008260c0b7981 */ /* 0x000362000c1e1900 */
[----:B------:R-:W-:-:S08]  /*3230*/  SHF.R.S32.HI R19, RZ, 0x1f, R18 ;  /* 0x0000001fff137819 */ /* 0x000fd00000011412 */
[----:B------:R-:W-:Y:S01]  /*3240*/  UIADD3 UR11, UR11, 0x3f, URZ ;  /* 0x0000003f0b0b7890 */ /* 0x000fe2000fffe03f */
[----:B-1----:R-:W-:-:S03]  /*3250*/  IMAD.MOV.U32 R12, RZ, RZ, 0x1 ;  /* 0x00000001ff0c7424 */ /* 0x002fc600078e00ff */
[----:B------:R-:W-:Y:S02]  /*3260*/  USHF.R.S32.HI UR13, URZ, 0x1f, UR11 ;  /* 0x0000001f3f0d7899 */ /* 0x000fe4000801140b */
[----:B------:R1:W-:Y:S02]  /*3270*/  STL [R1+0x200], R12 ;  /* 0x0002000c01007387 */ /* 0x0003e40000100800 */
[----:B------:R-:W-:-:S04]  /*3280*/  ULEA.HI UR13, UR13, UR11, URZ, 0x6 ;  /* 0x0000000b0d0d7291 */ /* 0x000fc8000f8f303f */
[----:B------:R-:W-:-:S04]  /*3290*/  USHF.R.S32.HI UR13, URZ, 0x6, UR13 ;  /* 0x000000063f0d7899 */ /* 0x000fc8000801140d */
[----:B------:R-:W-:Y:S02]  /*32a0*/  USHF.R.U32.HI UR43, URZ, 0x2, UR13 ;  /* 0x000000023f2b7899 */ /* 0x000fe4000801160d */
[----:B------:R-:W-:Y:S02]  /*32b0*/  ULOP3.LUT UR42, UR13, 0x3, URZ, 0xc0, !UPT ;  /* 0x000000030d2a7892 */ /* 0x000fe4000f8ec03f */
[----:B-1----:R-:W-:-:S12]  /*32c0*/  ULOP3.LUT UR43, UR43, 0x1, URZ, 0xc0, !UPT ;  /* 0x000000012b2b7892 */ /* 0x002fd8000f8ec03f */
.L_x_23:
[----:B------:R-:W-:-:S04]  /*32d0*/  IMAD.WIDE.U32 R24, R18, 0xc, R24 ;  /* 0x0000000c12187825 */ /* 0x000fc800078e0018 */
[----:B------:R-:W-:-:S04]  /*32e0*/  IMAD R13, R19, 0xc, RZ ;  /* 0x0000000c130d7824 */ /* 0x000fc800078e02ff */
[----:B------:R-:W-:-:S05]  /*32f0*/  IMAD.IADD R25, R25, 0x1, R13 ;  /* 0x0000000119197824 */ /* 0x000fca00078e020d */
[----:B------:R1:W5:Y:S04]  /*3300*/  LDG.E R19, desc[UR38][R24.64+0x4] ;  /* 0x0000042618137981 */ /* 0x000368000c1e1900 */
[----:B------:R1:W5:Y:S01]  /*3310*/  LDG.E R13, desc[UR38][R24.64] ;  /* 0x00000026180d7981 */ /* 0x000362000c1e1900 */
[----:B------:R-:W-:-:S13]  /*3320*/  PLOP3.LUT P1, PT, PT, PT, UP1, 0x80, 0x0 ;  /* 0x000000000000781c */ /* 0x000fda0003f2f018 */
[----:B-1----:R-:W-:Y:S05]  /*3330*/  @!P1 BRA `(.L_x_27) ;  /* 0x0000010800089947 */ /* 0x002fea0003800000 */
[----:B------:R-:W-:-:S06]  /*3340*/  UISETP.GT.U32.AND UP0, UPT, UR18, 0x1, UPT ;  /* 0x000000011200788c */ /* 0x000fcc000bf04070 */
[----:B------:R-:W-:-:S13]  /*3350*/  PLOP3.LUT P0, PT, PT, PT, UP0, 0x80, 0x0 ;  /* 0x000000000000781c */ /* 0x000fda0003f0f008 */
[----:B--2---:R-:W-:Y:S05]  /*3360*/  @P0 EXIT ;  /* 0x000000000000094d */ /* 0x004fea0003800000 */
.L_x_28:
[----:B------:R-:W-:-:S08]  /*3370*/  NOP ;  /* 0x0000000000007918 */ /* 0x000fd00000000000 */
[----:B------:R-:W1:Y:S02]  /*3380*/  USETMAXREG.TRY_ALLOC.CTAPOOL UP0, 0xe8 ;  /* 0x000000e8000079c8 */ /* 0x000e640008000600 */
[----:B-1----:R-:W-:-:S13]  /*3390*/  PLOP3.LUT P0, PT, PT, PT, UP0, 0x80, 0x0 ;  /* 0x000000000000781c */ /* 0x002fda0003f0f008 */
[----:B------:R-:W-:Y:S05]  /*33a0*/  @!P0 BRA `(.L_x_28) ;  /* 0xfffffffc00f08947 */ /* 0x000fea000383ffff */
[----:B------:R-:W1:Y:S01]  /*33b0*/  SHFL.IDX PT, R14, R14, RZ, 0x1f ;  /* 0x00001fff0e0e7589 */ /* 0x000e6200000e0000 */
[----:B------:R-:W2:Y:S01]  /*33c0*/  S2UR UR4, SR_CTAID.Y ;  /* 0x00000000000479c3 */ /* 0x000ea20000002600 */
[----:B------:R-:W-:Y:S01]  /*33d0*/  UMOV UR36, URZ ;  /* 0x0000003f00247c82 */ /* 0x000fe20008000000 */
[----:B------:R-:W-:Y:S01]  /*33e0*/  UMOV UR37, URZ ;  /* 0x0000003f00257c82 */ /* 0x000fe20008000000 */
[----:B-1----:R-:W-:Y:S01]  /*33f0*/  LOP3.LUT P0, RZ, R14, 0x3, RZ, 0xc0, !PT ;  /* 0x000000030eff7812 */ /* 0x002fe2000780c0ff */
[----:B--2---:R-:W-:-:S12]  /*3400*/  UIMAD UR4, UR4, UR60, UR58 ;  /* 0x0000003c040472a4 */ /* 0x004fd8000f8e023a */
[----:B------:R-:W-:Y:S05]  /*3410*/  @P0 BRA `(.L_x_29) ;  /* 0x0000000000a40947 */ /* 0x000fea0003800000 */
[----:B------:R-:W-:Y:S01]  /*3420*/  ELECT P0, URZ, PT ;  /* 0x00000000003f782f */ /* 0x000fe20003800000 */
[----:B------:R-:W-:-:S12]  /*3430*/  BSSY B0, `(.L_x_30) ;  /* 0x0000020000007945 */ /* 0x000fd80003800000 */
[----:B------:R-:W-:Y:S05]  /*3440*/  @!P0 BRA `(.L_x_31) ;  /* 0x0000000000788947 */ /* 0x000fea0003800000 */
[----:B------:R-:W1:Y:S01]  /*3450*/  S2UR UR6, SR_CgaCtaId ;  /* 0x00000000000679c3 */ /* 0x000e620000008800 */
[----:B------:R-:W-:Y:S01]  /*3460*/  UISETP.NE.AND UP0, UPT, UR12, 0x1, UPT ;  /* 0x000000010c00788c */ /* 0x000fe2000bf05270 */
[----:B------:R-:W-:-:S06]  /*3470*/  UMOV UR5, 0x400 ;  /* 0x0000040000057882 */ /* 0x000fcc0000000000 */
[----:B------:R-:W2:Y:S08]  /*3480*/  LDC.64 R4, c[0x0][0x700] ;  /* 0x0001c000ff047b82 */ /* 0x000eb00000000a00 */
[----:B----4-:R-:W2:Y:S08]  /*3490*/  LDC.64 R6, c[0x0][0x708] ;  /* 0x0001c200ff067b82 */ /* 0x010eb00000000a00 */
[----:B-----5:R-:W3:Y:S01]  /*34a0*/  LDC.64 R8, c[0x0][0x710] ;  /* 0x0001c400ff087b82 */ /* 0x020ee20000000a00 */
[----:B-1----:R-:W-:-:S04]  /*34b0*/  ULEA UR5, UR6, UR5, 0x18 ;  /* 0x0000000506057291 */ /* 0x002fc8000f8ec03f */
[----:B------:R-:W-:Y:S02]  /*34c0*/  UIADD3 UR6, UR5, 0x80, URZ ;  /* 0x0000008005067890 */ /* 0x000fe4000fffe03f */
[----:B------:R-:W-:Y:S01]  /*34d0*/  @!UP0 UIADD3 UR6, UR5, URZ, URZ ;  /* 0x0000003f05068290 */ /* 0x000fe2000fffe03f */
[----:B------:R-:W3:Y:S08]  /*34e0*/  LDC.64 R10, c[0x0][0x718] ;  /* 0x0001c600ff0a7b82 */ /* 0x000ef00000000a00 */
[----:B------:R-:W1:Y:S01]  /*34f0*/  LDC.64 R24, c[0x0][0x720] ;  /* 0x0001c800ff187b82 */ /* 0x000e620000000a00 */
[----:B--2---:R2:W-:Y:S07]  /*3500*/  STS.128 [UR6+0x34780], R4 ;  /* 0x03478004ff007988 */ /* 0x0045ee0008000c06 */
[----:B------:R-:W1:Y:S08]  /*3510*/  LDC.64 R26, c[0x0][0x728] ;  /* 0x0001ca00ff1a7b82 */ /* 0x000e700000000a00 */
[----:B------:R-:W4:Y:S01]  /*3520*/  LDC.64 R28, c[0x0][0x730] ;  /* 0x0001cc00ff1c7b82 */ /* 0x000f220000000a00 */
[----:B---3--:R2:W-:Y:S07]  /*3530*/  STS.128 [UR6+0x34790], R8 ;  /* 0x03479008ff007988 */ /* 0x0085ee0008000c06 */
[----:B------:R-:W4:Y:S08]  /*3540*/  LDC.64 R30, c[0x0][0x738] ;  /* 0x0001ce00ff1e7b82 */ /* 0x000f300000000a00 */
[----:B------:R-:W3:Y:S01]  /*3550*/  LDC.64 R32, c[0x0][0x740] ;  /* 0x0001d000ff207b82 */ /* 0x000ee20000000a00 */
[----:B-1----:R2:W-:Y:S07]  /*3560*/  STS.128 [UR6+0x347a0], R24 ;  /* 0x0347a018ff007988 */ /* 0x0025ee0008000c06 */
[----:B------:R-:W3:Y:S08]  /*3570*/  LDC.64 R34, c[0x0][0x748] ;  /* 0x0001d200ff227b82 */ /* 0x000ef00000000a00 */
[----:B------:R-:W1:Y:S01]  /*3580*/  LDC.64 R36, c[0x0][0x750] ;  /* 0x0001d400ff247b82 */ /* 0x000e620000000a00 */
[----:B----4-:R2:W-:Y:S07]  /*3590*/  STS.128 [UR6+0x347b0], R28 ;  /* 0x0347b01cff007988 */ /* 0x0105ee0008000c06 */
[----:B------:R-:W1:Y:S08]  /*35a0*/  LDC.64 R38, c[0x0][0x758] ;  /* 0x0001d600ff267b82 */ /* 0x000e700000000a00 */
[----:B------:R-:W4:Y:S01]  /*35b0*/  LDC.64 R40, c[0x0][0x760] ;  /* 0x0001d800ff287b82 */ /* 0x000f220000000a00 */
[----:B---3--:R2:W-:Y:S07]  /*35c0*/  STS.128 [UR6+0x347c0], R32 ;  /* 0x0347c020ff007988 */ /* 0x0085ee0008000c06 */
[----:B------:R-:W4:Y:S08]  /*35d0*/  LDC.64 R42, c[0x0][0x768] ;  /* 0x0001da00ff2a7b82 */ /* 0x000f300000000a00 */
[----:B------:R-:W3:Y:S01]  /*35e0*/  LDC.64 R44, c[0x0][0x770] ;  /* 0x0001dc00ff2c7b82 */ /* 0x000ee20000000a00 */
[----:B-1----:R2:W-:Y:S07]  /*35f0*/  STS.128 [UR6+0x347d0], R36 ;  /* 0x0347d024ff007988 */ /* 0x0025ee0008000c06 */
[----:B------:R-:W3:Y:S01]  /*3600*/  LDC.64 R46, c[0x0][0x778] ;  /* 0x0001de00ff2e7b82 */ /* 0x000ee20000000a00 */
[----:B----4-:R2:W-:Y:S04]  /*3610*/  STS.128 [UR6+0x347e0], R40 ;  /* 0x0347e028ff007988 */ /* 0x0105e80008000c06 */
[----:B---3--:R2:W-:Y:S02]  /*3620*/  STS.128 [UR6+0x347f0], R44 ;  /* 0x0347f02cff007988 */ /* 0x0085e40008000c06 */
.L_x_31:
[----:B------:R-:W-:Y:S05]  /*3630*/  BSYNC B0 ;  /* 0x0000000000007941 */ /* 0x000fea0003800000 */
.L_x_30:
[----:B------:R-:W-:Y:S01]  /*3640*/  UISETP.NE.AND UP0, UPT, UR12, 0x1, UPT ;  /* 0x000000010c00788c */ /* 0x000fe2000bf05270 */
[----:B------:R-:W-:Y:S01]  /*3650*/  NOP ;  /* 0x0000000000007918 */ /* 0x000fe20000000000 */
[----:B------:R-:W-:Y:S01]  /*3660*/  ULDC UR5, c[0x0][0x884] ;  /* 0x0002210000057ab9 */ /* 0x000fe20000000800 */
[----:B------:R-:W-:Y:S01]  /*3670*/  ULDC.64 UR36, c[0x0][0x800] ;  /* 0x0002000000247ab9 */ /* 0x000fe20000000a00 */
[----:B------:R-:W-:-:S04]  /*3680*/  USEL UR5, UR5, URZ, UP0 ;  /* 0x0000003f05057287 */ /* 0x000fc80008000000 */
[----:B------:R-:W-:-:S04]  /*3690*/  UIADD3 UR5, UR4, UR5, URZ ;  /* 0x0000000504057290 */ /* 0x000fc8000fffe03f */
[----:B------:R-:W-:-:S12]  /*36a0*/  UIMAD.WIDE UR36, UR5, 0x80, UR36 ;  /* 0x00000080052478a5 */ /* 0x000fd8000f8e0224 */
.L_x_29:
[----:B------:R-:W-:-:S13]  /*36b0*/  ISETP.NE.AND P0, PT, RZ, UR47, PT ;  /* 0x0000002fff007c0c */ /* 0x000fda000bf05270 */
[----:B------:R-:W-:Y:S05]  /*36c0*/  @P0 BRA `(.L_x_32) ;  /* 0x00000004000c0947 */ /* 0x000fea0003800000 */
[----:B------:R-:W-:Y:S01]  /*36d0*/  ELECT P0, URZ, PT ;  /* 0x00000000003f782f */ /* 0x000fe20003800000 */
[----:B------:R-:W-:-:S12]  /*36e0*/  BSSY B0, `(.L_x_33) ;  /* 0x000002c000007945 */ /* 0x000fd80003800000 */
[----:B------:R-:W-:Y:S05]  /*36f0*/  @!P0 BRA `(.L_x_34) ;  /* 0x0000000000a88947 */ /* 0x000fea0003800000 */
[----:B--2-4-:R-:W1:Y:S08]  /*3700*/  LDC.64 R6, c[0x0][0x820] ;  /* 0x00020800ff067b82 */ /* 0x014e700000000a00 */
[----:B------:R-:W2:Y:S01]  /*3710*/  LDC.64 R4, c[0x0][0x818] ;  /* 0x00020600ff047b82 */ /* 0x000ea20000000a00 */
[----:B-1----:R-:W-:-:S06]  /*3720*/  IMAD.WIDE R6, R18, 0x8, R6 ;  /* 0x0000000812067825 */ /* 0x002fcc00078e0206 */
[----:B------:R-:W3:Y:S01]  /*3730*/  LDG.E.64 R6, desc[UR38][R6.64] ;  /* 0x0000002606067981 */ /* 0x000ee2000c1e1b00 */
[----:B--2---:R-:W-:-:S06]  /*3740*/  IMAD.WIDE R4, R18, 0x8, R4 ;  /* 0x0000000812047825 */ /* 0x004fcc00078e0204 */
[----:B------:R-:W2:Y:S01]  /*3750*/  LDG.E.64 R4, desc[UR38][R4.64] ;  /* 0x0000002604047981 */ /* 0x000ea2000c1e1b00 */
[----:B------:R-:W1:Y:S01]  /*3760*/  S2UR UR5, SR_CgaCtaId ;  /* 0x00000000000579c3 */ /* 0x000e620000008800 */
[----:B------:R-:W-:Y:S01]  /*3770*/  UISETP.NE.AND UP0, UPT, UR12, 0x1, UPT ;  /* 0x000000010c00788c */ /* 0x000fe2000bf05270 */
[----:B-----5:R-:W-:Y:S01]  /*3780*/  IADD3 R9, R19, -0x1, RZ ;  /* 0xffffffff13097810 */ /* 0x020fe20007ffe0ff */
[----:B------:R-:W-:Y:S01]  /*3790*/  UMOV UR4, 0x400 ;  /* 0x0000040000047882 */ /* 0x000fe20000000000 */
[----:B------:R-:W-:Y:S01]  /*37a0*/  CS2R R10, SRZ ;  /* 0x00000000000a7805 */ /* 0x000fe2000001ff00 */
[----:B-1----:R-:W-:-:S04]  /*37b0*/  ULEA UR4, UR5, UR4, 0x18 ;  /* 0x0000000405047291 */ /* 0x002fc8000f8ec03f */
[----:B------:R-:W-:-:S03]  /*37c0*/  UIADD3 UR5, UR4, 0x80, URZ ;  /* 0x0000008004057890 */ /* 0x000fc6000fffe03f */
[----:B------:R-:W-:-:S04]  /*37d0*/  @!UP0 UIADD3 UR5, UR4, URZ, URZ ;  /* 0x0000003f04058290 */ /* 0x000fc8000fffe03f */
[----:B------:R-:W-:-:S05]  /*37e0*/  UIADD3 UR4, UR5, 0x34780, URZ ;  /* 0x0003478005047890 */ /* 0x000fca000fffe03f */
[----:B------:R-:W1:Y:S01]  /*37f0*/  LDS R0, [UR5+0x3479c] ;  /* 0x03479c05ff007984 */ /* 0x000e620008000800 */
[----:B------:R-:W-:-:S03]  /*3800*/  MOV R14, UR4 ;  /* 0x00000004000e7c02 */ /* 0x000fc60008000f00 */
[----:B------:R-:W-:Y:S01]  /*3810*/  STS [UR5+0x347b0], RZ ;  /* 0x0347b0ffff007988 */ /* 0x000fe20008000805 */
[----:B------:R-:W-:-:S05]  /*3820*/  SHF.R.U64 R14, R14, 0x4, RZ ;  /* 0x000000040e0e7819 */ /* 0x000fca00000012ff */
[----:B------:R-:W-:Y:S04]  /*3830*/  STS [UR5+0x34790], R14 ;  /* 0x0347900eff007988 */ /* 0x000fe80008000805 */
[----:B------:R-:W-:Y:S01]  /*3840*/  STS [UR5+0x34794], R14 ;  /* 0x0347940eff007988 */ /* 0x000fe20008000805 */
[----:B---3--:R-:W-:-:S04]  /*3850*/  SHF.L.U64.HI R21, R6, 0x1, R7 ;  /* 0x0000000106157819 */ /* 0x008fc80000010207 */
[----:B------:R-:W-:-:S04]  /*3860*/  LOP3.LUT R21, R21, 0x1fffffff, RZ, 0xc0, !PT ;  /* 0x1fffffff15157812 */ /* 0x000fc800078ec0ff */
[----:B------:R-:W-:Y:S01]  /*3870*/  SHF.R.U32.HI R7, RZ, 0x4, R21 ;  /* 0x00000004ff077819 */ /* 0x000fe20000011615 */
[----:B--2---:R-:W-:Y:S03]  /*3880*/  STS.64 [UR5+0x34780], R4 ;  /* 0x03478004ff007988 */ /* 0x004fe60008000a05 */
[----:B-1----:R-:W-:-:S05]  /*3890*/  LOP3.LUT R0, R0, 0xf, R7, 0xb8, !PT ;  /* 0x0000000f00007812 */ /* 0x002fca00078eb807 */
[----:B------:R1:W-:Y:S04]  /*38a0*/  STS [UR5+0x3479c], R0 ;  /* 0x03479c00ff007988 */ /* 0x0003e80008000805 */
[----:B------:R-:W2:Y:S01]  /*38b0*/  LDS R7, [UR5+0x3479c] ;  /* 0x03479c05ff077984 */ /* 0x000ea20008000800 */
[----:B-1----:R-:W-:-:S05]  /*38c0*/  IMAD.SHL.U32 R0, R6, 0x2, RZ ;  /* 0x0000000206007824 */ /* 0x002fca00078e00ff */
[----:B------:R-:W-:-:S04]  /*38d0*/  LOP3.LUT R0, R0, 0xfffffffe, RZ, 0xc0, !PT ;  /* 0xfffffffe00007812 */ /* 0x000fc800078ec0ff */
[----:B------:R-:W-:-:S05]  /*38e0*/  SHF.R.U64 R0, R0, 0x4, R21 ;  /* 0x0000000400007819 */ /* 0x000fca0000001215 */
[----:B------:R-:W-:Y:S01]  /*38f0*/  STS [UR5+0x3478c], R0 ;  /* 0x03478c00ff007988 */ /* 0x000fe20008000805 */
[----:B--2---:R-:W-:-:S05]  /*3900*/  LOP3.LUT R7, R7, 0xf0, RZ, 0xb8, !PT ;  /* 0x000000f007077812 */ /* 0x004fca00078eb8ff */
[----:B------:R-:W-:Y:S04]  /*3910*/  STS [UR5+0x3479c], R7 ;  /* 0x03479c07ff007988 */ /* 0x000fe80008000805 */
[----:B------:R-:W1:Y:S02]  /*3920*/  LDS R8, [UR5+0x3479c] ;  /* 0x03479c05ff087984 */ /* 0x000e640008000800 */
[----:B-1----:R-:W-:Y:S01]  /*3930*/  LOP3.LUT R15, R8, 0xf00, RZ, 0xb8, !PT ;  /* 0x00000f00080f7812 */ /* 0x002fe200078eb8ff */
[----:B------:R-:W-:-:S04]  /*3940*/  VIADD R8, R13, 0xffffffff ;  /* 0xffffffff0d087836 */ /* 0x000fc80000000000 */
[----:B------:R-:W-:Y:S04]  /*3950*/  STS.64 [UR5+0x34798], R14 ;  /* 0x0347980eff007988 */ /* 0x000fe80008000a05 */
[----:B------:R-:W1:Y:S04]  /*3960*/  LDS R12, [UR5+0x3479c] ;  /* 0x03479c05ff0c7984 */ /* 0x000e680008000800 */
[----:B------:R3:W-:Y:S01]  /*3970*/  STS.128 [UR5+0x347a0], R8 ;  /* 0x0347a008ff007988 */ /* 0x0007e20008000c05 */
[----:B-1----:R-:W-:-:S05]  /*3980*/  LOP3.LUT R12, R12, 0xf000, RZ, 0xb8, !PT ;  /* 0x0000f0000c0c7812 */ /* 0x002fca00078eb8ff */
[----:B------:R3:W-:Y:S02]  /*3990*/  STS [UR5+0x3479c], R12 ;  /* 0x03479c0cff007988 */ /* 0x0007e40008000805 */
.L_x_34:
[----:B------:R-:W-:Y:S05]  /*39a0*/  BSYNC B0 ;  /* 0x0000000000007941 */ /* 0x000fea0003800000 */
.L_x_33:
[----:B------:R-:W-:Y:S01]  /*39b0*/  ELECT P0, URZ, PT ;  /* 0x00000000003f782f */ /* 0x000fe20003800000 */
[----:B------:R-:W-:Y:S01]  /*39c0*/  NOP ;  /* 0x0000000000007918 */ /* 0x000fe20000000000 */
[----:B------:R-:W-:Y:S11]  /*39d0*/  BSSY B0, `(.L_x_35) ;  /* 0x0000004000007945 */ /* 0x000ff60003800000 */
[----:B------:R-:W-:Y:S05]  /*39e0*/  @!P0 BRA `(.L_x_36) ;  /* 0x0000000000088947 */ /* 0x000fea0003800000 */
[----:B------:R0:W-:Y:S01]  /*39f0*/  UTMACMDFLUSH ;  /* 0x00000000000079b7 */ /* 0x0001e20000000000 */
[----:B------:R-:W-:-:S04]  /*3a00*/  DEPBAR.LE SB0, 0x0 ;  /* 0x000080000000791a */ /* 0x000fc80000000000 */
.L_x_36:
[----:B------:R-:W-:Y:S05]  /*3a10*/  BSYNC B0 ;  /* 0x0000000000007941 */ /* 0x000fea0003800000 */
.L_x_35:
[----:B------:R-:W1:Y:S01]  /*3a20*/  S2UR UR5, SR_CgaCtaId ;  /* 0x00000000000579c3 */ /* 0x000e620000008800 */
[----:B-----5:R-:W2:Y:S01]  /*3a30*/  S2R R0, SR_LANEID ;  /* 0x0000000000007919 */ /* 0x020ea20000000000 */
[----:B------:R-:W-:Y:S01]  /*3a40*/  UISETP.NE.AND UP0, UPT, UR12, 0x1, UPT ;  /* 0x000000010c00788c */ /* 0x000fe2000bf05270 */
[----:B------:R-:W-:Y:S02]  /*3a50*/  UMOV UR4, 0x400 ;  /* 0x0000040000047882 */ /* 0x000fe40000000000 */
[----:B-1----:R-:W-:-:S04]  /*3a60*/  ULEA UR4, UR5, UR4, 0x18 ;  /* 0x0000000405047291 */ /* 0x002fc8000f8ec03f */
[----:B------:R-:W-:-:S04]  /*3a70*/  UIADD3 UR5, UR4, 0x80, URZ ;  /* 0x0000008004057890 */ /* 0x000fc8000fffe03f */
[----:B------:R-:W-:Y:S01]  /*3a80*/  @!UP0 UIADD3 UR5, UR4, URZ, URZ ;  /* 0x0000003f04058290 */ /* 0x000fe2000fffe03f */
[----:B--2---:R-:W-:-:S05]  /*3a90*/  IMAD.SHL.U32 R0, R0, 0x4, RZ ;  /* 0x0000000400007824 */ /* 0x004fca00078e00ff */
[----:B------:R-:W-:Y:S02]  /*3aa0*/  MOV R5, UR5 ;  /* 0x0000000500057c02 */ /* 0x000fe40008000f00 */
[C---:B------:R-:W-:Y:S02]  /*3ab0*/  IADD3 R4, P0, R0.reuse, UR36, RZ ;  /* 0x0000002400047c10 */ /* 0x040fe4000ff1e0ff */
[----:B----4-:R-:W-:-:S03]  /*3ac0*/  IADD3 R6, R0, 0x34780, R5 ;  /* 0x0003478000067810 */ /* 0x010fc60007ffe005 */
[----:B------:R-:W-:Y:S02]  /*3ad0*/  IMAD.X R5, RZ, RZ, UR37, P0 ;  /* 0x00000025ff057e24 */ /* 0x000fe400080e06ff */
[----:B------:R-:W1:Y:S04]  /*3ae0*/  LDS R7, [R6] ;  /* 0x0000000006077984 */ /* 0x000e680000000800 */
[----:B-1----:R1:W5:Y:S02]  /*3af0*/  ATOMG.E.EXCH.STRONG.GPU PT, RZ, [R4], R7 ;  /* 0x0000000704ff73a8 */ /* 0x00236400041ee100 */
.L_x_32:
[----:B-----5:R-:W-:Y:S01]  /*3b00*/  SHF.L.U32 R0, R158, 0x6, RZ ;  /* 0x000000069e007819 */ /* 0x020fe200000006ff */
[----:B------:R-:W3:Y:S01]  /*3b10*/  S2UR UR57, SR_CgaCtaId ;  /* 0x00000000003979c3 */ /* 0x000ee20000008800 */
[-C--:B-12---:R-:W-:Y:S01]  /*3b20*/  LEA.HI R5, R3, R158.reuse, RZ, 0x5 ;  /* 0x0000009e03057211 */ /* 0x086fe200078f28ff */
[----:B------:R-:W-:Y:S01]  /*3b30*/  IMAD.SHL.U32 R2, R2, 0x8, RZ ;  /* 0x0000000802027824 */ /* 0x000fe200078e00ff */
[----:B------:R-:W-:Y:S01]  /*3b40*/  LOP3.LUT R4, R0, 0x40, RZ, 0xc0, !PT ;  /* 0x0000004000047812 */ /* 0x000fe200078ec0ff */
[----:B------:R-:W-:Y:S01]  /*3b50*/  UISETP.NE.AND UP1, UPT, UR12, 0x1, UPT ;  /* 0x000000010c00788c */ /* 0x000fe2000bf25270 */
[----:B------:R-:W-:Y:S01]  /*3b60*/  SHF.R.U32.HI R5, RZ, 0x1, R5 ;  /* 0x00000001ff057819 */ /* 0x000fe20000011605 */
[----:B------:R-:W-:Y:S01]  /*3b70*/  UISETP.NE.AND UP0, UPT, UR18, URZ, UPT ;  /* 0x0000003f1200728c */ /* 0x000fe2000bf05270 */
[-C--:B------:R-:W-:Y:S01]  /*3b80*/  LEA.HI R0, R158, R158.reuse, RZ, 0x1 ;  /* 0x0000009e9e007211 */ /* 0x080fe200078f08ff */
[----:B------:R-:W-:Y:S01]  /*3b90*/  UMOV UR50, 0x400 ;  /* 0x0000040000327882 */ /* 0x000fe20000000000 */
[----:B------:R-:W-:Y:S01]  /*3ba0*/  LOP3.LUT R5, R4, 0x30, R5, 0xf8, !PT ;  /* 0x0000003004057812 */ /* 0x000fe200078ef805 */
[----:B------:R-:W-:Y:S01]  /*3bb0*/  USEL UR4, URZ, 0x1, UP0 ;  /* 0x000000013f047887 */ /* 0x000fe20008000000 */
[----:B------:R-:W-:Y:S01]  /*3bc0*/  SHF.R.S32.HI R0, RZ, 0x1, R0 ;  /* 0x00000001ff007819 */ /* 0x000fe20000011400 */
[----:B------:R-:W-:Y:S01]  /*3bd0*/  USHF.L.U32 UR48, UR18, 0x3, URZ ;  /* 0x0000000312307899 */ /* 0x000fe2000800063f */
[----:B------:R-:W-:Y:S01]  /*3be0*/  LOP3.LUT R2, R5, 0x8, R2, 0xf8, !PT ;  /* 0x0000000805027812 */ /* 0x000fe200078ef802 */
[----:B------:R-:W-:Y:S01]  /*3bf0*/  IMAD.MOV.U32 R152, RZ, RZ, RZ ;  /* 0x000000ffff987224 */ /* 0x000fe200078e00ff */
[----:B------:R-:W-:Y:S01]  /*3c00*/  LEA.HI R5, R3, R158, RZ, 0x4 ;  /* 0x0000009e03057211 */ /* 0x000fe200078f20ff */
[----:B------:R-:W-:Y:S01]  /*3c10*/  ULOP3.LUT UR54, UR48, 0x8, URZ, 0xc0, !UPT ;  /* 0x0000000830367892 */ /* 0x000fe2000f8ec03f */
[----:B------:R-:W-:Y:S01]  /*3c20*/  SHF.L.U32 R0, R0, 0x7, RZ ;  /* 0x0000000700007819 */ /* 0x000fe200000006ff */
[----:B------:R-:W-:Y:S01]  /*3c30*/  ULOP3.LUT UR49, UR40, 0x1, URZ, 0xfc, !UPT ;  /* 0x0000000128317892 */ /* 0x000fe2000f8efc3f */
[----:B----4-:R-:W-:Y:S01]  /*3c40*/  SHF.R.S32.HI R6, RZ, 0x4, R5 ;  /* 0x00000004ff067819 */ /* 0x010fe20000011405 */
[----:B------:R-:W-:Y:S01]  /*3c50*/  ULOP3.LUT UR53, UR59, 0x1, URZ, 0xfc, !UPT ;  /* 0x000000013b357892 */ /* 0x000fe2000f8efc3f */
[----:B------:R-:W-:Y:S01]  /*3c60*/  LOP3.LUT R3, R0, 0x180, RZ, 0xc0, !PT ;  /* 0x0000018000037812 */ /* 0x000fe200078ec0ff */
[----:B------:R-:W-:Y:S01]  /*3c70*/  ULOP3.LUT UR55, UR61, 0x1, URZ, 0xfc, !UPT ;  /* 0x000000013d377892 */ /* 0x000fe2000f8efc3f */
[----:B------:R-:W-:Y:S01]  /*3c80*/  LEA.HI R5, R5, R6, RZ, 0x1 ;  /* 0x0000000605057211 */ /* 0x000fe200078f08ff */
[----:B---3--:R-:W-:Y:S01]  /*3c90*/  ULEA UR50, UR57, UR50, 0x18 ;  /* 0x0000003239327291 */ /* 0x008fe2000f8ec03f */
[----:B------:R-:W-:Y:S01]  /*3ca0*/  LOP3.LUT R4, R3, R4, RZ, 0xfc, !PT ;  /* 0x0000000403047212 */ /* 0x000fe200078efcff */
[----:B------:R-:W-:Y:S01]  /*3cb0*/  ULOP3.LUT UR56, UR48, 0x8, URZ, 0xc, !UPT ;  /* 0x0000000830387892 */ /* 0x000fe2000f8e0c3f */
[----:B------:R-:W-:Y:S01]  /*3cc0*/  LOP3.LUT R5, R5, 0x7ffffe, RZ, 0xc0, !PT ;  /* 0x007ffffe05057812 */ /* 0x000fe200078ec0ff */
[----:B------:R-:W-:Y:S01]  /*3cd0*/  UIADD3 UR52, UR50, 0x80, URZ ;  /* 0x0000008032347890 */ /* 0x000fe2000fffe03f */
[----:B------:R-:W-:Y:S01]  /*3ce0*/  SHF.R.U32.HI R4, RZ, 0x3, R4 ;  /* 0x00000003ff047819 */ /* 0x000fe20000011604 */
[----:B------:R-:W-:Y:S01]  /*3cf0*/  UIADD3 UR51, UR50, 0x34510, URZ ;  /* 0x0003451032337890 */ /* 0x000fe2000fffe03f */
[----:B------:R-:W-:Y:S01]  /*3d00*/  MOV R7, 0x1 ;  /* 0x0000000100077802 */ /* 0x000fe20000000f00 */
[----:B------:R-:W-:Y:S01]  /*3d10*/  IMAD.IADD R5, R6, 0x1, -R5 ;  /* 0x0000000106057824 */ /* 0x000fe200078e0a05 */
[----:B------:R-:W-:Y:S01]  /*3d20*/  LOP3.LUT R2, R4, R2, R3, 0x1e, !PT ;  /* 0x0000000204027212 */ /* 0x000fe200078e1e03 */
[----:B------:R-:W-:Y:S01]  /*3d30*/  @!UP1 UIADD3 UR52, UR50, URZ, URZ ;  /* 0x0000003f32349290 */ /* 0x000fe2000fffe03f */
[----:B------:R-:W-:Y:S01]  /*3d40*/  IADD3 R158, R158, 0x1f, RZ ;  /* 0x0000001f9e9e7810 */ /* 0x000fe20007ffe0ff */
[----:B------:R-:W-:Y:S01]  /*3d50*/  ULOP3.LUT UR54, UR54, 0x18, URZ, 0x3c, !UPT ;  /* 0x0000001836367892 */ /* 0x000fe2000f8e3c3f */
[----:B------:R-:W-:Y:S01]  /*3d60*/  MOV R153, UR4 ;  /* 0x0000000400997c02 */ /* 0x000fe20008000f00 */
[----:B------:R-:W-:Y:S01]  /*3d70*/  IMAD R157, R5, 0x200, R2 ;  /* 0x00000200059d7824 */ /* 0x000fe200078e0202 */
[----:B------:R-:W-:-:S02]  /*3d80*/  UIADD3 UR5, UR48, UR51, URZ ;  /* 0x0000003330057290 */ /* 0x000fc4000fffe03f */
[----:B------:R-:W-:-:S12]  /*3d90*/  UIADD3 UR52, UR52, 0x34780, URZ ;  /* 0x0003478034347890 */ /* 0x000fd8000fffe03f */
.L_x_160:
[----:B-1-3--:R-:W1:Y:S02]  /*3da0*/  LDC.64 R2, c[0x0][0x290] ;  /* 0x0000a400ff027b82 */ /* 0x00ae640000000a00 */
[----:B-1----:R-:W-:-:S05]  /*3db0*/  IMAD.WIDE R2, R18, 0xc, R2 ;  /* 0x0000000c12027825 */ /* 0x002fca00078e0202 */
[----:B--2---:R-:W2:Y:S01]  /*3dc0*/  LDG.E R5, desc[UR38][R2.64+0x8] ;  /* 0x0000082602057981 */ /* 0x004ea2000c1e1900 */
[----:B------:R-:W-:Y:S01]  /*3dd0*/  SHF.L.U32 R11, R153, 0x1f, RZ ;  /* 0x0000001f990b7819 */ /* 0x000fe200000006ff */
[----:B------:R-:W-:Y:S01]  /*3de0*/  IMAD.U32 R8, RZ, RZ, UR51 ;  /* 0x00000033ff087e24 */ /* 0x000fe2000f8e00ff */
[----:B------:R-:W-:-:S03]  /*3df0*/  UMOV UR9, UR42 ;  /* 0x0000002a00097c82 */ /* 0x000fc60008000000 */
[----:B------:R-:W1:Y:S01]  /*3e00*/  SYNCS.PHASECHK.TRANS64.TRYWAIT P0, [R8+UR48], R11 ;  /* 0x0000000b080075a7 */ /* 0x000e620008000170 */
[----:B--2---:R-:W-:-:S04]  /*3e10*/  IADD3 R6, R5, 0x3f, RZ ;  /* 0x0000003f05067810 */ /* 0x004fc80007ffe0ff */
[----:B------:R-:W-:-:S04]  /*3e20*/  SHF.R.S32.HI R9, RZ, 0x1f, R6 ;  /* 0x0000001fff097819 */ /* 0x000fc80000011406 */
[----:B------:R-:W-:Y:S01]  /*3e30*/  LEA.HI R6, R9, R6, RZ, 0x6 ;  /* 0x0000000609067211 */ /* 0x000fe200078f30ff */
[----:B-1----:R-:W-:Y:S06]  /*3e40*/  @!P0 BRA `(.L_x_37) ;  /* 0x0000016000f48947 */ /* 0x002fec0003800000 */
.L_x_362:
[----:B------:R2:W-:Y:S01]  /*3e50*/  STL [R1], RZ ;  /* 0x000000ff01007387 */ /* 0x0005e20000100800 */
[----:B------:R-:W-:Y:S01]  /*3e60*/  ISETP.GE.AND P0, PT, R5, 0x1, PT ;  /* 0x000000010500780c */ /* 0x000fe20003f06270 */
[----:B------:R-:W-:Y:S01]  /*3e70*/  UMOV UR8, URZ ;  /* 0x0000003f00087c82 */ /* 0x000fe20008000000 */
[--C-:B------:R-:W-:Y:S01]  /*3e80*/  IMAD.MOV.U32 R155, RZ, RZ, R18.reuse ;  /* 0x000000ffff9b7224 */ /* 0x100fe200078e0012 */
[----:B------:R2:W-:Y:S01]  /*3e90*/  STL [R1+0x4], RZ ;  /* 0x000004ff01007387 */ /* 0x0005e20000100800 */
[----:B------:R-:W-:Y:S02]  /*3ea0*/  SHF.R.S32.HI R19, RZ, 0x1f, R18 ;  /* 0x0000001fff137819 */ /* 0x000fe40000011412 */
[----:B------:R-:W-:Y:S02]  /*3eb0*/  CS2R R150, SRZ ;  /* 0x0000000000967805 */ /* 0x000fe4000001ff00 */
[----:B------:R-:W-:Y:S01]  /*3ec0*/  MOV R2, UR43 ;  /* 0x0000002b00027c02 */ /* 0x000fe20008000f00 */
[----:B------:R2:W-:Y:S01]  /*3ed0*/  STL [R1+0x8], RZ ;  /* 0x000008ff01007387 */ /* 0x0005e20000100800 */
[----:B------:R-:W-:-:S02]  /*3ee0*/  CS2R R24, SRZ ;  /* 0x0000000000187805 */ /* 0x000fc4000001ff00 */
[----:B------:R-:W-:Y:S02]  /*3ef0*/  CS2R R26, SRZ ;  /* 0x00000000001a7805 */ /* 0x000fe4000001ff00 */
[----:B------:R-:W-:Y:S01]  /*3f00*/  CS2R R28, SRZ ;  /* 0x00000000001c7805 */ /* 0x000fe2000001ff00 */
[----:B------:R2:W-:Y:S01]  /*3f10*/  STL [R1+0xc], RZ ;  /* 0x00000cff01007387 */ /* 0x0005e20000100800 */
[----:B------:R-:W-:Y:S02]  /*3f20*/  CS2R R30, SRZ ;  /* 0x00000000001e7805 */ /* 0x000fe4000001ff00 */
[----:B------:R-:W-:Y:S02]  /*3f30*/  CS2R R32, SRZ ;  /* 0x0000000000207805 */ /* 0x000fe4000001ff00 */
[----:B------:R-:W-:Y:S01]  /*3f40*/  CS2R R34, SRZ ;  /* 0x0000000000227805 */ /* 0x000fe2000001ff00 */
        /* <DEDUP_REMOVED lines=65> */
[----:B------:R-:W-:-:S02]  /*4360*/  SHF.R.S32.HI R6, RZ, 0x6, R6 ;  /* 0x00000006ff067819 */ /* 0x000fc40000011406 */
        /* <DEDUP_REMOVED lines=11> */
[----:B------:R-:W-:-:S03]  /*4420*/  CS2R R148, SRZ ;  /* 0x0000000000947805 */ /* 0x000fc6000001ff00 */
[----:B------:R2:W-:Y:S04]  /*4430*/  STL [R1+0x60], RZ ;  /* 0x000060ff01007387 */ /* 0x0005e80000100800 */
        /* <DEDUP_REMOVED lines=102> */
[----:B------:R2:W-:Y:S01]  /*4aa0*/  STL [R1+0x1fc], RZ ;  /* 0x0001fcff01007387 */ /* 0x0005e20000100800 */
[----:B------:R-:W-:Y:S05]  /*4ab0*/  @!P0 BRA `(.L_x_38) ;  /* 0x0000003800348947 */ /* 0x000fea0003800000 */
[----:B------:R-:W-:-:S06]  /*4ac0*/  UISETP.NE.AND UP0, UPT, UR49, 0x3, UPT ;  /* 0x000000033100788c */ /* 0x000fcc000bf05270 */
[----:B------:R-:W-:-:S13]  /*4ad0*/  PLOP3.LUT P1, PT, PT, PT, UP0, 0x80, 0x0 ;  /* 0x000000000000781c */ /* 0x000fda0003f2f008 */
[----:B------:R-:W-:Y:S05]  /*4ae0*/  @!P1 BRA `(.L_x_39) ;  /* 0x0000000000049947 */ /* 0x000fea0003800000 */
[----:B------:R-:W-:Y:S01]  /*4af0*/  BPT.TRAP 0x1 ;  /* 0x000000040000795c */ /* 0x000fe20000300000 */
.L_x_39:
[----:B------:R-:W-:Y:S01]  /*4b00*/  ULEA UR4, UR42, UR50, 0x3 ;  /* 0x000000322a047291 */ /* 0x000fe2000f8e183f */
[----:B-1----:R-:W-:-:S05]  /*4b10*/  IMAD.U32 R0, RZ, RZ, UR43 ;  /* 0x0000002bff007e24 */ /* 0x002fca000f8e00ff */
[----:B------:R-:W-:-:S04]  /*4b20*/  SHF.L.U32 R0, R0, 0x1f, RZ ;  /* 0x0000001f00007819 */ /* 0x000fc800000006ff */
[----:B------:R1:W3:Y:S01]  /*4b30*/  SYNCS.PHASECHK.TRANS64.TRYWAIT P0, [UR4+0x34480], R0 ;  /* 0x03448000ff0075a7 */ /* 0x0002e20008000144 */
[----:B------:R-:W-:Y:S05]  /*4b40*/  @!P1 BRA `(.L_x_40) ;  /* 0x0000000000049947 */ /* 0x000fea0003800000 */
[----:B------:R-:W-:Y:S01]  /*4b50*/  BPT.TRAP 0x1 ;  /* 0x000000040000795c */ /* 0x000fe20000300000 */
.L_x_40:
[----:B---3--:R-:W-:Y:S05]  /*4b60*/  @P0 BRA `(.L_x_41) ;  /* 0x0000000000080947 */ /* 0x008fea0003800000 */
[----:B------:R-:W3:Y:S02]  /*4b70*/  SYNCS.PHASECHK.TRANS64.TRYWAIT P0, [UR4+0x34480], R0 ;  /* 0x03448000ff0075a7 */ /* 0x000ee40008000144 */
[----:B---3--:R-:W-:Y:S05]  /*4b80*/  @!P0 BRA `(.L_x_42) ;  /* 0x0000015400c08947 */ /* 0x008fea0003800000 */
.L_x_41:
[----:B------:R-:W-:Y:S01]  /*4b90*/  UIADD3 UR5, UR50, 0x10000, URZ ;  /* 0x0001000032057890 */ /* 0x000fe2000fffe03f */
[----:B------:R-:W-:Y:S01]  /*4ba0*/  WARPGROUP.ARRIVE ;  /* 0x00000000000079c5 */ /* 0x000fe20000000000 */
[----:B------:R-:W-:Y:S01]  /*4bb0*/  USHF.R.U32.HI UR4, URZ, 0x4, UR50 ;  /* 0x000000043f047899 */ /* 0x000fe20008011632 */
[----:B------:R4:W-:Y:S01]  /*4bc0*/  STL [R1+0x310], R23 ;  /* 0x0003101701007387 */ /* 0x0009e20000100800 */
[----:B------:R-:W-:Y:S02]  /*4bd0*/  USHF.R.U32.HI UR5, URZ, 0x4, UR5 ;  /* 0x000000043f057899 */ /* 0x000fe40008011605 */
[----:B------:R-:W-:Y:S01]  /*4be0*/  ULOP3.LUT UR4, UR4, 0x3fff, URZ, 0xc0, !UPT ;  /* 0x00003fff04047892 */ /* 0x000fe2000f8ec03f */
[----:B------:R1:W-:Y:S01]  /*4bf0*/  STL [R1+0x30c], R22 ;  /* 0x00030c1601007387 */ /* 0x0003e20000100800 */
[----:B------:R-:W-:Y:S02]  /*4c00*/  ULOP3.LUT UR5, UR5, 0x3fff, URZ, 0xc0, !UPT ;  /* 0x00003fff05057892 */ /* 0x000fe4000f8ec03f */
[----:B------:R-:W-:Y:S01]  /*4c10*/  ULOP3.LUT UR4, UR4, 0x10000, URZ, 0xfc, !UPT ;  /* 0x0001000004047892 */ /* 0x000fe2000f8efc3f */
[----:B------:R2:W-:Y:S01]  /*4c20*/  STL [R1+0x308], R19 ;  /* 0x0003081301007387 */ /* 0x0005e20000100800 */
[----:B------:R-:W-:-:S02]  /*4c30*/  ULOP3.LUT UR5, UR5, 0x10000, URZ, 0xfc, !UPT ;  /* 0x0001000005057892 */ /* 0x000fc4000f8efc3f */
[----:B------:R-:W-:Y:S01]  /*4c40*/  ULEA UR8, UR42, UR4, 0xa ;  /* 0x000000042a087291 */ /* 0x000fe2000f8e503f */
[----:B------:R3:W-:Y:S01]  /*4c50*/  STL [R1+0x304], R18 ;  /* 0x0003041201007387 */ /* 0x0007e20000100800 */
[----:B------:R-:W-:Y:S01]  /*4c60*/  ULEA UR9, UR42, UR5, 0xb ;  /* 0x000000052a097291 */ /* 0x000fe2000f8e583f */
[----:B------:R-:W-:Y:S02]  /*4c70*/  UMOV UR7, 0x40000040 ;  /* 0x4000004000077882 */ /* 0x000fe40000000000 */
[----:B------:R-:W-:Y:S01]  /*4c80*/  UMOV UR5, 0x40000040 ;  /* 0x4000004000057882 */ /* 0x000fe20000000000 */
[----:B------:R3:W-:Y:S01]  /*4c90*/  STL [R1+0x300], R17 ;  /* 0x0003001101007387 */ /* 0x0007e20000100800 */
[----:B------:R-:W-:Y:S02]  /*4ca0*/  UMOV UR4, UR8 ;  /* 0x0000000800047c82 */ /* 0x000fe40008000000 */
[----:B------:R-:W-:Y:S01]  /*4cb0*/  UMOV UR6, UR9 ;  /* 0x0000000900067c82 */ /* 0x000fe20008000000 */
[----:B------:R3:W-:Y:S01]  /*4cc0*/  STL [R1+0x2fc], R16 ;  /* 0x0002fc1001007387 */ /* 0x0007e20000100800 */
[----:B------:R-:W-:Y:S01]  /*4cd0*/  HGMMA.64x256x16.F32.BF16 R24, gdesc[UR4], RZ, !UPT, gsb0 ;  /* 0x03e00000041879f0 */ /* 0x000fe2000c0018ff */
[----:B------:R-:W-:-:S02]  /*4ce0*/  UIADD3 UR4, UR8, 0x200, URZ ;  /* 0x0000020008047890 */ /* 0x000fc4000fffe03f */
[----:B------:R3:W-:Y:S01]  /*4cf0*/  STL [R1+0x2f8], R8 ;  /* 0x0002f80801007387 */ /* 0x0007e20000100800 */
[----:B------:R-:W-:-:S03]  /*4d00*/  UMOV UR5, 0x40000040 ;  /* 0x4000004000057882 */ /* 0x000fc60000000000 */
[----:B------:R3:W-:Y:S04]  /*4d10*/  STL [R1+0x2f4], R7 ;  /* 0x0002f40701007387 */ /* 0x0007e80000100800 */
[----:B------:R3:W-:Y:S04]  /*4d20*/  STL [R1+0x2f0], R6 ;  /* 0x0002f00601007387 */ /* 0x0007e80000100800 */
[----:B------:R3:W-:Y:S01]  /*4d30*/  STL [R1+0x2ec], R5 ;  /* 0x0002ec0501007387 */ /* 0x0007e20000100800 */
[----:B------:R-:W-:-:S03]  /*4d40*/  WARPGROUP.DEPBAR.LE gsb0, 0x0 ;  /* 0x00008000000079c5 */ /* 0x000fc60000010000 */
[----:B------:R-:W-:Y:S01]  /*4d50*/  STL.64 [R1], R24 ;  /* 0x0000001801007387 */ /* 0x000fe20000100a00 */
[----:B------:R-:W-:Y:S01]  /*4d60*/  MOV R227, R58 ;  /* 0x0000003a00e37202 */ /* 0x000fe20000000f00 */
[----:B------:R-:W-:Y:S01]  /*4d70*/  IMAD.MOV.U32 R226, RZ, RZ, R59 ;  /* 0x000000ffffe27224 */ /* 0x000fe200078e003b */
[----:B------:R-:W-:Y:S01]  /*4d80*/  MOV R225, R60 ;  /* 0x0000003c00e17202 */ /* 0x000fe20000000f00 */
[----:B------:R-:W-:Y:S01]  /*4d90*/  STL.64 [R1+0x8], R26 ;  /* 0x0000081a01007387 */ /* 0x000fe20000100a00 */
[----:B------:R-:W-:Y:S01]  /*4da0*/  IMAD.MOV.U32 R224, RZ, RZ, R61 ;  /* 0x000000ffffe07224 */ /* 0x000fe200078e003d */
[----:B------:R-:W-:Y:S01]  /*4db0*/  MOV R223, R62 ;  /* 0x0000003e00df7202 */ /* 0x000fe20000000f00 */
[----:B------:R-:W-:Y:S01]  /*4dc0*/  IMAD.MOV.U32 R222, RZ, RZ, R63 ;  /* 0x000000ffffde7224 */ /* 0x000fe200078e003f */
[----:B------:R-:W-:Y:S01]  /*4dd0*/  STL.64 [R1+0x10], R28 ;  /* 0x0000101c01007387 */ /* 0x000fe20000100a00 */
        /* <DEDUP_REMOVED lines=78> */
[----:B----4-:R-:W-:Y:S01]  /*52c0*/  IMAD.MOV.U32 R23, RZ, RZ, R129 ;  /* 0x000000ffff177224 */ /* 0x010fe200078e0081 */
[----:B-1----:R-:W-:Y:S01]  /*52d0*/  MOV R22, R130 ;  /* 0x0000008200167202 */ /* 0x002fe20000000f00 */
[----:B------:R-:W-:Y:S01]  /*52e0*/  IMAD.MOV.U32 R21, RZ, RZ, R131 ;  /* 0x000000ffff157224 */ /* 0x000fe200078e0083 */
[----:B------:R-:W-:Y:S01]  /*52f0*/  MOV R20, R132 ;  /* 0x0000008400147202 */ /* 0x000fe20000000f00 */
[----:B--2---:R-:W-:Y:S01]  /*5300*/  IMAD.MOV.U32 R19, RZ, RZ, R133 ;  /* 0x000000ffff137224 */ /* 0x004fe200078e0085 */
[----:B---3--:R-:W-:Y:S01]  /*5310*/  MOV R18, R134 ;  /* 0x0000008600127202 */ /* 0x008fe20000000f00 */
        /* <DEDUP_REMOVED lines=16> */
[----:B------:R1:W-:Y:S01]  /*5420*/  STL.64 [R1+0x80], R56 ;  /* 0x0000803801007387 */ /* 0x0003e20000100a00 */
[----:B------:R-:W-:-:S03]  /*5430*/  IMAD.MOV.U32 R0, RZ, RZ, R151 ;  /* 0x000000ffff007224 */ /* 0x000fc600078e0097 */
[----:B------:R-:W-:Y:S04]  /*5440*/  STL [R1+0x5f8], R158 ;  /* 0x0005f89e01007387 */ /* 0x000fe80000100800 */
[----:B------:R-:W-:Y:S01]  /*5450*/  STL [R1+0x5f4], R157 ;  /* 0x0005f49d01007387 */ /* 0x000fe20000100800 */
[----:B-1----:R-:W-:-:S03]  /*5460*/  WARPGROUP.ARRIVE ;  /* 0x00000000000079c5 */ /* 0x002fc60000000000 */
[----:B------:R-:W-:Y:S04]  /*5470*/  STL [R1+0x5f0], R155 ;  /* 0x0005f09b01007387 */ /* 0x000fe80000100800 */
[----:B------:R-:W-:Y:S01]  /*5480*/  STL.64 [R1+0x5e8], R152 ;  /* 0x0005e89801007387 */ /* 0x000fe20000100a00 */
[----:B------:R-:W-:Y:S03]  /*5490*/  HGMMA.64x256x16.F32.BF16 R24, gdesc[UR4], RZ, !UPT, gsb0 ;  /* 0x03e00000041879f0 */ /* 0x000fe6000c0018ff */
[----:B------:R-:W-:Y:S02]  /*54a0*/  WARPGROUP.DEPBAR.LE gsb0, 0x0 ;  /* 0x00008000000079c5 */ /* 0x000fe40000010000 */
[----:B------:R-:W-:Y:S04]  /*54b0*/  STL.64 [R1+0x5e0], R150 ;  /* 0x0005e09601007387 */ /* 0x000fe80000100a00 */
        /* <DEDUP_REMOVED lines=24> */
[----:B------:R1:W-:Y:S04]  /*5640*/  STL.64 [R1+0x518], R100 ;  /* 0x0005186401007387 */ /* 0x0003e80000100a00 */
[----:B-1----:R-:W2:Y:S04]  /*5650*/  LDL.LU R100, [R1] ;  /* 0x0000000001647983 */ /* 0x002ea80000300800 */
[----:B------:R-:W2:Y:S04]  /*5660*/  LDL.LU R101, [R1+0x4] ;  /* 0x0000040001657983 */ /* 0x000ea80000300800 */
        /* <DEDUP_REMOVED lines=31> */
[----:B------:R-:W2:Y:S01]  /*5860*/  LDL.LU R133, [R1+0x84] ;  /* 0x0000840001857983 */ /* 0x000ea20000300800 */
        /* <DEDUP_REMOVED lines=46> */
[----:B------:R-:W-:-:S02]  /*5b50*/  UIADD3 UR4, UR8, 0x2, URZ ;  /* 0x0000000208047890 */ /* 0x000fc4000fffe03f */
[----:B------:R-:W-:Y:S01]  /*5b60*/  UIADD3 UR6, UR9, 0x2, URZ ;  /* 0x0000000209067890 */ /* 0x000fe2000fffe03f */
[----:B------:R-:W-:Y:S01]  /*5b70*/  UMOV UR5, 0x40000040 ;  /* 0x4000004000057882 */ /* 0x000fe20000000000 */
[----:B------:R-:W-:Y:S01]  /*5b80*/  UMOV UR7, 0x40000040 ;  /* 0x4000004000077882 */ /* 0x000fe20000000000 */
[----:B--2---:R-:W-:-:S06]  /*5b90*/  WARPGROUP.ARRIVE ;  /* 0x00000000000079c5 */ /* 0x004fcc0000000000 */
[----:B------:R-:W-:Y:S03]  /*5ba0*/  HGMMA.64x256x16.F32.BF16 R100, gdesc[UR4], R100, gsb0 ;  /* 0x03e00000046479f0 */ /* 0x000fe60008001864 */
[----:B------:R-:W-:Y:S02]  /*5bb0*/  WARPGROUP.DEPBAR.LE gsb0, 0x0 ;  /* 0x00008000000079c5 */ /* 0x000fe40000010000 */
[----:B------:R-:W-:Y:S04]  /*5bc0*/  STL.64 [R1], R100 ;  /* 0x0000006401007387 */ /* 0x000fe80000100a00 */
        /* <DEDUP_REMOVED lines=63> */
[----:B-1----:R-:W2:Y:S04]  /*5fc0*/  LDL.LU R158, [R1+0x5f8] ;  /* 0x0005f800019e7983 */ /* 0x002ea80000300800 */
[----:B------:R-:W3:Y:S04]  /*5fd0*/  LDL.LU R157, [R1+0x5f4] ;  /* 0x0005f400019d7983 */ /* 0x000ee80000300800 */
[----:B------:R-:W4:Y:S04]  /*5fe0*/  LDL.LU R155, [R1+0x5f0] ;  /* 0x0005f000019b7983 */ /* 0x000f280000300800 */
[----:B------:R-:W4:Y:S04]  /*5ff0*/  LDL.LU.64 R152, [R1+0x5e8] ;  /* 0x0005e80001987983 */ /* 0x000f280000300a00 */
[----:B------:R-:W2:Y:S04]  /*6000*/  LDL.LU.64 R150, [R1+0x5e0] ;  /* 0x0005e00001967983 */ /* 0x000ea80000300a00 */
        /* <DEDUP_REMOVED lines=24> */
[----:B------:R-:W2:Y:S01]  /*6190*/  LDL.LU.64 R100, [R1+0x518] ;  /* 0x0005180001647983 */ /* 0x000ea20000300a00 */
[----:B------:R-:W-:Y:S01]  /*61a0*/  UIADD3 UR4, UR8, 0x202, URZ ;  /* 0x0000020208047890 */ /* 0x000fe2000fffe03f */
[----:B------:R-:W-:Y:S01]  /*61b0*/  UMOV UR5, 0x40000040 ;  /* 0x4000004000057882 */ /* 0x000fe20000000000 */
[----:B--2---:R-:W-:-:S07]  /*61c0*/  WARPGROUP.ARRIVE ;  /* 0x00000000000079c5 */ /* 0x004fce0000000000 */
[----:B------:R-:W-:Y:S03]  /*61d0*/  HGMMA.64x256x16.F32.BF16 R24, gdesc[UR4], R24, gsb0 ;  /* 0x03e00000041879f0 */ /* 0x000fe60008001818 */
        /* <DEDUP_REMOVED lines=65> */
[----:B-1----:R-:W2:Y:S04]  /*65f0*/  LDL.LU.64 R24, [R1] ;  /* 0x0000000001187983 */ /* 0x002ea80000300a00 */
        /* <DEDUP_REMOVED lines=63> */
[----:B------:R-:W-:-:S02]  /*69f0*/  UIADD3 UR4, UR8, 0x4, URZ ;  /* 0x0000000408047890 */ /* 0x000fc4000fffe03f */
[----:B------:R-:W-:Y:S01]  /*6a00*/  UIADD3 UR6, UR9, 0x4, URZ ;  /* 0x0000000409067890 */ /* 0x000fe2000fffe03f */
[----:B------:R-:W-:Y:S01]  /*6a10*/  UMOV UR5, 0x40000040 ;  /* 0x4000004000057882 */ /* 0x000fe20000000000 */
[----:B------:R-:W-:Y:S01]  /*6a20*/  UMOV UR7, 0x40000040 ;  /* 0x4000004000077882 */ /* 0x000fe20000000000 */
[----:B--2---:R-:W-:-:S06]  /*6a30*/  WARPGROUP.ARRIVE ;  /* 0x00000000000079c5 */ /* 0x004fcc0000000000 */
[----:B------:R-:W-:Y:S03]  /*6a40*/  HGMMA.64x256x16.F32.BF16 R24, gdesc[UR4], R24, gsb0 ;  /* 0x03e00000041879f0 */ /* 0x000fe60008001818 */
[----:B------:R-:W-:Y:S02]  /*6a50*/  WARPGROUP.DEPBAR.LE gsb0, 0x0 ;  /* 0x00008000000079c5 */ /* 0x000fe40000010000 */
        /* <DEDUP_REMOVED lines=64> */
[----:B------:R1:W-:Y:S01]  /*6e60*/  STL.64 [R1+0x80], R56 ;  /* 0x0000803801007387 */ /* 0x0003e20000100a00 */
[----:B------:R-:W-:Y:S01]  /*6e70*/  MOV R178, R102 ;  /* 0x0000006600b27202 */ /* 0x000fe20000000f00 */
[----:B------:R-:W-:Y:S01]  /*6e80*/  IMAD.MOV.U32 R179, RZ, RZ, R103 ;  /* 0x000000ffffb37224 */ /* 0x000fe200078e0067 */
[----:B------:R-:W-:Y:S01]  /*6e90*/  MOV R176, R100 ;  /* 0x0000006400b07202 */ /* 0x000fe20000000f00 */
[----:B------:R-:W2:Y:S01]  /*6ea0*/  LDL.LU.64 R150, [R1+0x510] ;  /* 0x0005100001967983 */ /* 0x000ea20000300a00 */
[----:B------:R-:W-:Y:S01]  /*6eb0*/  IMAD.MOV.U32 R177, RZ, RZ, R101 ;  /* 0x000000ffffb17224 */ /* 0x000fe200078e0065 */
[----:B------:R-:W-:Y:S01]  /*6ec0*/  MOV R174, R98 ;  /* 0x0000006200ae7202 */ /* 0x000fe20000000f00 */
[----:B------:R-:W-:Y:S01]  /*6ed0*/  IMAD.MOV.U32 R175, RZ, RZ, R99 ;  /* 0x000000ffffaf7224 */ /* 0x000fe200078e0063 */
[----:B------:R-:W2:Y:S01]  /*6ee0*/  LDL.LU.64 R148, [R1+0x508] ;  /* 0x0005080001947983 */ /* 0x000ea20000300a00 */
        /* <DEDUP_REMOVED lines=52> */
[----:B------:R-:W-:-:S03]  /*7230*/  IMAD.MOV.U32 R22, RZ, RZ, R59 ;  /* 0x000000ffff167224 */ /* 0x000fc600078e003b */
        /* <DEDUP_REMOVED lines=32> */
[----:B-1----:R-:W2:Y:S04]  /*7440*/  LDL.LU.64 R56, [R1+0x398] ;  /* 0x0003980001387983 */ /* 0x002ea80000300a00 */
        /* <DEDUP_REMOVED lines=17> */
[----:B------:R-:W-:-:S02]  /*7560*/  UMOV UR5, 0x40000040 ;  /* 0x4000004000057882 */ /* 0x000fc40000000000 */
[----:B------:R-:W-:Y:S04]  /*7570*/  STL [R1+0x2e8], R158 ;  /* 0x0002e89e01007387 */ /* 0x000fe80000100800 */
[----:B---3--:R-:W-:Y:S04]  /*7580*/  STL [R1+0x2e4], R157 ;  /* 0x0002e49d01007387 */ /* 0x008fe80000100800 */
[----:B----4-:R-:W-:Y:S04]  /*7590*/  STL [R1+0x2e0], R155 ;  /* 0x0002e09b01007387 */ /* 0x010fe80000100800 */
[----:B------:R-:W-:Y:S01]  /*75a0*/  STL.64 [R1+0x2d8], R152 ;  /* 0x0002d89801007387 */ /* 0x000fe20000100a00 */
[----:B--2---:R-:W-:-:S06]  /*75b0*/  WARPGROUP.ARRIVE ;  /* 0x00000000000079c5 */ /* 0x004fcc0000000000 */
        /* <DEDUP_REMOVED lines=98> */
[----:B------:R-:W-:Y:S01]  /*7be0*/  UIADD3 UR4, UR8, 0x6, URZ ;  /* 0x0000000608047890 */ /* 0x000fe2000fffe03f */
[----:B------:R3:W5:Y:S01]  /*7bf0*/  LDL.LU R23, [R1+0x310] ;  /* 0x0003100001177983 */ /* 0x0007620000300800 */
[----:B------:R-:W-:Y:S01]  /*7c00*/  UIADD3 UR6, UR9, 0x6, URZ ;  /* 0x0000000609067890 */ /* 0x000fe2000fffe03f */
[----:B------:R-:W-:Y:S01]  /*7c10*/  UMOV UR5, 0x40000040 ;  /* 0x4000004000057882 */ /* 0x000fe20000000000 */
[----:B------:R-:W-:Y:S01]  /*7c20*/  UMOV UR7, 0x40000040 ;  /* 0x4000004000077882 */ /* 0x000fe20000000000 */
[----:B------:R3:W5:Y:S04]  /*7c30*/  LDL.LU R22, [R1+0x30c] ;  /* 0x00030c0001167983 */ /* 0x0007680000300800 */
[----:B------:R3:W5:Y:S04]  /*7c40*/  LDL.LU R19, [R1+0x308] ;  /* 0x0003080001137983 */ /* 0x0007680000300800 */
[----:B------:R3:W5:Y:S04]  /*7c50*/  LDL.LU R18, [R1+0x304] ;  /* 0x0003040001127983 */ /* 0x0007680000300800 */
[----:B------:R3:W5:Y:S04]  /*7c60*/  LDL.LU R17, [R1+0x300] ;  /* 0x0003000001117983 */ /* 0x0007680000300800 */
[----:B------:R3:W5:Y:S04]  /*7c70*/  LDL.LU R16, [R1+0x2fc] ;  /* 0x0002fc0001107983 */ /* 0x0007680000300800 */
[----:B------:R3:W5:Y:S04]  /*7c80*/  LDL.LU R8, [R1+0x2f8] ;  /* 0x0002f80001087983 */ /* 0x0007680000300800 */
[----:B------:R3:W5:Y:S04]  /*7c90*/  LDL.LU R7, [R1+0x2f4] ;  /* 0x0002f40001077983 */ /* 0x0007680000300800 */
[----:B------:R3:W5:Y:S04]  /*7ca0*/  LDL.LU R6, [R1+0x2f0] ;  /* 0x0002f00001067983 */ /* 0x0007680000300800 */
[----:B------:R3:W5:Y:S01]  /*7cb0*/  LDL.LU R5, [R1+0x2ec] ;  /* 0x0002ec0001057983 */ /* 0x0007620000300800 */
        /* <DEDUP_REMOVED lines=67> */
[----:B-1----:R3:W5:Y:S04]  /*80f0*/  LDL.LU R158, [R1+0x2e8] ;  /* 0x0002e800019e7983 */ /* 0x0027680000300800 */
[----:B------:R3:W5:Y:S04]  /*8100*/  LDL.LU R157, [R1+0x2e4] ;  /* 0x0002e400019d7983 */ /* 0x0007680000300800 */
[----:B------:R3:W5:Y:S04]  /*8110*/  LDL.LU R155, [R1+0x2e0] ;  /* 0x0002e000019b7983 */ /* 0x0007680000300800 */
[----:B------:R3:W5:Y:S04]  /*8120*/  LDL.LU.64 R152, [R1+0x2d8] ;  /* 0x0002d80001987983 */ /* 0x0007680000300a00 */
        /* <DEDUP_REMOVED lines=28> */
[----:B------:R-:W-:-:S04]  /*82f0*/  UIADD3 UR9, UR42, 0x1, URZ ;  /* 0x000000012a097890 */ /* 0x000fc8000fffe03f */
[----:B------:R-:W-:Y:S01]  /*8300*/  UISETP.NE.AND UP0, UPT, UR9, 0x4, UPT ;  /* 0x000000040900788c */ /* 0x000fe2000bf05270 */
[----:B------:R-:W-:-:S03]  /*8310*/  UMOV UR8, 0x1 ;  /* 0x0000000100087882 */ /* 0x000fc60000000000 */
[----:B------:R-:W-:Y:S01]  /*8320*/  USEL UR9, UR9, URZ, UP0 ;  /* 0x0000003f09097287 */ /* 0x000fe20008000000 */
[----:B--2---:R-:W-:-:S06]  /*8330*/  WARPGROUP.ARRIVE ;  /* 0x00000000000079c5 */ /* 0x004fcc0000000000 */
[----:B------:R-:W-:Y:S01]  /*8340*/  HGMMA.64x256x16.F32.BF16 R24, gdesc[UR4], R24, gsb0 ;  /* 0x03e00000041879f0 */ /* 0x000fe20008001818 */
[----:B------:R-:W-:-:S04]  /*8350*/  USEL UR4, URZ, 0x1, UP0 ;  /* 0x000000013f047887 */ /* 0x000fc80008000000 */
[----:B------:R-:W-:-:S06]  /*8360*/  ULOP3.LUT UR4, UR43, UR4, URZ, 0x3c, !UPT ;  /* 0x000000042b047292 */ /* 0x000fcc000f8e3c3f */
[----:B---3--:R-:W-:Y:S01]  /*8370*/  MOV R2, UR4 ;  /* 0x0000000400027c02 */ /* 0x008fe20008000f00 */
[----:B------:R-:W-:-:S06]  /*8380*/  WARPGROUP.DEPBAR.LE gsb0, 0x0 ;  /* 0x00008000000079c5 */ /* 0x000fcc0000010000 */
.L_x_38:
[----:B-1---5:R-:W-:-:S05]  /*8390*/  VIMNMX R0, R6, 0x1, PT ;  /* 0x0000000106007848 */ /* 0x022fca0003fe0100 */
[----:B------:R-:W-:-:S05]  /*83a0*/  IMAD.IADD R6, R6, 0x1, -R0 ;  /* 0x0000000106067824 */ /* 0x000fca00078e0a00 */
[----:B------:R-:W-:-:S13]  /*83b0*/  ISETP.GE.AND P0, PT, R6, 0x1, PT ;  /* 0x000000010600780c */ /* 0x000fda0003f06270 */
[----:B------:R-:W-:Y:S05]  /*83c0*/  @!P0 BRA `(.L_x_43) ;  /* 0x0000004400848947 */ /* 0x000fea0003800000 */
[----:B------:R-:W-:Y:S01]  /*83d0*/  MOV R3, R6 ;  /* 0x0000000600037202 */ /* 0x000fe20000000f00 */
[----:B------:R-:W-:-:S07]  /*83e0*/  IMAD.U32 R0, RZ, RZ, UR42 ;  /* 0x0000002aff007e24 */ /* 0x000fce000f8e00ff */
.L_x_50:
[----:B------:R-:W-:-:S06]  /*83f0*/  UISETP.NE.AND UP0, UPT, UR49, 0x3, UPT ;  /* 0x000000033100788c */ /* 0x000fcc000bf05270 */
[----:B------:R-:W-:-:S13]  /*8400*/  PLOP3.LUT P1, PT, PT, PT, UP0, 0x80, 0x0 ;  /* 0x000000000000781c */ /* 0x000fda0003f2f008 */
[----:B------:R-:W-:Y:S05]  /*8410*/  @!P1 BRA `(.L_x_44) ;  /* 0x0000000000049947 */ /* 0x000fea0003800000 */
[----:B------:R-:W-:Y:S01]  /*8420*/  BPT.TRAP 0x1 ;  /* 0x000000040000795c */ /* 0x000fe20000300000 */
.L_x_44:
[----:B------:R-:W-:Y:S01]  /*8430*/  ULEA UR4, UR9, UR50, 0x3 ;  /* 0x0000003209047291 */ /* 0x000fe2000f8e183f */
[----:B------:R-:W-:-:S08]  /*8440*/  SHF.L.U32 R4, R2, 0x1f, RZ ;  /* 0x0000001f02047819 */ /* 0x000fd000000006ff */
[----:B------:R1:W3:Y:S01]  /*8450*/  SYNCS.PHASECHK.TRANS64.TRYWAIT P0, [UR4+0x34480], R4 ;  /* 0x03448004ff0075a7 */ /* 0x0002e20008000144 */
[----:B------:R-:W-:Y:S05]  /*8460*/  @!P1 BRA `(.L_x_45) ;  /* 0x0000000000049947 */ /* 0x000fea0003800000 */
[----:B------:R-:W-:Y:S01]  /*8470*/  BPT.TRAP 0x1 ;  /* 0x000000040000795c */ /* 0x000fe20000300000 */
.L_x_45:
[----:B---3--:R-:W-:Y:S05]  /*8480*/  @P0 BRA `(.L_x_46) ;  /* 0x0000000000080947 */ /* 0x008fea0003800000 */
[----:B------:R-:W3:Y:S02]  /*8490*/  SYNCS.PHASECHK.TRANS64.TRYWAIT P0, [UR4+0x34480], R4 ;  /* 0x03448004ff0075a7 */ /* 0x000ee40008000144 */
[----:B---3--:R-:W-:Y:S05]  /*84a0*/  @!P0 BRA `(.L_x_47) ;  /* 0x0000011c00908947 */ /* 0x008fea0003800000 */
.L_x_46:
        /* <DEDUP_REMOVED lines=64> */
[----:B----4-:R-:W4:Y:S04]  /*88b0*/  LDL.LU.64 R24, [R1] ;  /* 0x0000000001187983 */ /* 0x010f280000300a00 */
[----:B------:R-:W4:Y:S04]  /*88c0*/  LDL.LU.64 R26, [R1+0x8] ;  /* 0x00000800011a7983 */ /* 0x000f280000300a00 */
        /* <DEDUP_REMOVED lines=61> */
[----:B------:R-:W4:Y:S01]  /*8ca0*/  LDL.LU.64 R150, [R1+0x1f8] ;  /* 0x0001f80001967983 */ /* 0x000f220000300a00 */
[----:B------:R-:W-:-:S02]  /*8cb0*/  UIADD3 UR5, UR50, 0x10000, URZ ;  /* 0x0001000032057890 */ /* 0x000fc4000fffe03f */
[----:B------:R-:W-:Y:S01]  /*8cc0*/  USHF.R.U32.HI UR4, URZ, 0x4, UR50 ;  /* 0x000000043f047899 */ /* 0x000fe20008011632 */
[----:B------:R-:W-:Y:S01]  /*8cd0*/  STL [R1+0x31c], R23 ;  /* 0x00031c1701007387 */ /* 0x000fe20000100800 */
[----:B------:R-:W-:Y:S02]  /*8ce0*/  USHF.R.U32.HI UR5, URZ, 0x4, UR5 ;  /* 0x000000043f057899 */ /* 0x000fe40008011605 */
[----:B------:R-:W-:Y:S01]  /*8cf0*/  ULOP3.LUT UR4, UR4, 0x3fff, URZ, 0xc0, !UPT ;  /* 0x00003fff04047892 */ /* 0x000fe2000f8ec03f */
[----:B------:R-:W-:Y:S01]  /*8d00*/  STL [R1+0x318], R22 ;  /* 0x0003181601007387 */ /* 0x000fe20000100800 */
[----:B------:R-:W-:Y:S02]  /*8d10*/  ULOP3.LUT UR5, UR5, 0x3fff, URZ, 0xc0, !UPT ;  /* 0x00003fff05057892 */ /* 0x000fe4000f8ec03f */
[----:B------:R-:W-:Y:S01]  /*8d20*/  ULOP3.LUT UR4, UR4, 0x10000, URZ, 0xfc, !UPT ;  /* 0x0001000004047892 */ /* 0x000fe2000f8efc3f */
[----:B------:R-:W-:Y:S01]  /*8d30*/  STL [R1+0x314], R19 ;  /* 0x0003141301007387 */ /* 0x000fe20000100800 */
[----:B------:R-:W-:-:S02]  /*8d40*/  ULOP3.LUT UR5, UR5, 0x10000, URZ, 0xfc, !UPT ;  /* 0x0001000005057892 */ /* 0x000fc4000f8efc3f */
[----:B------:R-:W-:Y:S01]  /*8d50*/  UISETP.NE.U32.AND UP0, UPT, UR8, URZ, UPT ;  /* 0x0000003f0800728c */ /* 0x000fe2000bf05070 */
[----:B------:R-:W-:Y:S01]  /*8d60*/  STL [R1+0x310], R18 ;  /* 0x0003101201007387 */ /* 0x000fe20000100800 */
[----:B------:R-:W-:Y:S02]  /*8d70*/  ULEA UR10, UR9, UR4, 0xa ;  /* 0x00000004090a7291 */ /* 0x000fe4000f8e503f */
[----:B------:R-:W-:Y:S01]  /*8d80*/  ULEA UR11, UR9, UR5, 0xb ;  /* 0x00000005090b7291 */ /* 0x000fe2000f8e583f */
[----:B------:R-:W-:Y:S01]  /*8d90*/  STL [R1+0x30c], R17 ;  /* 0x00030c1101007387 */ /* 0x000fe20000100800 */
[----:B------:R-:W-:Y:S01]  /*8da0*/  UMOV UR7, 0x40000040 ;  /* 0x4000004000077882 */ /* 0x000fe20000000000 */
[----:B------:R-:W-:Y:S02]  /*8db0*/  UMOV UR5, 0x40000040 ;  /* 0x4000004000057882 */ /* 0x000fe40000000000 */
[----:B------:R-:W-:Y:S01]  /*8dc0*/  UMOV UR4, UR10 ;  /* 0x0000000a00047c82 */ /* 0x000fe20008000000 */
[----:B------:R-:W-:Y:S01]  /*8dd0*/  STL [R1+0x308], R16 ;  /* 0x0003081001007387 */ /* 0x000fe20000100800 */
[----:B------:R-:W-:-:S03]  /*8de0*/  UMOV UR6, UR11 ;  /* 0x0000000b00067c82 */ /* 0x000fc60008000000 */
[----:B------:R-:W-:Y:S04]  /*8df0*/  STL [R1+0x304], R8 ;  /* 0x0003040801007387 */ /* 0x000fe80000100800 */
[----:B------:R-:W-:Y:S04]  /*8e00*/  STL [R1+0x300], R7 ;  /* 0x0003000701007387 */ /* 0x000fe80000100800 */
[----:B------:R-:W-:Y:S04]  /*8e10*/  STL [R1+0x2fc], R6 ;  /* 0x0002fc0601007387 */ /* 0x000fe80000100800 */
[----:B------:R-:W-:Y:S04]  /*8e20*/  STL [R1+0x2f8], R5 ;  /* 0x0002f80501007387 */ /* 0x000fe80000100800 */
[----:B------:R-:W-:Y:S04]  /*8e30*/  STL [R1+0x2f4], R3 ;  /* 0x0002f40301007387 */ /* 0x000fe80000100800 */
[----:B------:R1:W-:Y:S04]  /*8e40*/  STL [R1+0x2f0], R2 ;  /* 0x0002f00201007387 */ /* 0x0003e80000100800 */
[----:B------:R2:W-:Y:S01]  /*8e50*/  STL [R1+0x2ec], R0 ;  /* 0x0002ec0001007387 */ /* 0x0005e20000100800 */
[----:B----4-:R-:W-:-:S06]  /*8e60*/  WARPGROUP.ARRIVE ;  /* 0x00000000000079c5 */ /* 0x010fcc0000000000 */
[----:B------:R-:W-:Y:S03]  /*8e70*/  HGMMA.64x256x16.F32.BF16 R24, gdesc[UR4], R24, UP0, gsb0 ;  /* 0x03e00000041879f0 */ /* 0x000fe6000b801818 */
[----:B------:R-:W-:Y:S02]  /*8e80*/  WARPGROUP.DEPBAR.LE gsb0, 0x0 ;  /* 0x00008000000079c5 */ /* 0x000fe40000010000 */
[----:B------:R-:W-:Y:S01]  /*8e90*/  STL.64 [R1], R24 ;  /* 0x0000001801007387 */ /* 0x000fe20000100a00 */
[----:B-1----:R-:W-:Y:S01]  /*8ea0*/  MOV R2, R150 ;  /* 0x0000009600027202 */ /* 0x002fe20000000f00 */
[----:B--2---:R-:W-:Y:S01]  /*8eb0*/  IMAD.MOV.U32 R0, RZ, RZ, R151 ;  /* 0x000000ffff007224 */ /* 0x004fe200078e0097 */
[----:B---3--:R-:W-:Y:S01]  /*8ec0*/  MOV R4, R148 ;  /* 0x0000009400047202 */ /* 0x008fe20000000f00 */
        /* <DEDUP_REMOVED lines=174> */
[----:B------:R-:W-:Y:S04]  /*99b0*/  STL [R1+0x5fc], R157 ;  /* 0x0005fc9d01007387 */ /* 0x000fe80000100800 */
[----:B------:R-:W-:Y:S04]  /*99c0*/  STL [R1+0x5f8], R155 ;  /* 0x0005f89b01007387 */ /* 0x000fe80000100800 */
[----:B------:R-:W-:Y:S01]  /*99d0*/  STL.64 [R1+0x5f0], R152 ;  /* 0x0005f09801007387 */ /* 0x000fe20000100a00 */
[----:B--2---:R-:W-:-:S06]  /*99e0*/  WARPGROUP.ARRIVE ;  /* 0x00000000000079c5 */ /* 0x004fcc0000000000 */
[----:B------:R-:W-:Y:S03]  /*99f0*/  HGMMA.64x256x16.F32.BF16 R24, gdesc[UR4], R24, UP0, gsb0 ;  /* 0x03e00000041879f0 */ /* 0x000fe6000b801818 */
        /* <DEDUP_REMOVED lines=112> */
[----:B------:R-:W-:Y:S03]  /*a100*/  HGMMA.64x256x16.F32.BF16 R100, gdesc[UR4], R100, UP0, gsb0 ;  /* 0x03e00000046479f0 */ /* 0x000fe6000b801864 */
        /* <DEDUP_REMOVED lines=247> */
[----:B------:R-:W-:Y:S01]  /*b080*/  STL.64 [R1+0x60], R48 ;  /* 0x0000603001007387 */ /* 0x000fe20000100a00 */
[----:B------:R-:W-:-:S03]  /*b090*/  MOV R9, R150 ;  /* 0x0000009600097202 */ /* 0x000fc60000000f00 */
[----:B------:R-:W-:Y:S01]  /*b0a0*/  STL.64 [R1+0x68], R50 ;  /* 0x0000683201007387 */ /* 0x000fe20000100a00 */
[----:B------:R-:W-:-:S03]  /*b0b0*/  IMAD.MOV.U32 R4, RZ, RZ, R151 ;  /* 0x000000ffff047224 */ /* 0x000fc600078e0097 */
[----:B------:R-:W-:Y:S01]  /*b0c0*/  STL.64 [R1+0x70], R52 ;  /* 0x0000703401007387 */ /* 0x000fe20000100a00 */
[----:B------:R-:W-:Y:S01]  /*b0d0*/  MOV R11, R148 ;  /* 0x00000094000b7202 */ /* 0x000fe20000000f00 */
[----:B------:R-:W-:Y:S02]  /*b0e0*/  IMAD.MOV.U32 R10, RZ, RZ, R149 ;  /* 0x000000ffff0a7224 */ /* 0x000fe400078e0095 */
[----:B------:R-:W-:Y:S01]  /*b0f0*/  STL.64 [R1+0x78], R54 ;  /* 0x0000783601007387 */ /* 0x000fe20000100a00 */
[----:B------:R-:W-:Y:S01]  /*b100*/  MOV R13, R146 ;  /* 0x00000092000d7202 */ /* 0x000fe20000000f00 */
[----:B------:R-:W-:Y:S02]  /*b110*/  IMAD.MOV.U32 R12, RZ, RZ, R147 ;  /* 0x000000ffff0c7224 */ /* 0x000fe400078e0093 */
[----:B------:R1:W-:Y:S01]  /*b120*/  STL.64 [R1+0x80], R56 ;  /* 0x0000803801007387 */ /* 0x0003e20000100a00 */
[----:B------:R-:W-:Y:S01]  /*b130*/  MOV R15, R144 ;  /* 0x00000090000f7202 */ /* 0x000fe20000000f00 */
[----:B------:R-:W-:-:S02]  /*b140*/  IMAD.MOV.U32 R14, RZ, RZ, R145 ;  /* 0x000000ffff0e7224 */ /* 0x000fc400078e0091 */
[----:B------:R-:W2:Y:S01]  /*b150*/  LDL.LU.64 R150, [R1+0x518] ;  /* 0x0005180001967983 */ /* 0x000ea20000300a00 */
[----:B------:R-:W-:Y:S01]  /*b160*/  MOV R21, R142 ;  /* 0x0000008e00157202 */ /* 0x000fe20000000f00 */
[----:B------:R-:W-:Y:S02]  /*b170*/  IMAD.MOV.U32 R20, RZ, RZ, R143 ;  /* 0x000000ffff147224 */ /* 0x000fe400078e008f */
[----:B------:R-:W2:Y:S01]  /*b180*/  LDL.LU.64 R148, [R1+0x510] ;  /* 0x0005100001947983 */ /* 0x000ea20000300a00 */
[----:B------:R-:W-:Y:S01]  /*b190*/  MOV R216, R140 ;  /* 0x0000008c00d87202 */ /* 0x000fe20000000f00 */
[----:B------:R-:W-:Y:S02]  /*b1a0*/  IMAD.MOV.U32 R217, RZ, RZ, R141 ;  /* 0x000000ffffd97224 */ /* 0x000fe400078e008d */
[----:B------:R-:W2:Y:S01]  /*b1b0*/  LDL.LU.64 R146, [R1+0x508] ;  /* 0x0005080001927983 */ /* 0x000ea20000300a00 */
        /* <DEDUP_REMOVED lines=244> */
[----:B------:R-:W-:Y:S01]  /*c100*/  UIADD3 UR4, UR10, 0x6, URZ ;  /* 0x000000060a047890 */ /* 0x000fe2000fffe03f */
[----:B------:R-:W-:Y:S01]  /*c110*/  MOV R227, R4 ;  /* 0x0000000400e37202 */ /* 0x000fe20000000f00 */
[----:B------:R-:W-:Y:S01]  /*c120*/  UIADD3 UR6, UR11, 0x6, URZ ;  /* 0x000000060b067890 */ /* 0x000fe2000fffe03f */
[----:B------:R1:W5:Y:S01]  /*c130*/  LDL.LU R23, [R1+0x31c] ;  /* 0x00031c0001177983 */ /* 0x0003620000300800 */
[----:B------:R-:W-:Y:S01]  /*c140*/  UMOV UR5, 0x40000040 ;  /* 0x4000004000057882 */ /* 0x000fe20000000000 */
[----:B------:R-:W-:-:S02]  /*c150*/  UMOV UR7, 0x40000040 ;  /* 0x4000004000077882 */ /* 0x000fc40000000000 */
        /* <DEDUP_REMOVED lines=79> */
[----:B--2---:R1:W5:Y:S04]  /*c650*/  LDL.LU R158, [R1+0x2e8] ;  /* 0x0002e800019e7983 */ /* 0x0043680000300800 */
        /* <DEDUP_REMOVED lines=34> */
[----:B-1----:R-:W-:Y:S05]  /*c880*/  @!P1 BRA `(.L_x_48) ;  /* 0x0000000000049947 */ /* 0x002fea0003800000 */
[----:B------:R-:W-:Y:S01]  /*c890*/  BPT.TRAP 0x1 ;  /* 0x000000040000795c */ /* 0x000fe20000300000 */
.L_x_48:
[----:B-----5:R-:W-:Y:S01]  /*c8a0*/  ISETP.NE.AND P0, PT, R22, RZ, PT ;  /* 0x000000ff1600720c */ /* 0x020fe20003f05270 */
[----:B------:R-:W-:-:S12]  /*c8b0*/  UISETP.GT.U32.AND UP0, UPT, UR40, 0x1, UPT ;  /* 0x000000012800788c */ /* 0x000fd8000bf04070 */
[----:B------:R-:W-:-:S05]  /*c8c0*/  @P0 LEA R4, R0, UR50, 0x3 ;  /* 0x0000003200040c11 */ /* 0x000fca000f8e18ff */
[----:B------:R-:W-:-:S05]  /*c8d0*/  @P0 VIADD R4, R4, 0x344a0 ;  /* 0x000344a004040836 */ /* 0x000fca0000000000 */
[----:B------:R-:W-:-:S04]  /*c8e0*/  @P0 PRMT R4, R23, 0x654, R4 ;  /* 0x0000065417040816 */ /* 0x000fc80000000004 */
[----:B------:R1:W-:Y:S01]  /*c8f0*/  @P0 SYNCS.ARRIVE.TRANS64.RED.A1T0 RZ, [R4+URZ], RZ ;  /* 0x000000ff04ff09a7 */ /* 0x0003e2000810043f */
[----:B------:R-:W-:-:S13]  /*c900*/  PLOP3.LUT P0, PT, PT, PT, UP0, 0x80, 0x0 ;  /* 0x000000000000781c */ /* 0x000fda0003f0f008 */
[----:B-1----:R-:W-:Y:S05]  /*c910*/  @P0 BRA `(.L_x_49) ;  /* 0x0000000000040947 */ /* 0x002fea0003800000 */
[----:B------:R-:W-:Y:S01]  /*c920*/  BPT.TRAP 0x1 ;  /* 0x000000040000795c */ /* 0x000fe20000300000 */
.L_x_49:
[----:B------:R-:W-:Y:S01]  /*c930*/  UIADD3 UR9, UR9, 0x1, URZ ;  /* 0x0000000109097890 */ /* 0x000fe2000fffe03f */
[C---:B------:R-:W-:Y:S01]  /*c940*/  ISETP.GT.AND P1, PT, R3.reuse, 0x1, PT ;  /* 0x000000010300780c */ /* 0x040fe20003f24270 */
[----:B------:R-:W-:Y:S01]  /*c950*/  VIADD R3, R3, 0xffffffff ;  /* 0xffffffff03037836 */ /* 0x000fe20000000000 */
[----:B------:R-:W-:Y:S01]  /*c960*/  IADD3 R0, R0, 0x1, RZ ;  /* 0x0000000100007810 */ /* 0x000fe20007ffe0ff */
[----:B------:R-:W-:-:S03]  /*c970*/  UISETP.NE.AND UP0, UPT, UR9, 0x4, UPT ;  /* 0x000000040900788c */ /* 0x000fc6000bf05270 */
[C---:B------:R-:W-:Y:S01]  /*c980*/  ISETP.NE.AND P0, PT, R0.reuse, 0x4, PT ;  /* 0x000000040000780c */ /* 0x040fe20003f05270 */
[----:B------:R-:W-:Y:S02]  /*c990*/  USEL UR4, URZ, 0x1, UP0 ;  /* 0x000000013f047887 */ /* 0x000fe40008000000 */
[----:B------:R-:W-:Y:S01]  /*c9a0*/  USEL UR9, UR9, URZ, UP0 ;  /* 0x0000003f09097287 */ /* 0x000fe20008000000 */
[----:B------:R-:W-:-:S03]  /*c9b0*/  SEL R0, R0, RZ, P0 ;  /* 0x000000ff00007207 */ /* 0x000fc60000000000 */
[----:B------:R-:W-:Y:S01]  /*c9c0*/  LOP3.LUT R2, R2, UR4, RZ, 0x3c, !PT ;  /* 0x0000000402027c12 */ /* 0x000fe2000f8e3cff */
[----:B------:R-:W-:Y:S07]  /*c9d0*/  @P1 BRA `(.L_x_50) ;  /* 0xffffffb800841947 */ /* 0x000fee000383ffff */
.L_x_43:
[----:B------:R-:W-:Y:S02]  /*c9e0*/  ISETP.GE.AND P0, PT, R5, 0x1, PT ;  /* 0x000000010500780c */ /* 0x000fe40003f06270 */
[----:B------:R-:W-:-:S04]  /*c9f0*/  MOV R0, UR56 ;  /* 0x0000003800007c02 */ /* 0x000fc80008000f00 */
[----:B------:R1:W-:Y:S07]  /*ca00*/  SYNCS.ARRIVE.TRANS64.A1T0 RZ, [R0+UR51], RZ ;  /* 0x000000ff00ff79a7 */ /* 0x0003ee0008100033 */
[----:B------:R-:W-:Y:S05]  /*ca10*/  @!P0 BRA `(.L_x_51) ;  /* 0x0000000000408947 */ /* 0x000fea0003800000 */
[----:B------:R-:W-:-:S06]  /*ca20*/  UISETP.NE.AND UP0, UPT, UR49, 0x3, UPT ;  /* 0x000000033100788c */ /* 0x000fcc000bf05270 */
[----:B------:R-:W-:-:S13]  /*ca30*/  PLOP3.LUT P0, PT, PT, PT, UP0, 0x80, 0x0 ;  /* 0x000000000000781c */ /* 0x000fda0003f0f008 */
[----:B------:R-:W-:Y:S05]  /*ca40*/  @!P0 BRA `(.L_x_52) ;  /* 0x0000000000048947 */ /* 0x000fea0003800000 */
[----:B------:R-:W-:Y:S01]  /*ca50*/  BPT.TRAP 0x1 ;  /* 0x000000040000795c */ /* 0x000fe20000300000 */
.L_x_52:
[----:B------:R-:W-:Y:S01]  /*ca60*/  ISETP.NE.AND P0, PT, R22, RZ, PT ;  /* 0x000000ff1600720c */ /* 0x000fe20003f05270 */
[----:B------:R-:W-:Y:S01]  /*ca70*/  IMAD.U32 R2, RZ, RZ, UR50 ;  /* 0x00000032ff027e24 */ /* 0x000fe2000f8e00ff */
[----:B------:R-:W-:-:S11]  /*ca80*/  UISETP.GT.U32.AND UP0, UPT, UR40, 0x1, UPT ;  /* 0x000000012800788c */ /* 0x000fd6000bf04070 */
[----:B------:R-:W-:-:S05]  /*ca90*/  @P0 VIADD R6, R6, UR42 ;  /* 0x0000002a06060c36 */ /* 0x000fca0008000000 */
[----:B-1----:R-:W-:-:S04]  /*caa0*/  @P0 SHF.L.U32 R0, R6, 0x3, RZ ;  /* 0x0000000306000819 */ /* 0x002fc800000006ff */
[----:B------:R-:W-:-:S04]  /*cab0*/  @P0 LOP3.LUT R0, R0, 0x18, RZ, 0xc0, !PT ;  /* 0x0000001800000812 */ /* 0x000fc800078ec0ff */
[----:B------:R-:W-:-:S04]  /*cac0*/  @P0 IADD3 R0, R2, 0x344a0, R0 ;  /* 0x000344a002000810 */ /* 0x000fc80007ffe000 */
[----:B------:R-:W-:-:S04]  /*cad0*/  @P0 PRMT R0, R23, 0x654, R0 ;  /* 0x0000065417000816 */ /* 0x000fc80000000000 */
[----:B------:R3:W-:Y:S01]  /*cae0*/  @P0 SYNCS.ARRIVE.TRANS64.RED.A1T0 RZ, [R0+URZ], RZ ;  /* 0x000000ff00ff09a7 */ /* 0x0007e2000810043f */
[----:B------:R-:W-:-:S13]  /*caf0*/  PLOP3.LUT P0, PT, PT, PT, UP0, 0x80, 0x0 ;  /* 0x000000000000781c */ /* 0x000fda0003f0f008 */
[----:B---3--:R-:W-:Y:S05]  /*cb00*/  @P0 BRA `(.L_x_51) ;  /* 0x0000000000040947 */ /* 0x008fea0003800000 */
[----:B------:R-:W-:Y:S01]  /*cb10*/  BPT.TRAP 0x1 ;  /* 0x000000040000795c */ /* 0x000fe20000300000 */
.L_x_51:
[----:B-1----:R-:W-:Y:S02]  /*cb20*/  SHF.L.U32 R0, R153, 0x1f, RZ ;  /* 0x0000001f99007819 */ /* 0x002fe400000006ff */
[----:B------:R-:W-:Y:S02]  /*cb30*/  R2UR UR4, R5 ;  /* 0x00000000050472ca */ /* 0x000fe400000e0000 */
[----:B------:R-:W1:Y:S11]  /*cb40*/  SYNCS.PHASECHK.TRANS64.TRYWAIT P0, [R8+UR48+0x10], R0 ;  /* 0x00001000080075a7 */ /* 0x000e760008000170 */
[----:B------:R-:W-:-:S04]  /*cb50*/  UIADD3 UR4, UR4, 0x3f, URZ ;  /* 0x0000003f04047890 */ /* 0x000fc8000fffe03f */
[----:B------:R-:W-:-:S04]  /*cb60*/  USHF.R.S32.HI UR5, URZ, 0x1f, UR4 ;  /* 0x0000001f3f057899 */ /* 0x000fc80008011404 */
[----:B------:R-:W-:-:S04]  /*cb70*/  ULEA.HI UR5, UR5, UR4, URZ, 0x6 ;  /* 0x0000000405057291 */ /* 0x000fc8000f8f303f */
[----:B------:R-:W-:Y:S01]  /*cb80*/  USHF.R.S32.HI UR5, URZ, 0x6, UR5 ;  /* 0x000000063f057899 */ /* 0x000fe20008011405 */
[----:B-1----:R-:W-:Y:S11]  /*cb90*/  @!P0 BRA `(.L_x_53) ;  /* 0x000000d400ec8947 */ /* 0x002ff60003800000 */
.L_x_363:
[----:B------:R-:W-:Y:S01]  /*cba0*/  UIADD3 UR42, UR5, UR42, URZ ;  /* 0x0000002a052a7290 */ /* 0x000fe2000fffe03f */
[----:B------:R-:W-:-:S03]  /*cbb0*/  LOP3.LUT P0, RZ, R7, 0xff, RZ, 0xc0, !PT ;  /* 0x000000ff07ff7812 */ /* 0x000fc6000780c0ff */
[----:B------:R-:W-:Y:S02]  /*cbc0*/  USHF.R.U32.HI UR4, URZ, 0x2, UR42 ;  /* 0x000000023f047899 */ /* 0x000fe4000801162a */
[----:B------:R-:W-:Y:S02]  /*cbd0*/  UISETP.GT.U32.AND UP0, UPT, UR42, 0x3, UPT ;  /* 0x000000032a00788c */ /* 0x000fe4000bf04070 */
[----:B------:R-:W-:Y:S02]  /*cbe0*/  ULOP3.LUT UR4, UR4, 0x1, URZ, 0xc0, !UPT ;  /* 0x0000000104047892 */ /* 0x000fe4000f8ec03f */
[----:B------:R-:W-:Y:S02]  /*cbf0*/  UISETP.LT.U32.AND UP0, UPT, UR5, 0x4, UP0 ;  /* 0x000000040500788c */ /* 0x000fe40008701070 */
[----:B------:R-:W-:Y:S02]  /*cc00*/  UISETP.NE.U32.AND UP1, UPT, UR4, 0x1, UPT ;  /* 0x000000010400788c */ /* 0x000fe4000bf25070 */
[----:B------:R-:W-:-:S02]  /*cc10*/  ULOP3.LUT UR42, UR42, 0x3, URZ, 0xc0, !UPT ;  /* 0x000000032a2a7892 */ /* 0x000fc4000f8ec03f */
[----:B------:R-:W-:Y:S02]  /*cc20*/  UISETP.GT.U32.AND UP1, UPT, UR5, 0x3, !UP1 ;  /* 0x000000030500788c */ /* 0x000fe4000cf24070 */
[----:B------:R-:W-:Y:S02]  /*cc30*/  USEL UR5, URZ, 0x1, !UP0 ;  /* 0x000000013f057887 */ /* 0x000fe4000c000000 */
[----:B------:R-:W-:-:S04]  /*cc40*/  USEL UR4, URZ, 0x1, !UP1 ;  /* 0x000000013f047887 */ /* 0x000fc8000c800000 */
[----:B------:R-:W-:Y:S01]  /*cc50*/  ULOP3.LUT UR43, UR4, UR43, UR5, 0x96, !UPT ;  /* 0x0000002b042b7292 */ /* 0x000fe2000f8e9605 */
[----:B------:R-:W-:Y:S11]  /*cc60*/  @!P0 BRA `(.L_x_54) ;  /* 0x00000000000c8947 */ /* 0x000ff60003800000 */
[----:B------:R-:W-:-:S04]  /*cc70*/  DEPBAR {5,4,3,2,1,0} ;  /* 0x0000003f0000791a */ /* 0x000fc80000000000 */
[----:B------:R3:W-:Y:S02]  /*cc80*/  UTMACCTL.IV [UR36] ;  /* 0x00000000240079b9 */ /* 0x0007e40008000000 */
[----:B---3--:R-:W-:Y:S01]  /*cc90*/  NOP ;  /* 0x0000000000007918 */ /* 0x008fe20000000000 */
.L_x_54:
[----:B------:R-:W-:Y:S01]  /*cca0*/  UIADD3 UR4, UR50, 0x30000, URZ ;  /* 0x0003000032047890 */ /* 0x000fe2000fffe03f */
[----:B------:R-:W-:Y:S02]  /*ccb0*/  R2UR UR45, R16 ;  /* 0x00000000102d72ca */ /* 0x000fe400000e0000 */
[----:B------:R-:W-:Y:S01]  /*ccc0*/  R2UR UR46, R17 ;  /* 0x00000000112e72ca */ /* 0x000fe200000e0000 */
[----:B------:R-:W-:-:S06]  /*ccd0*/  ULOP3.LUT UP0, URZ, UR4, 0x3ff, URZ, 0xc0, !UPT ;  /* 0x000003ff043f7892 */ /* 0x000fcc000f80c03f */
[----:B------:R-:W-:-:S04]  /*cce0*/  PLOP3.LUT P0, PT, PT, PT, UP0, 0x80, 0x0 ;  /* 0x000000000000781c */ /* 0x000fc80003f0f008 */
[----:B------:R-:W-:Y:S02]  /*ccf0*/  USHF.L.U32 UR45, UR45, 0x7, URZ ;  /* 0x000000072d2d7899 */ /* 0x000fe4000800063f */
[----:B------:R-:W-:-:S07]  /*cd00*/  USHF.L.U32 UR46, UR46, 0x8, URZ ;  /* 0x000000082e2e7899 */ /* 0x000fce000800063f */
[----:B------:R-:W-:Y:S05]  /*cd10*/  @!P0 BRA `(.L_x_55) ;  /* 0x00000000007c8947 */ /* 0x000fea0003800000 */
[----:B------:R-:W-:Y:S01]  /*cd20*/  MOV R16, 0x0 ;  /* 0x0000000000107802 */ /* 0x000fe20000000f00 */
[----:B------:R-:W-:Y:S01]  /*cd30*/  ULDC.64 UR4, c[0x4][0x68] ;  /* 0x01001a0000047ab9 */ /* 0x000fe20000000a00 */
[----:B------:R-:W-:Y:S01]  /*cd40*/  ULDC.64 UR6, c[0x4][0x70] ;  /* 0x01001c0000067ab9 */ /* 0x000fe20000000a00 */
[----:B------:R-:W-:Y:S01]  /*cd50*/  ULDC.64 UR8, c[0x4][0x8] ;  /* 0x0100020000087ab9 */ /* 0x000fe20000000a00 */
[----:B-1----:R1:W3:Y:S01]  /*cd60*/  LDC.64 R2, c[0x4][R16] ;  /* 0x0100000010027b82 */ /* 0x0022e20000000a00 */
[----:B------:R-:W-:Y:S01]  /*cd70*/  MOV R4, UR4 ;  /* 0x0000000400047c02 */ /* 0x000fe20008000f00 */
[----:B------:R-:W-:Y:S01]  /*cd80*/  IMAD.U32 R5, RZ, RZ, UR5 ;  /* 0x00000005ff057e24 */ /* 0x000fe2000f8e00ff */
[----:B------:R-:W-:Y:S01]  /*cd90*/  MOV R6, UR6 ;  /* 0x0000000600067c02 */ /* 0x000fe20008000f00 */
[----:B------:R-:W-:Y:S01]  /*cda0*/  IMAD.U32 R7, RZ, RZ, UR7 ;  /* 0x00000007ff077e24 */ /* 0x000fe2000f8e00ff */
[----:B------:R-:W-:Y:S01]  /*cdb0*/  MOV R10, UR8 ;  /* 0x00000008000a7c02 */ /* 0x000fe20008000f00 */
[----:B------:R-:W-:Y:S01]  /*cdc0*/  IMAD.U32 R11, RZ, RZ, UR9 ;  /* 0x00000009ff0b7e24 */ /* 0x000fe2000f8e00ff */
[----:B------:R-:W-:Y:S01]  /*cdd0*/  MOV R8, 0x70 ;  /* 0x0000007000087802 */ /* 0x000fe20000000f00 */
[----:B------:R-:W-:Y:S01]  /*cde0*/  IMAD.MOV.U32 R12, RZ, RZ, 0x1 ;  /* 0x00000001ff0c7424 */ /* 0x000fe200078e00ff */
[----:B-1----:R-:W-:-:S07]  /*cdf0*/  MOV R13, RZ ;  /* 0x000000ff000d7202 */ /* 0x002fce0000000f00 */
[----:B------:R-:W-:-:S07]  /*ce00*/  LEPC R20, `(.L_x_56) ;  /* 0x000000001014794e */ /* 0x000fce0000000000 */
[----:B--23--:R-:W-:Y:S05]  /*ce10*/  CALL.ABS.NOINC R2 ;  /* 0x0000000002007343 */ /* 0x00cfea0003c00000 */
.L_x_56:
[----:B------:R1:W2:Y:S01]  /*ce20*/  LDC.64 R2, c[0x4][R16] ;  /* 0x0100000010027b82 */ /* 0x0002a20000000a00 */
[----:B------:R-:W-:Y:S01]  /*ce30*/  ULDC.64 UR4, c[0x4][0x68] ;  /* 0x01001a0000047ab9 */ /* 0x000fe20000000a00 */
[----:B------:R-:W-:Y:S01]  /*ce40*/  ULDC.64 UR6, c[0x4][0x70] ;  /* 0x01001c0000067ab9 */ /* 0x000fe20000000a00 */
[----:B------:R-:W-:Y:S01]  /*ce50*/  ULDC.64 UR8, c[0x4][0x8] ;  /* 0x0100020000087ab9 */ /* 0x000fe20000000a00 */
[----:B------:R-:W-:Y:S01]  /*ce60*/  IMAD.U32 R4, RZ, RZ, UR4 ;  /* 0x00000004ff047e24 */ /* 0x000fe2000f8e00ff */
[----:B------:R-:W-:Y:S01]  /*ce70*/  MOV R5, UR5 ;  /* 0x0000000500057c02 */ /* 0x000fe20008000f00 */
[----:B------:R-:W-:Y:S01]  /*ce80*/  IMAD.U32 R6, RZ, RZ, UR6 ;  /* 0x00000006ff067e24 */ /* 0x000fe2000f8e00ff */
[----:B------:R-:W-:Y:S01]  /*ce90*/  MOV R7, UR7 ;  /* 0x0000000700077c02 */ /* 0x000fe20008000f00 */
[----:B------:R-:W-:Y:S01]  /*cea0*/  IMAD.U32 R10, RZ, RZ, UR8 ;  /* 0x00000008ff0a7e24 */ /* 0x000fe2000f8e00ff */
[----:B------:R-:W-:Y:S01]  /*ceb0*/  MOV R11, UR9 ;  /* 0x00000009000b7c02 */ /* 0x000fe20008000f00 */
[----:B------:R-:W-:Y:S01]  /*cec0*/  IMAD.MOV.U32 R8, RZ, RZ, 0x70 ;  /* 0x00000070ff087424 */ /* 0x000fe200078e00ff */
[----:B------:R-:W-:Y:S01]  /*ced0*/  MOV R12, 0x1 ;  /* 0x00000001000c7802 */ /* 0x000fe20000000f00 */
[----:B-1----:R-:W-:-:S07]  /*cee0*/  IMAD.MOV.U32 R13, RZ, RZ, RZ ;  /* 0x000000ffff0d7224 */ /* 0x002fce00078e00ff */
[----:B------:R-:W-:-:S07]  /*cef0*/  LEPC R20, `(.L_x_55) ;  /* 0x000000001014794e */ /* 0x000fce0000000000 */
[----:B--2---:R-:W-:Y:S05]  /*cf00*/  CALL.ABS.NOINC R2 ;  /* 0x0000000002007343 */ /* 0x004fea0003c00000 */
.L_x_55:
[----:B------:R-:W-:Y:S02]  /*cf10*/  ULDC.64 UR4, c[0x0][0x590] ;  /* 0x0001640000047ab9 */ /* 0x000fe40000000a00 */
[----:B------:R-:W-:-:S04]  /*cf20*/  ISETP.NE.U32.AND P0, PT, RZ, UR4, PT ;  /* 0x00000004ff007c0c */ /* 0x000fc8000bf05070 */
[----:B------:R-:W-:-:S13]  /*cf30*/  ISETP.NE.AND.EX P0, PT, RZ, UR5, PT, P0 ;  /* 0x00000005ff007c0c */ /* 0x000fda000bf05300 */
[----:B------:R-:W-:Y:S05]  /*cf40*/  @!P0 BRA `(.L_x_57) ;  /* 0x0000000000148947 */ /* 0x000fea0003800000 */
[----:B-1----:R-:W-:-:S04]  /*cf50*/  LEA R2, P0, R18, UR4, 0x3 ;  /* 0x0000000412027c11 */ /* 0x002fc8000f8018ff */
[----:B------:R-:W-:-:S06]  /*cf60*/  LEA.HI.X R3, R18, UR5, R19, 0x3, P0 ;  /* 0x0000000512037c11 */ /* 0x000fcc00080f1c13 */
[----:B------:R-:W3:Y:S04]  /*cf70*/  LDG.E.64 R2, desc[UR38][R2.64] ;  /* 0x0000002602027981 */ /* 0x000ee8000c1e1b00 */
[----:B---3--:R1:W5:Y:S01]  /*cf80*/  LD.E R0, desc[UR38][R2.64] ;  /* 0x0000002602007980 */ /* 0x008362000c101900 */
[----:B------:R-:W-:Y:S05]  /*cf90*/  BRA `(.L_x_58) ;  /* 0x0000000000307947 */ /* 0x000fea0003800000 */
.L_x_57:
[----:B------:R-:W-:Y:S02]  /*cfa0*/  ULDC.64 UR4, c[0x0][0x588] ;  /* 0x0001620000047ab9 */ /* 0x000fe40000000a00 */
[----:B------:R-:W-:-:S04]  /*cfb0*/  ISETP.NE.U32.AND P0, PT, RZ, UR4, PT ;  /* 0x00000004ff007c0c */ /* 0x000fc8000bf05070 */
[----:B------:R-:W-:-:S13]  /*cfc0*/  ISETP.NE.AND.EX P0, PT, RZ, UR5, PT, P0 ;  /* 0x00000005ff007c0c */ /* 0x000fda000bf05300 */
[----:B------:R-:W-:Y:S05]  /*cfd0*/  @!P0 BRA `(.L_x_59) ;  /* 0x0000000000188947 */ /* 0x000fea0003800000 */
[----:B------:R-:W3:Y:S01]  /*cfe0*/  LDC.64 R4, c[0x0][0x588] ;  /* 0x00016200ff047b82 */ /* 0x000ee20000000a00 */
[----:B------:R-:W-:Y:S02]  /*cff0*/  ULDC UR4, c[0x0][0x598] ;  /* 0x0001660000047ab9 */ /* 0x000fe40000000800 */
[----:B-1----:R-:W-:-:S04]  /*d000*/  IMAD R2, R18, UR4, RZ ;  /* 0x0000000412027c24 */ /* 0x002fc8000f8e02ff */
[----:B---3--:R-:W-:-:S05]  /*d010*/  IMAD.WIDE R2, R2, 0x4, R4 ;  /* 0x0000000402027825 */ /* 0x008fca00078e0204 */
[----:B------:R3:W5:Y:S01]  /*d020*/  LDG.E R0, desc[UR38][R2.64] ;  /* 0x0000002602007981 */ /* 0x000762000c1e1900 */
[----:B------:R-:W-:Y:S05]  /*d030*/  BRA `(.L_x_58) ;  /* 0x0000000000087947 */ /* 0x000fea0003800000 */
.L_x_59:
[----:B------:R-:W-:Y:S02]  /*d040*/  ULDC UR4, c[0x0][0x580] ;  /* 0x0001600000047ab9 */ /* 0x000fe40000000800 */
[----:B-1----:R-:W-:-:S07]  /*d050*/  MOV R0, UR4 ;  /* 0x0000000400007c02 */ /* 0x002fce0008000f00 */
.L_x_58:
[----:B------:R-:W-:Y:S02]  /*d060*/  ULDC.64 UR4, c[0x0][0x5b8] ;  /* 0x00016e0000047ab9 */ /* 0x000fe40000000a00 */
[----:B------:R-:W-:-:S04]  /*d070*/  ISETP.NE.U32.AND P0, PT, RZ, UR4, PT ;  /* 0x00000004ff007c0c */ /* 0x000fc8000bf05070 */
[----:B------:R-:W-:-:S13]  /*d080*/  ISETP.NE.AND.EX P0, PT, RZ, UR5, PT, P0 ;  /* 0x00000005ff007c0c */ /* 0x000fda000bf05300 */
[----:B------:R-:W-:Y:S05]  /*d090*/  @!P0 BRA `(.L_x_60) ;  /* 0x0000000000148947 */ /* 0x000fea0003800000 */
[----:B-1-3--:R-:W-:-:S04]  /*d0a0*/  LEA R2, P0, R18, UR4, 0x3 ;  /* 0x0000000412027c11 */ /* 0x00afc8000f8018ff */
[----:B------:R-:W-:-:S06]  /*d0b0*/  LEA.HI.X R3, R18, UR5, R19, 0x3, P0 ;  /* 0x0000000512037c11 */ /* 0x000fcc00080f1c13 */
[----:B------:R-:W3:Y:S04]  /*d0c0*/  LDG.E.64 R2, desc[UR38][R2.64] ;  /* 0x0000002602027981 */ /* 0x000ee8000c1e1b00 */
[----:B---3--:R3:W5:Y:S01]  /*d0d0*/  LD.E R2, desc[UR38][R2.64] ;  /* 0x0000002602027980 */ /* 0x008762000c101900 */
[----:B------:R-:W-:Y:S05]  /*d0e0*/  BRA `(.L_x_61) ;  /* 0x0000000000307947 */ /* 0x000fea0003800000 */
.L_x_60:
[----:B------:R-:W-:Y:S02]  /*d0f0*/  ULDC.64 UR4, c[0x0][0x5b0] ;  /* 0x00016c0000047ab9 */ /* 0x000fe40000000a00 */
[----:B------:R-:W-:-:S04]  /*d100*/  ISETP.NE.U32.AND P0, PT, RZ, UR4, PT ;  /* 0x00000004ff007c0c */ /* 0x000fc8000bf05070 */
[----:B------:R-:W-:-:S13]  /*d110*/  ISETP.NE.AND.EX P0, PT, RZ, UR5, PT, P0 ;  /* 0x00000005ff007c0c */ /* 0x000fda000bf05300 */
[----:B------:R-:W-:Y:S05]  /*d120*/  @!P0 BRA `(.L_x_62) ;  /* 0x0000000000188947 */ /* 0x000fea0003800000 */
[----:B------:R-:W4:Y:S01]  /*d130*/  LDC.64 R4, c[0x0][0x5b0] ;  /* 0x00016c00ff047b82 */ /* 0x000f220000000a00 */
[----:B------:R-:W-:Y:S02]  /*d140*/  ULDC UR4, c[0x0][0x5c0] ;  /* 0x0001700000047ab9 */ /* 0x000fe40000000800 */
[----:B-1-3--:R-:W-:-:S04]  /*d150*/  IMAD R2, R18, UR4, RZ ;  /* 0x0000000412027c24 */ /* 0x00afc8000f8e02ff */
[----:B----4-:R-:W-:-:S06]  /*d160*/  IMAD.WIDE R2, R2, 0x4, R4 ;  /* 0x0000000402027825 */ /* 0x010fcc00078e0204 */
[----:B------:R1:W5:Y:S01]  /*d170*/  LDG.E R2, desc[UR38][R2.64] ;  /* 0x0000002602027981 */ /* 0x000362000c1e1900 */
[----:B------:R-:W-:Y:S05]  /*d180*/  BRA `(.L_x_61) ;  /* 0x0000000000087947 */ /* 0x000fea0003800000 */
.L_x_62:
[----:B------:R-:W-:Y:S02]  /*d190*/  ULDC UR4, c[0x0][0x5a8] ;  /* 0x00016a0000047ab9 */ /* 0x000fe40000000800 */
[----:B-1-3--:R-:W-:-:S07]  /*d1a0*/  IMAD.U32 R2, RZ, RZ, UR4 ;  /* 0x00000004ff027e24 */ /* 0x00afce000f8e00ff */
.L_x_61:
[----:B------:R-:W-:Y:S01]  /*d1b0*/  ISETP.GT.U32.AND P0, PT, R158, 0x3e, PT ;  /* 0x0000003e9e00780c */ /* 0x000fe20003f04070 */
[----:B------:R-:W-:Y:S01]  /*d1c0*/  BSSY B0, `(.L_x_63) ;  /* 0x0000007000007945 */ /* 0x000fe20003800000 */
[----:B------:R-:W-:-:S11]  /*d1d0*/  PRMT R16, RZ, 0x7610, R16 ;  /* 0x00007610ff107816 */ /* 0x000fd60000000010 */
[----:B------:R-:W-:Y:S05]  /*d1e0*/  @P0 BRA `(.L_x_64) ;  /* 0x0000000000100947 */ /* 0x000fea0003800000 */
[----:B------:R-:W-:-:S03]  /*d1f0*/  UMOV UR4, 0xffffffff ;  /* 0xffffffff00047882 */ /* 0x000fc60000000000 */
[----:B------:R-:W-:Y:S05]  /*d200*/  BRA.DIV UR4, `(.L_x_65) ;  /* 0x000000d2046c7947 */ /* 0x000fea000b800000 */
[----:B------:R-:W-:-:S13]  /*d210*/  ELECT P6, URZ, PT ;  /* 0x00000000003f782f */ /* 0x000fda00038c0000 */
.L_x_365:
[----:B------:R-:W-:-:S07]  /*d220*/  SEL R16, RZ, 0x1, !P6 ;  /* 0x00000001ff107807 */ /* 0x000fce0007000000 */
.L_x_64:
[----:B------:R-:W-:Y:S05]  /*d230*/  BSYNC B0 ;  /* 0x0000000000007941 */ /* 0x000fea0003800000 */
.L_x_63:
[----:B-1-3--:R-:W-:-:S04]  /*d240*/  MOV R3, UR55 ;  /* 0x0000003700037c02 */ /* 0x00afc80008000f00 */
[----:B------:R-:W-:-:S13]  /*d250*/  ISETP.NE.AND P0, PT, R3, 0x3, PT ;  /* 0x000000030300780c */ /* 0x000fda0003f05270 */
[----:B------:R-:W-:Y:S05]  /*d260*/  @!P0 BRA `(.L_x_66) ;  /* 0x0000000000048947 */ /* 0x000fea0003800000 */
[----:B------:R-:W-:Y:S01]  /*d270*/  BPT.TRAP 0x1 ;  /* 0x000000040000795c */ /* 0x000fe20000300000 */
.L_x_66:
[----:B------:R-:W-:Y:S02]  /*d280*/  SHF.L.U32 R159, RZ, 0x1f, RZ ;  /* 0x0000001fff9f7819 */ /* 0x000fe400000006ff */
[----:B-----5:R-:W-:Y:S02]  /*d290*/  FSETP.NEU.AND P1, PT, R0, RZ, PT ;  /* 0x000000ff0000720b */ /* 0x020fe40003f2d000 */
[----:B------:R-:W1:Y:S02]  /*d2a0*/  SYNCS.PHASECHK.TRANS64.TRYWAIT P2, [UR50+0x344c0], R159 ;  /* 0x0344c09fff0075a7 */ /* 0x000e640008040172 */
[----:B-1----:R-:W-:Y:S09]  /*d2b0*/  @!P2 BRA `(.L_x_67) ;  /* 0x000000d00058a947 */ /* 0x002ff20003800000 */
.L_x_366:
[----:B------:R-:W3:Y:S04]  /*d2c0*/  LDL.LU R3, [R1] ;  /* 0x0000000001037983 */ /* 0x000ee80000300800 */
[----:B------:R-:W4:Y:S04]  /*d2d0*/  LDL.LU R7, [R1+0x4] ;  /* 0x0000040001077983 */ /* 0x000f280000300800 */
[----:B------:R-:W5:Y:S01]  /*d2e0*/  LDL.LU R6, [R1+0x8] ;  /* 0x0000080001067983 */ /* 0x000f620000300800 */
[----:B------:R-:W-:Y:S01]  /*d2f0*/  IMAD.MOV.U32 R8, RZ, RZ, RZ ;  /* 0x000000ffff087224 */ /* 0x000fe200078e00ff */
[----:B-1----:R-:W-:Y:S01]  /*d300*/  @P1 LEA R4, R157, UR50, 0x1 ;  /* 0x000000329d041c11 */ /* 0x002fe2000f8e08ff */
[----:B------:R-:W-:Y:S05]  /*d310*/  @P1 WARPSYNC.ALL ;  /* 0x0000000000001948 */ /* 0x000fea0003800000 */
[----:B------:R-:W1:Y:S01]  /*d320*/  @P1 LDSM.16.MT88.4 R8, [R4+0x30000] ;  /* 0x030000000408183b */ /* 0x000e620000004200 */
[----:B------:R-:W-:Y:S01]  /*d330*/  BSSY B0, `(.L_x_68) ;  /* 0x000000f000007945 */ /* 0x000fe20003800000 */
[----:B-1----:R-:W-:-:S02]  /*d340*/  HADD2.F32 R5, -RZ, R8.H0_H0 ;  /* 0x20000008ff057230 */ /* 0x002fc40000004100 */
[----:B---3--:R-:W-:-:S04]  /*d350*/  FMUL R3, R3, R2 ;  /* 0x0000000203037220 */ /* 0x008fc80000400000 */
[----:B------:R-:W-:Y:S01]  /*d360*/  FFMA R5, R5, R0, R3 ;  /* 0x0000000005057223 */ /* 0x000fe20000000003 */
[----:B------:R-:W-:Y:S02]  /*d370*/  HADD2.F32 R3, -RZ, R8.H1_H1 ;  /* 0x30000008ff037230 */ /* 0x000fe40000004100 */
[-C--:B----4-:R-:W-:Y:S01]  /*d380*/  FMUL R12, R7, R2.reuse ;  /* 0x00000002070c7220 */ /* 0x090fe20000400000 */
[----:B-----5:R-:W-:-:S03]  /*d390*/  FMUL R13, R6, R2 ;  /* 0x00000002060d7220 */ /* 0x020fc60000400000 */
[----:B------:R-:W-:-:S05]  /*d3a0*/  FFMA R12, R3, R0, R12 ;  /* 0x00000000030c7223 */ /* 0x000fca000000000c */
[----:B------:R-:W-:Y:S02]  /*d3b0*/  F2FP.F16.F32.PACK_AB R12, R12, R5 ;  /* 0x000000050c0c723e */ /* 0x000fe400000000ff */
[----:B------:R-:W1:Y:S01]  /*d3c0*/  @P1 LDSM.16.MT88.4 R4, [R4+0x30800] ;  /* 0x030800000404183b */ /* 0x000e620000004200 */
[----:B------:R-:W-:Y:S05]  /*d3d0*/  @P1 BRA `(.L_x_69) ;  /* 0x0000000000101947 */ /* 0x000fea0003800000 */
[----:B------:R-:W-:Y:S02]  /*d3e0*/  MOV R9, RZ ;  /* 0x000000ff00097202 */ /* 0x000fe40000000f00 */
[----:B------:R-:W-:Y:S02]  /*d3f0*/  CS2R R10, SRZ ;  /* 0x00000000000a7805 */ /* 0x000fe4000001ff00 */
[----:B-1----:R-:W-:Y:S02]  /*d400*/  CS2R R4, SRZ ;  /* 0x0000000000047805 */ /* 0x002fe4000001ff00 */
[----:B------:R-:W-:-:S07]  /*d410*/  CS2R R6, SRZ ;  /* 0x0000000000067805 */ /* 0x000fce000001ff00 */
.L_x_69:
[----:B------:R-:W-:Y:S05]  /*d420*/  BSYNC B0 ;  /* 0x0000000000007941 */ /* 0x000fea0003800000 */
.L_x_68:
[----:B------:R-:W3:Y:S04]  /*d430*/  LDL.LU R164, [R1+0xc] ;  /* 0x00000c0001a47983 */ /* 0x000ee80000300800 */
[----:B------:R-:W4:Y:S04]  /*d440*/  LDL.LU R18, [R1+0x10] ;  /* 0x0000100001127983 */ /* 0x000f280000300800 */
[----:B------:R-:W5:Y:S04]  /*d450*/  LDL.LU R17, [R1+0x14] ;  /* 0x0000140001117983 */ /* 0x000f680000300800 */
        /* <DEDUP_REMOVED lines=10> */
[--C-:B------:R-:W-:Y:S01]  /*d500*/  HADD2.F32 R3, -RZ, R9.reuse.H0_H0 ;  /* 0x20000009ff037230 */ /* 0x100fe20000004100 */
[----:B------:R-:W-:Y:S05]  /*d510*/  WARPSYNC.ALL ;  /* 0x0000000000007948 */ /* 0x000fea0003800000 */
[----:B------:R-:W-:Y:S01]  /*d520*/  FFMA R14, R3, R0, R13 ;  /* 0x00000000030e7223 */ /* 0x000fe2000000000d */
[----:B------:R-:W-:Y:S01]  /*d530*/  HADD2.F32 R3, -RZ, R9.H1_H1 ;  /* 0x30000009ff037230 */ /* 0x000fe20000004100 */
[----:B------:R-:W-:Y:S01]  /*d540*/  PRMT R16, R16, 0x9910, RZ ;  /* 0x0000991010107816 */ /* 0x000fe200000000ff */
[----:B------:R-:W-:Y:S01]  /*d550*/  BSSY B0, `(.L_x_70) ;  /* 0x000003f000007945 */ /* 0x000fe20003800000 */
[----:B---3--:R-:W-:-:S04]  /*d560*/  FMUL R13, R164, R2 ;  /* 0x00000002a40d7220 */ /* 0x008fc80000400000 */
[----:B------:R-:W-:Y:S01]  /*d570*/  FFMA R13, R3, R0, R13 ;  /* 0x00000000030d7223 */ /* 0x000fe2000000000d */
[----:B----4-:R-:W-:-:S04]  /*d580*/  FMUL R3, R18, R2 ;  /* 0x0000000212037220 */ /* 0x010fc80000400000 */
[----:B------:R-:W-:Y:S01]  /*d590*/  F2FP.F16.F32.PACK_AB R13, R13, R14 ;  /* 0x0000000e0d0d723e */ /* 0x000fe200000000ff */
[----:B------:R-:W-:-:S05]  /*d5a0*/  HADD2.F32 R14, -RZ, R10.H0_H0 ;  /* 0x2000000aff0e7230 */ /* 0x000fca0000004100 */
[----:B------:R-:W-:Y:S01]  /*d5b0*/  FFMA R18, R14, R0, R3 ;  /* 0x000000000e127223 */ /* 0x000fe20000000003 */
[----:B------:R-:W-:Y:S02]  /*d5c0*/  HADD2.F32 R14, -RZ, R10.H1_H1 ;  /* 0x3000000aff0e7230 */ /* 0x000fe40000004100 */
[----:B-----5:R-:W-:-:S04]  /*d5d0*/  FMUL R3, R17, R2 ;  /* 0x0000000211037220 */ /* 0x020fc80000400000 */
[----:B------:R-:W-:Y:S01]  /*d5e0*/  FFMA R17, R14, R0, R3 ;  /* 0x000000000e117223 */ /* 0x000fe20000000003 */
[----:B------:R-:W-:Y:S02]  /*d5f0*/  HADD2.F32 R14, -RZ, R11.H0_H0 ;  /* 0x2000000bff0e7230 */ /* 0x000fe40000004100 */
[----:B--2---:R-:W-:-:S04]  /*d600*/  FMUL R3, R15, R2 ;  /* 0x000000020f037220 */ /* 0x004fc80000400000 */
[----:B------:R-:W-:Y:S01]  /*d610*/  FFMA R15, R14, R0, R3 ;  /* 0x000000000e0f7223 */ /* 0x000fe20000000003 */
[----:B------:R-:W-:Y:S02]  /*d620*/  HADD2.F32 R14, -RZ, R11.H1_H1 ;  /* 0x3000000bff0e7230 */ /* 0x000fe40000004100 */
[----:B------:R-:W-:-:S04]  /*d630*/  FMUL R3, R163, R2 ;  /* 0x00000002a3037220 */ /* 0x000fc80000400000 */
[----:B------:R-:W-:Y:S01]  /*d640*/  FFMA R3, R14, R0, R3 ;  /* 0x000000000e037223 */ /* 0x000fe20000000003 */
[----:B------:R-:W-:-:S04]  /*d650*/  F2FP.F16.F32.PACK_AB R14, R17, R18 ;  /* 0x00000012110e723e */ /* 0x000fc800000000ff */
[----:B------:R-:W-:Y:S02]  /*d660*/  F2FP.F16.F32.PACK_AB R15, R3, R15 ;  /* 0x0000000f030f723e */ /* 0x000fe400000000ff */
[----:B------:R-:W-:-:S05]  /*d670*/  LEA R3, R157, UR50, 0x1 ;  /* 0x000000329d037c11 */ /* 0x000fca000f8e08ff */
[----:B------:R1:W-:Y:S02]  /*d680*/  STSM.16.MT88.4 [R3+0x30000], R12 ;  /* 0x0300000c03007844 */ /* 0x0003e40000004200 */
[--C-:B-1----:R-:W-:Y:S02]  /*d690*/  HADD2.F32 R13, -RZ, R4.reuse.H1_H1 ;  /* 0x30000004ff0d7230 */ /* 0x102fe40000004100 */
[-C--:B------:R-:W-:Y:S01]  /*d6a0*/  FMUL R12, R21, R2.reuse ;  /* 0x00000002150c7220 */ /* 0x080fe20000400000 */
[----:B------:R-:W-:Y:S02]  /*d6b0*/  HADD2.F32 R14, -RZ, R4.H0_H0 ;  /* 0x20000004ff0e7230 */ /* 0x000fe40000004100 */
[----:B------:R-:W-:Y:S01]  /*d6c0*/  FMUL R15, R154, R2 ;  /* 0x000000029a0f7220 */ /* 0x000fe20000400000 */
[-C--:B------:R-:W-:Y:S01]  /*d6d0*/  FFMA R21, R13, R0.reuse, R12 ;  /* 0x000000000d157223 */ /* 0x080fe2000000000c */
[--C-:B------:R-:W-:Y:S02]  /*d6e0*/  HADD2.F32 R13, -RZ, R5.reuse.H1_H1 ;  /* 0x30000005ff0d7230 */ /* 0x100fe40000004100 */
[----:B------:R-:W-:Y:S01]  /*d6f0*/  FFMA R154, R14, R0, R15 ;  /* 0x000000000e9a7223 */ /* 0x000fe2000000000f */
[----:B------:R-:W-:Y:S01]  /*d700*/  FMUL R12, R19, R2 ;  /* 0x00000002130c7220 */ /* 0x000fe20000400000 */
[----:B------:R-:W-:-:S02]  /*d710*/  HADD2.F32 R14, -RZ, R5.H0_H0 ;  /* 0x20000005ff0e7230 */ /* 0x000fc40000004100 */
[----:B------:R-:W-:Y:S01]  /*d720*/  FMUL R15, R20, R2 ;  /* 0x00000002140f7220 */ /* 0x000fe20000400000 */
[-C--:B------:R-:W-:Y:S01]  /*d730*/  FFMA R19, R13, R0.reuse, R12 ;  /* 0x000000000d137223 */ /* 0x080fe2000000000c */
[--C-:B------:R-:W-:Y:S02]  /*d740*/  HADD2.F32 R13, -RZ, R6.reuse.H1_H1 ;  /* 0x30000006ff0d7230 */ /* 0x100fe40000004100 */
[----:B------:R-:W-:Y:S01]  /*d750*/  FFMA R20, R14, R0, R15 ;  /* 0x000000000e147223 */ /* 0x000fe2000000000f */
[-C--:B------:R-:W-:Y:S01]  /*d760*/  FMUL R12, R161, R2.reuse ;  /* 0x00000002a10c7220 */ /* 0x080fe20000400000 */
[----:B------:R-:W-:Y:S02]  /*d770*/  HADD2.F32 R14, -RZ, R6.H0_H0 ;  /* 0x20000006ff0e7230 */ /* 0x000fe40000004100 */
[----:B------:R-:W-:Y:S01]  /*d780*/  FMUL R15, R162, R2 ;  /* 0x00000002a20f7220 */ /* 0x000fe20000400000 */
[----:B------:R-:W-:Y:S01]  /*d790*/  FFMA R17, R13, R0, R12 ;  /* 0x000000000d117223 */ /* 0x000fe2000000000c */
[----:B------:R-:W-:-:S02]  /*d7a0*/  HADD2.F32 R13, -RZ, R7.H0_H0 ;  /* 0x20000007ff0d7230 */ /* 0x000fc40000004100 */
[----:B------:R-:W-:Y:S01]  /*d7b0*/  FFMA R18, R14, R0, R15 ;  /* 0x000000000e127223 */ /* 0x000fe2000000000f */
[----:B------:R-:W-:Y:S02]  /*d7c0*/  HADD2.F32 R12, -RZ, R7.H1_H1 ;  /* 0x30000007ff0c7230 */ /* 0x000fe40000004100 */
[-C--:B------:R-:W-:Y:S01]  /*d7d0*/  FMUL R14, R160, R2.reuse ;  /* 0x00000002a00e7220 */ /* 0x080fe20000400000 */
[----:B------:R-:W-:Y:S01]  /*d7e0*/  FMUL R15, R156, R2 ;  /* 0x000000029c0f7220 */ /* 0x000fe20000400000 */
[----:B------:R-:W-:Y:S02]  /*d7f0*/  IMAD.MOV.U32 R156, RZ, RZ, R16 ;  /* 0x000000ffff9c7224 */ /* 0x000fe400078e0010 */
[-C--:B------:R-:W-:Y:S01]  /*d800*/  FFMA R16, R13, R0.reuse, R14 ;  /* 0x000000000d107223 */ /* 0x080fe2000000000e */
[----:B------:R-:W-:Y:S01]  /*d810*/  FFMA R15, R12, R0, R15 ;  /* 0x000000000c0f7223 */ /* 0x000fe2000000000f */
[----:B------:R-:W-:Y:S02]  /*d820*/  F2FP.F16.F32.PACK_AB R12, R21, R154 ;  /* 0x0000009a150c723e */ /* 0x000fe400000000ff */
[----:B------:R-:W-:-:S02]  /*d830*/  F2FP.F16.F32.PACK_AB R13, R19, R20 ;  /* 0x00000014130d723e */ /* 0x000fc400000000ff */
[----:B------:R-:W-:Y:S02]  /*d840*/  F2FP.F16.F32.PACK_AB R14, R17, R18 ;  /* 0x00000012110e723e */ /* 0x000fe400000000ff */
[----:B------:R-:W-:Y:S02]  /*d850*/  F2FP.F16.F32.PACK_AB R15, R15, R16 ;  /* 0x000000100f0f723e */ /* 0x000fe400000000ff */
[----:B------:R-:W-:-:S03]  /*d860*/  ISETP.NE.AND P2, PT, R156, RZ, PT ;  /* 0x000000ff9c00720c */ /* 0x000fc60003f45270 */
[----:B------:R1:W-:Y:S01]  /*d870*/  STSM.16.MT88.4 [R3+0x30800], R12 ;  /* 0x0308000c03007844 */ /* 0x0003e20000004200 */
[----:B------:R-:W-:Y:S01]  /*d880*/  @!PT LDS RZ, [RZ] ;  /* 0x00000000fffff984 */ /* 0x000fe20000000800 */
[----:B------:R-:W-:Y:S01]  /*d890*/  @!PT LDS RZ, [RZ] ;  /* 0x00000000fffff984 */ /* 0x000fe20000000800 */
[----:B------:R-:W-:Y:S01]  /*d8a0*/  @!PT LDS RZ, [RZ] ;  /* 0x00000000fffff984 */ /* 0x000fe20000000800 */
[----:B------:R-:W-:Y:S01]  /*d8b0*/  @!PT LDS RZ, [RZ] ;  /* 0x00000000fffff984 */ /* 0x000fe20000000800 */
[----:B------:R2:W-:Y:S06]  /*d8c0*/  MEMBAR.ALL.CTA ;  /* 0x0000000000007992 */ /* 0x0005ec0000008000 */
[----:B--2---:R-:W2:Y:S02]  /*d8d0*/  FENCE.VIEW.ASYNC.S ;  /* 0x00000000000073c6 */ /* 0x004ea40000000000 */
[----:B--2---:R-:W-:Y:S06]  /*d8e0*/  BAR.SYNC.DEFER_BLOCKING 0x1, 0x80 ;  /* 0x0042000000007b1d */ /* 0x004fec0000010000 */
[----:B------:R-:W-:Y:S05]  /*d8f0*/  @!P2 BRA `(.L_x_71) ;  /* 0x000000000010a947 */ /* 0x000fea0003800000 */
[----:B------:R-:W-:-:S09]  /*d900*/  UIADD3 UR44, UR50, 0x30000, URZ ;  /* 0x00030000322c7890 */ /* 0x000fd2000fffe03f */
[----:B------:R2:W-:Y:S01]  /*d910*/  UTMASTG.2D [UR44], [UR36] ;  /* 0x0000002c240073b5 */ /* 0x0005e20008008000 */
[----:B------:R0:W-:Y:S01]  /*d920*/  UTMACMDFLUSH ;  /* 0x00000000000079b7 */ /* 0x0001e20000000000 */
[----:B--2---:R-:W-:-:S04]  /*d930*/  DEPBAR.LE SB0, 0x1 ;  /* 0x000080400000791a */ /* 0x004fc80000000000 */
.L_x_71:
[----:B------:R-:W-:Y:S05]  /*d940*/  BSYNC B0 ;  /* 0x0000000000007941 */ /* 0x000fea0003800000 */
.L_x_70:
[----:B------:R-:W-:Y:S06]  /*d950*/  BAR.SYNC.DEFER_BLOCKING 0x1, 0x80 ;  /* 0x0042000000007b1d */ /* 0x000fec0000010000 */
[----:B------:R-:W-:Y:S05]  /*d960*/  @!P0 BRA `(.L_x_72) ;  /* 0x0000000000048947 */ /* 0x000fea0003800000 */
[----:B------:R-:W-:Y:S01]  /*d970*/  BPT.TRAP 0x1 ;  /* 0x000000040000795c */ /* 0x000fe20000300000 */
.L_x_72:
[----:B------:R-:W2:Y:S02]  /*d980*/  SYNCS.PHASECHK.TRANS64.TRYWAIT P3, [UR50+0x344c8], R159 ;  /* 0x0344c89fff0075a7 */ /* 0x000ea40008060172 */
[----:B--2---:R-:W-:Y:S05]  /*d990*/  @!P3 BRA `(.L_x_73) ;  /* 0x000000c800b8b947 */ /* 0x004fea0003800000 */
.L_x_367:
[----:B------:R-:W-:Y:S05]  /*d9a0*/  @P1 WARPSYNC.ALL ;  /* 0x0000000000001948 */ /* 0x000fea0003800000 */
[----:B------:R-:W2:Y:S01]  /*d9b0*/  @P1 LDSM.16.MT88.4 R8, [R3+0x31000] ;  /* 0x031000000308183b */ /* 0x000ea20000004200 */
[-C--:B------:R-:W-:Y:S01]  /*d9c0*/  FMUL R28, R28, R2.reuse ;  /* 0x000000021c1c7220 */ /* 0x080fe20000400000 */
[-C--:B------:R-:W-:Y:S01]  /*d9d0*/  FMUL R29, R29, R2.reuse ;  /* 0x000000021d1d7220 */ /* 0x080fe20000400000 */
[-C--:B------:R-:W-:Y:S01]  /*d9e0*/  FMUL R24, R24, R2.reuse ;  /* 0x0000000218187220 */ /* 0x080fe20000400000 */
[----:B------:R-:W3:Y:S01]  /*d9f0*/  @P1 LDSM.16.MT88.4 R4, [R3+0x31800] ;  /* 0x031800000304183b */ /* 0x000ee20000004200 */
[-C--:B------:R-:W-:Y:S01]  /*da00*/  FMUL R26, R26, R2.reuse ;  /* 0x000000021a1a7220 */ /* 0x080fe20000400000 */
[-C--:B------:R-:W-:Y:S01]  /*da10*/  FMUL R30, R30, R2.reuse ;  /* 0x000000021e1e7220 */ /* 0x080fe20000400000 */
[-C--:B------:R-:W-:Y:S01]  /*da20*/  FMUL R25, R25, R2.reuse ;  /* 0x0000000219197220 */ /* 0x080fe20000400000 */
[-C--:B------:R-:W-:Y:S01]  /*da30*/  FMUL R27, R27, R2.reuse ;  /* 0x000000021b1b7220 */ /* 0x080fe20000400000 */
[-C--:B-1----:R-:W-:Y:S01]  /*da40*/  FMUL R15, R31, R2.reuse ;  /* 0x000000021f0f7220 */ /* 0x082fe20000400000 */
[----:B------:R-:W-:Y:S05]  /*da50*/  WARPSYNC.ALL ;  /* 0x0000000000007948 */ /* 0x000fea0003800000 */
[-C--:B------:R-:W-:Y:S01]  /*da60*/  FMUL R32, R32, R2.reuse ;  /* 0x0000000220207220 */ /* 0x080fe20000400000 */
[-C--:B------:R-:W-:Y:S01]  /*da70*/  FMUL R33, R33, R2.reuse ;  /* 0x0000000221217220 */ /* 0x080fe20000400000 */
[-C--:B------:R-:W-:Y:S01]  /*da80*/  FMUL R34, R34, R2.reuse ;  /* 0x0000000222227220 */ /* 0x080fe20000400000 */
[-C--:B------:R-:W-:Y:S01]  /*da90*/  FMUL R35, R35, R2.reuse ;  /* 0x0000000223237220 */ /* 0x080fe20000400000 */
[-C--:B------:R-:W-:Y:S01]  /*daa0*/  FMUL R36, R36, R2.reuse ;  /* 0x0000000224247220 */ /* 0x080fe20000400000 */
[-C--:B------:R-:W-:Y:S01]  /*dab0*/  FMUL R37, R37, R2.reuse ;  /* 0x0000000225257220 */ /* 0x080fe20000400000 */
[-C--:B------:R-:W-:Y:S01]  /*dac0*/  FMUL R38, R38, R2.reuse ;  /* 0x0000000226267220 */ /* 0x080fe20000400000 */
[----:B------:R-:W-:Y:S01]  /*dad0*/  FMUL R39, R39, R2 ;  /* 0x0000000227277220 */ /* 0x000fe20000400000 */
[----:B------:R-:W-:Y:S01]  /*dae0*/  BSSY B0, `(.L_x_74) ;  /* 0x0000039000007945 */ /* 0x000fe20003800000 */
[----:B--2---:R-:W-:-:S02]  /*daf0*/  HADD2.F32 R14, -RZ, R10.H0_H0 ;  /* 0x2000000aff0e7230 */ /* 0x004fc40000004100 */
[----:B------:R-:W-:Y:S02]  /*db00*/  HADD2.F32 R12, -RZ, R8.H0_H0 ;  /* 0x20000008ff0c7230 */ /* 0x000fe40000004100 */
[--C-:B------:R-:W-:Y:S02]  /*db10*/  HADD2.F32 R13, -RZ, R9.reuse.H0_H0 ;  /* 0x20000009ff0d7230 */ /* 0x100fe40000004100 */
[-C--:B------:R-:W-:Y:S01]  /*db20*/  FFMA R28, R14, R0.reuse, R28 ;  /* 0x000000000e1c7223 */ /* 0x080fe2000000001c */
[----:B------:R-:W-:Y:S02]  /*db30*/  HADD2.F32 R14, -RZ, R10.H1_H1 ;  /* 0x3000000aff0e7230 */ /* 0x000fe40000004100 */
[-C--:B------:R-:W-:Y:S01]  /*db40*/  FFMA R24, R12, R0.reuse, R24 ;  /* 0x000000000c187223 */ /* 0x080fe20000000018 */
[----:B------:R-:W-:Y:S02]  /*db50*/  HADD2.F32 R12, -RZ, R8.H1_H1 ;  /* 0x30000008ff0c7230 */ /* 0x000fe40000004100 */
[----:B------:R-:W-:Y:S01]  /*db60*/  FFMA R26, R13, R0, R26 ;  /* 0x000000000d1a7223 */ /* 0x000fe2000000001a */
[----:B------:R-:W-:-:S02]  /*db70*/  HADD2.F32 R13, -RZ, R9.H1_H1 ;  /* 0x30000009ff0d7230 */ /* 0x000fc40000004100 */
[-C--:B------:R-:W-:Y:S01]  /*db80*/  FFMA R29, R14, R0.reuse, R29 ;  /* 0x000000000e1d7223 */ /* 0x080fe2000000001d */
[--C-:B------:R-:W-:Y:S02]  /*db90*/  HADD2.F32 R14, -RZ, R11.reuse.H0_H0 ;  /* 0x2000000bff0e7230 */ /* 0x100fe40000004100 */
[-C--:B------:R-:W-:Y:S01]  /*dba0*/  FFMA R12, R12, R0.reuse, R25 ;  /* 0x000000000c0c7223 */ /* 0x080fe20000000019 */
[-C--:B------:R-:W-:Y:S02]  /*dbb0*/  FFMA R13, R13, R0.reuse, R27 ;  /* 0x000000000d0d7223 */ /* 0x080fe4000000001b */
[----:B------:R-:W-:Y:S01]  /*dbc0*/  FFMA R30, R14, R0, R30 ;  /* 0x000000000e1e7223 */ /* 0x000fe2000000001e */
[----:B------:R-:W-:Y:S01]  /*dbd0*/  HADD2.F32 R14, -RZ, R11.H1_H1 ;  /* 0x3000000bff0e7230 */ /* 0x000fe20000004100 */
[----:B------:R-:W-:Y:S02]  /*dbe0*/  F2FP.F16.F32.PACK_AB R12, R12, R24 ;  /* 0x000000180c0c723e */ /* 0x000fe400000000ff */
[----:B------:R-:W-:-:S02]  /*dbf0*/  F2FP.F16.F32.PACK_AB R13, R13, R26 ;  /* 0x0000001a0d0d723e */ /* 0x000fc400000000ff */
[----:B------:R-:W-:Y:S01]  /*dc00*/  FFMA R15, R14, R0, R15 ;  /* 0x000000000e0f7223 */ /* 0x000fe2000000000f */
[----:B------:R-:W-:-:S04]  /*dc10*/  F2FP.F16.F32.PACK_AB R14, R29, R28 ;  /* 0x0000001c1d0e723e */ /* 0x000fc800000000ff */
[----:B------:R-:W-:-:S05]  /*dc20*/  F2FP.F16.F32.PACK_AB R15, R15, R30 ;  /* 0x0000001e0f0f723e */ /* 0x000fca00000000ff */
[----:B------:R3:W-:Y:S02]  /*dc30*/  STSM.16.MT88.4 [R3+0x31000], R12 ;  /* 0x0310000c03007844 */ /* 0x0007e40000004200 */
[--C-:B---3--:R-:W-:Y:S02]  /*dc40*/  HADD2.F32 R13, -RZ, R4.reuse.H0_H0 ;  /* 0x20000004ff0d7230 */ /* 0x108fe40000004100 */
[----:B------:R-:W-:-:S03]  /*dc50*/  HADD2.F32 R12, -RZ, R4.H1_H1 ;  /* 0x30000004ff0c7230 */ /* 0x000fc60000004100 */
[-C--:B------:R-:W-:Y:S01]  /*dc60*/  FFMA R32, R13, R0.reuse, R32 ;  /* 0x000000000d207223 */ /* 0x080fe20000000020 */
[--C-:B------:R-:W-:Y:S02]  /*dc70*/  HADD2.F32 R13, -RZ, R5.reuse.H0_H0 ;  /* 0x20000005ff0d7230 */ /* 0x100fe40000004100 */
[-C--:B------:R-:W-:Y:S01]  /*dc80*/  FFMA R33, R12, R0.reuse, R33 ;  /* 0x000000000c217223 */ /* 0x080fe20000000021 */
[----:B------:R-:W-:Y:S02]  /*dc90*/  HADD2.F32 R12, -RZ, R5.H1_H1 ;  /* 0x30000005ff0c7230 */ /* 0x000fe40000004100 */
[-C--:B------:R-:W-:Y:S01]  /*dca0*/  FFMA R34, R13, R0.reuse, R34 ;  /* 0x000000000d227223 */ /* 0x080fe20000000022 */
[--C-:B------:R-:W-:Y:S02]  /*dcb0*/  HADD2.F32 R13, -RZ, R6.reuse.H0_H0 ;  /* 0x20000006ff0d7230 */ /* 0x100fe40000004100 */
[----:B------:R-:W-:Y:S01]  /*dcc0*/  FFMA R35, R12, R0, R35 ;  /* 0x000000000c237223 */ /* 0x000fe20000000023 */
[----:B------:R-:W-:-:S02]  /*dcd0*/  HADD2.F32 R12, -RZ, R6.H1_H1 ;  /* 0x30000006ff0c7230 */ /* 0x000fc40000004100 */
[-C--:B------:R-:W-:Y:S01]  /*dce0*/  FFMA R36, R13, R0.reuse, R36 ;  /* 0x000000000d247223 */ /* 0x080fe20000000024 */
[--C-:B------:R-:W-:Y:S02]  /*dcf0*/  HADD2.F32 R13, -RZ, R7.reuse.H0_H0 ;  /* 0x20000007ff0d7230 */ /* 0x100fe40000004100 */
[-C--:B------:R-:W-:Y:S01]  /*dd00*/  FFMA R14, R12, R0.reuse, R37 ;  /* 0x000000000c0e7223 */ /* 0x080fe20000000025 */
[----:B------:R-:W-:Y:S02]  /*dd10*/  HADD2.F32 R12, -RZ, R7.H1_H1 ;  /* 0x30000007ff0c7230 */ /* 0x000fe40000004100 */
[----:B------:R-:W-:Y:S01]  /*dd20*/  FFMA R38, R13, R0, R38 ;  /* 0x000000000d267223 */ /* 0x000fe20000000026 */
[----:B------:R-:W-:Y:S02]  /*dd30*/  F2FP.F16.F32.PACK_AB R13, R35, R34 ;  /* 0x00000022230d723e */ /* 0x000fe400000000ff */
[----:B------:R-:W-:Y:S01]  /*dd40*/  FFMA R15, R12, R0, R39 ;  /* 0x000000000c0f7223 */ /* 0x000fe20000000027 */
[----:B------:R-:W-:-:S02]  /*dd50*/  F2FP.F16.F32.PACK_AB R12, R33, R32 ;  /* 0x00000020210c723e */ /* 0x000fc400000000ff */
[----:B------:R-:W-:Y:S02]  /*dd60*/  F2FP.F16.F32.PACK_AB R14, R14, R36 ;  /* 0x000000240e0e723e */ /* 0x000fe400000000ff */
[----:B------:R-:W-:-:S05]  /*dd70*/  F2FP.F16.F32.PACK_AB R15, R15, R38 ;  /* 0x000000260f0f723e */ /* 0x000fca00000000ff */
        /* <DEDUP_REMOVED lines=9> */
[----:B------:R-:W-:Y:S02]  /*de10*/  UIADD3 UR5, UR45, 0x40, URZ ;  /* 0x000000402d057890 */ /* 0x000fe4000fffe03f */
[----:B------:R-:W-:Y:S01]  /*de20*/  UIADD3 UR4, UR50, 0x31000, URZ ;  /* 0x0003100032047890 */ /* 0x000fe2000fffe03f */
[----:B------:R-:W-:-:S08]  /*de30*/  UMOV UR6, UR46 ;  /* 0x0000002e00067c82 */ /* 0x000fd00008000000 */
[----:B------:R2:W-:Y:S01]  /*de40*/  UTMASTG.2D [UR4], [UR36] ;  /* 0x00000004240073b5 */ /* 0x0005e20008008000 */
[----:B------:R0:W-:Y:S01]  /*de50*/  UTMACMDFLUSH ;  /* 0x00000000000079b7 */ /* 0x0001e20000000000 */
[----:B--2---:R-:W-:-:S04]  /*de60*/  DEPBAR.LE SB0, 0x1 ;  /* 0x000080400000791a */ /* 0x004fc80000000000 */
.L_x_75:
[----:B------:R-:W-:Y:S05]  /*de70*/  BSYNC B0 ;  /* 0x0000000000007941 */ /* 0x000fea0003800000 */
.L_x_74:
[----:B------:R-:W-:Y:S06]  /*de80*/  BAR.SYNC.DEFER_BLOCKING 0x1, 0x80 ;  /* 0x0042000000007b1d */ /* 0x000fec0000010000 */
[----:B------:R-:W-:Y:S05]  /*de90*/  @!P0 BRA `(.L_x_76) ;  /* 0x0000000000048947 */ /* 0x000fea0003800000 */
[----:B------:R-:W-:Y:S01]  /*dea0*/  BPT.TRAP 0x1 ;  /* 0x000000040000795c */ /* 0x000fe20000300000 */
.L_x_76:
[----:B------:R-:W-:-:S04]  /*deb0*/  UIADD3 UR7, UR50, 0x344e0, URZ ;  /* 0x000344e032077890 */ /* 0x000fc8000fffe03f */
[----:B------:R-:W-:-:S09]  /*dec0*/  UPRMT UR7, UR57, 0x654, UR7 ;  /* 0x0000065439077896 */ /* 0x000fd20008000007 */
[----:B------:R-:W-:Y:S01]  /*ded0*/  SYNCS.ARRIVE.TRANS64.RED.A1T0 RZ, [UR7], RZ ;  /* 0x000000ffffff79a7 */ /* 0x000fe20008100407 */
[----:B------:R-:W-:Y:S05]  /*dee0*/  @!P0 BRA `(.L_x_77) ;  /* 0x0000000000048947 */ /* 0x000fea0003800000 */
[----:B------:R-:W-:Y:S01]  /*def0*/  BPT.TRAP 0x1 ;  /* 0x000000040000795c */ /* 0x000fe20000300000 */
.L_x_77:
[----:B------:R-:W2:Y:S02]  /*df00*/  SYNCS.PHASECHK.TRANS64.TRYWAIT P3, [UR50+0x344d0], R159 ;  /* 0x0344d09fff0075a7 */ /* 0x000ea40008060172 */
[----:B--2---:R-:W-:Y:S05]  /*df10*/  @!P3 BRA `(.L_x_78) ;  /* 0x000000c40070b947 */ /* 0x004fea0003800000 */
.L_x_368:
[----:B-1----:R-:W2:Y:S04]  /*df20*/  LDL.LU R12, [R1+0x40] ;  /* 0x00004000010c7983 */ /* 0x002ea80000300800 */
[----:B------:R-:W3:Y:S04]  /*df30*/  LDL.LU R31, [R1+0x44] ;  /* 0x00004400011f7983 */ /* 0x000ee80000300800 */
[----:B------:R-:W4:Y:S04]  /*df40*/  LDL.LU R15, [R1+0x48] ;  /* 0x00004800010f7983 */ /* 0x000f280000300800 */
[----:B------:R-:W5:Y:S04]  /*df50*/  LDL.LU R30, [R1+0x4c] ;  /* 0x00004c00011e7983 */ /* 0x000f680000300800 */
        /* <DEDUP_REMOVED lines=11> */
[----:B------:R-:W5:Y:S01]  /*e010*/  LDL.LU R24, [R1+0x7c] ;  /* 0x00007c0001187983 */ /* 0x000f620000300800 */
[----:B------:R-:W-:Y:S05]  /*e020*/  @P1 WARPSYNC.ALL ;  /* 0x0000000000001948 */ /* 0x000fea0003800000 */
[----:B------:R-:W1:Y:S04]  /*e030*/  @P1 LDSM.16.MT88.4 R8, [R3+0x32000] ;  /* 0x032000000308183b */ /* 0x000e680000004200 */
[----:B------:R-:W5:Y:S01]  /*e040*/  @P1 LDSM.16.MT88.4 R4, [R3+0x32800] ;  /* 0x032800000304183b */ /* 0x000f620000004200 */
[----:B------:R-:W-:Y:S05]  /*e050*/  WARPSYNC.ALL ;  /* 0x0000000000007948 */ /* 0x000fea0003800000 */
[----:B------:R-:W-:Y:S01]  /*e060*/  BSSY B0, `(.L_x_79) ;  /* 0x0000049000007945 */ /* 0x000fe20003800000 */
[----:B--2---:R-:W-:Y:S01]  /*e070*/  FMUL R13, R12, R2 ;  /* 0x000000020c0d7220 */ /* 0x004fe20000400000 */
[----:B-1----:R-:W-:-:S05]  /*e080*/  HADD2.F32 R12, -RZ, R8.H0_H0 ;  /* 0x20000008ff0c7230 */ /* 0x002fca0000004100 */
[----:B------:R-:W-:Y:S01]  /*e090*/  FFMA R14, R12, R0, R13 ;  /* 0x000000000c0e7223 */ /* 0x000fe2000000000d */
[----:B------:R-:W-:Y:S02]  /*e0a0*/  HADD2.F32 R12, -RZ, R8.H1_H1 ;  /* 0x30000008ff0c7230 */ /* 0x000fe40000004100 */
[----:B---3--:R-:W-:-:S04]  /*e0b0*/  FMUL R13, R31, R2 ;  /* 0x000000021f0d7220 */ /* 0x008fc80000400000 */
[----:B------:R-:W-:Y:S01]  /*e0c0*/  FFMA R12, R12, R0, R13 ;  /* 0x000000000c0c7223 */ /* 0x000fe2000000000d */
[----:B------:R-:W-:-:S04]  /*e0d0*/  HADD2.F32 R13, -RZ, R9.H0_H0 ;  /* 0x20000009ff0d7230 */ /* 0x000fc80000004100 */
[----:B------:R-:W-:Y:S01]  /*e0e0*/  F2FP.F16.F32.PACK_AB R12, R12, R14 ;  /* 0x0000000e0c0c723e */ /* 0x000fe200000000ff */
[----:B----4-:R-:W-:-:S04]  /*e0f0*/  FMUL R14, R15, R2 ;  /* 0x000000020f0e7220 */ /* 0x010fc80000400000 */
[----:B------:R-:W-:Y:S01]  /*e100*/  FFMA R15, R13, R0, R14 ;  /* 0x000000000d0f7223 */ /* 0x000fe2000000000e */
[----:B------:R-:W-:Y:S02]  /*e110*/  HADD2.F32 R13, -RZ, R9.H1_H1 ;  /* 0x30000009ff0d7230 */ /* 0x000fe40000004100 */
[----:B-----5:R-:W-:-:S04]  /*e120*/  FMUL R14, R30, R2 ;  /* 0x000000021e0e7220 */ /* 0x020fc80000400000 */
[----:B------:R-:W-:Y:S01]  /*e130*/  FFMA R13, R13, R0, R14 ;  /* 0x000000000d0d7223 */ /* 0x000fe2000000000e */
[----:B------:R-:W-:-:S04]  /*e140*/  HADD2.F32 R14, -RZ, R10.H0_H0 ;  /* 0x2000000aff0e7230 */ /* 0x000fc80000004100 */
[----:B------:R-:W-:Y:S01]  /*e150*/  F2FP.F16.F32.PACK_AB R13, R13, R15 ;  /* 0x0000000f0d0d723e */ /* 0x000fe200000000ff */
[----:B------:R-:W-:-:S04]  /*e160*/  FMUL R15, R18, R2 ;  /* 0x00000002120f7220 */ /* 0x000fc80000400000 */
[----:B------:R-:W-:Y:S01]  /*e170*/  FFMA R18, R14, R0, R15 ;  /* 0x000000000e127223 */ /* 0x000fe2000000000f */
[----:B------:R-:W-:Y:S02]  /*e180*/  HADD2.F32 R14, -RZ, R10.H1_H1 ;  /* 0x3000000aff0e7230 */ /* 0x000fe40000004100 */
[----:B------:R-:W-:-:S04]  /*e190*/  FMUL R15, R17, R2 ;  /* 0x00000002110f7220 */ /* 0x000fc80000400000 */
[----:B------:R-:W-:Y:S01]  /*e1a0*/  FFMA R17, R14, R0, R15 ;  /* 0x000000000e117223 */ /* 0x000fe2000000000f */
[----:B------:R-:W-:Y:S02]  /*e1b0*/  HADD2.F32 R14, -RZ, R11.H0_H0 ;  /* 0x2000000bff0e7230 */ /* 0x000fe40000004100 */
[----:B------:R-:W-:-:S04]  /*e1c0*/  FMUL R15, R16, R2 ;  /* 0x00000002100f7220 */ /* 0x000fc80000400000 */
[----:B------:R-:W-:Y:S01]  /*e1d0*/  FFMA R16, R14, R0, R15 ;  /* 0x000000000e107223 */ /* 0x000fe2000000000f */
[----:B------:R-:W-:Y:S02]  /*e1e0*/  HADD2.F32 R14, -RZ, R11.H1_H1 ;  /* 0x3000000bff0e7230 */ /* 0x000fe40000004100 */
[----:B------:R-:W-:-:S04]  /*e1f0*/  FMUL R15, R29, R2 ;  /* 0x000000021d0f7220 */ /* 0x000fc80000400000 */
[----:B------:R-:W-:Y:S01]  /*e200*/  FFMA R15, R14, R0, R15 ;  /* 0x000000000e0f7223 */ /* 0x000fe2000000000f */
[----:B------:R-:W-:-:S04]  /*e210*/  F2FP.F16.F32.PACK_AB R14, R17, R18 ;  /* 0x00000012110e723e */ /* 0x000fc800000000ff */
[----:B------:R-:W-:Y:S01]  /*e220*/  F2FP.F16.F32.PACK_AB R15, R15, R16 ;  /* 0x000000100f0f723e */ /* 0x000fe200000000ff */
[----:B------:R-:W-:-:S04]  /*e230*/  FMUL R16, R24, R2 ;  /* 0x0000000218107220 */ /* 0x000fc80000400000 */
[----:B------:R1:W-:Y:S02]  /*e240*/  STSM.16.MT88.4 [R3+0x32000], R12 ;  /* 0x0320000c03007844 */ /* 0x0003e40000004200 */
[--C-:B-1----:R-:W-:Y:S02]  /*e250*/  HADD2.F32 R13, -RZ, R4.reuse.H0_H0 ;  /* 0x20000004ff0d7230 */ /* 0x102fe40000004100 */
[-C--:B------:R-:W-:Y:S01]  /*e260*/  FMUL R15, R21, R2.reuse ;  /* 0x00000002150f7220 */ /* 0x080fe20000400000 */
[----:B------:R-:W-:Y:S02]  /*e270*/  HADD2.F32 R12, -RZ, R4.H1_H1 ;  /* 0x30000004ff0c7230 */ /* 0x000fe40000004100 */
[----:B------:R-:W-:Y:S01]  /*e280*/  FMUL R14, R20, R2 ;  /* 0x00000002140e7220 */ /* 0x000fe20000400000 */
[-C--:B------:R-:W-:Y:S01]  /*e290*/  FFMA R21, R13, R0.reuse, R15 ;  /* 0x000000000d157223 */ /* 0x080fe2000000000f */
[--C-:B------:R-:W-:Y:S02]  /*e2a0*/  HADD2.F32 R13, -RZ, R5.reuse.H0_H0 ;  /* 0x20000005ff0d7230 */ /* 0x100fe40000004100 */
[----:B------:R-:W-:Y:S01]  /*e2b0*/  FFMA R20, R12, R0, R14 ;  /* 0x000000000c147223 */ /* 0x000fe2000000000e */
[----:B------:R-:W-:-:S02]  /*e2c0*/  HADD2.F32 R12, -RZ, R5.H1_H1 ;  /* 0x30000005ff0c7230 */ /* 0x000fc40000004100 */
[-C--:B------:R-:W-:Y:S01]  /*e2d0*/  FMUL R15, R28, R2.reuse ;  /* 0x000000021c0f7220 */ /* 0x080fe20000400000 */
[----:B------:R-:W-:-:S03]  /*e2e0*/  FMUL R14, R19, R2 ;  /* 0x00000002130e7220 */ /* 0x000fc60000400000 */
[-C--:B------:R-:W-:Y:S01]  /*e2f0*/  FFMA R19, R13, R0.reuse, R15 ;  /* 0x000000000d137223 */ /* 0x080fe2000000000f */
[----:B------:R-:W-:Y:S01]  /*e300*/  FFMA R18, R12, R0, R14 ;  /* 0x000000000c127223 */ /* 0x000fe2000000000e */
[--C-:B------:R-:W-:Y:S02]  /*e310*/  HADD2.F32 R12, -RZ, R6.reuse.H0_H0 ;  /* 0x20000006ff0c7230 */ /* 0x100fe40000004100 */
[-C--:B------:R-:W-:Y:S01]  /*e320*/  FMUL R15, R27, R2.reuse ;  /* 0x000000021b0f7220 */ /* 0x080fe20000400000 */
[----:B------:R-:W-:Y:S02]  /*e330*/  HADD2.F32 R13, -RZ, R6.H1_H1 ;  /* 0x30000006ff0d7230 */ /* 0x000fe40000004100 */
[----:B------:R-:W-:Y:S01]  /*e340*/  FMUL R14, R26, R2 ;  /* 0x000000021a0e7220 */ /* 0x000fe20000400000 */
[-C--:B------:R-:W-:Y:S01]  /*e350*/  FFMA R17, R12, R0.reuse, R15 ;  /* 0x000000000c117223 */ /* 0x080fe2000000000f */
[--C-:B------:R-:W-:Y:S02]  /*e360*/  HADD2.F32 R12, -RZ, R7.reuse.H1_H1 ;  /* 0x30000007ff0c7230 */ /* 0x100fe40000004100 */
[----:B------:R-:W-:Y:S01]  /*e370*/  FFMA R14, R13, R0, R14 ;  /* 0x000000000d0e7223 */ /* 0x000fe2000000000e */
[----:B------:R-:W-:-:S02]  /*e380*/  HADD2.F32 R13, -RZ, R7.H0_H0 ;  /* 0x20000007ff0d7230 */ /* 0x000fc40000004100 */
[----:B------:R-:W-:Y:S01]  /*e390*/  FMUL R15, R25, R2 ;  /* 0x00000002190f7220 */ /* 0x000fe20000400000 */
[-C--:B------:R-:W-:Y:S01]  /*e3a0*/  FFMA R16, R12, R0.reuse, R16 ;  /* 0x000000000c107223 */ /* 0x080fe20000000010 */
[----:B------:R-:W-:Y:S02]  /*e3b0*/  F2FP.F16.F32.PACK_AB R12, R20, R21 ;  /* 0x00000015140c723e */ /* 0x000fe400000000ff */
[----:B------:R-:W-:Y:S01]  /*e3c0*/  FFMA R15, R13, R0, R15 ;  /* 0x000000000d0f7223 */ /* 0x000fe2000000000f */
[----:B------:R-:W-:Y:S02]  /*e3d0*/  F2FP.F16.F32.PACK_AB R13, R18, R19 ;  /* 0x00000013120d723e */ /* 0x000fe400000000ff */
        /* <DEDUP_REMOVED lines=17> */
.L_x_80:
[----:B------:R-:W-:Y:S05]  /*e4f0*/  BSYNC B0 ;  /* 0x0000000000007941 */ /* 0x000fea0003800000 */
.L_x_79:
[----:B------:R-:W-:Y:S06]  /*e500*/  BAR.SYNC.DEFER_BLOCKING 0x1, 0x80 ;  /* 0x0042000000007b1d */ /* 0x000fec0000010000 */
[----:B------:R-:W-:Y:S05]  /*e510*/  @!P0 BRA `(.L_x_81) ;  /* 0x0000000000048947 */ /* 0x000fea0003800000 */
[----:B------:R-:W-:Y:S01]  /*e520*/  BPT.TRAP 0x1 ;  /* 0x000000040000795c */ /* 0x000fe20000300000 */
.L_x_81:
[----:B------:R-:W-:-:S04]  /*e530*/  UIADD3 UR8, UR50, 0x344e8, URZ ;  /* 0x000344e832087890 */ /* 0x000fc8000fffe03f */
[----:B------:R-:W-:-:S09]  /*e540*/  UPRMT UR8, UR57, 0x654, UR8 ;  /* 0x0000065439087896 */ /* 0x000fd20008000008 */
[----:B------:R-:W-:Y:S01]  /*e550*/  SYNCS.ARRIVE.TRANS64.RED.A1T0 RZ, [UR8], RZ ;  /* 0x000000ffffff79a7 */ /* 0x000fe20008100408 */
[----:B------:R-:W-:Y:S05]  /*e560*/  @!P0 BRA `(.L_x_82) ;  /* 0x0000000000048947 */ /* 0x000fea0003800000 */
[----:B------:R-:W-:Y:S01]  /*e570*/  BPT.TRAP 0x1 ;  /* 0x000000040000795c */ /* 0x000fe20000300000 */
.L_x_82:
[----:B------:R-:W2:Y:S02]  /*e580*/  SYNCS.PHASECHK.TRANS64.TRYWAIT P3, [UR50+0x344d8], R159 ;  /* 0x0344d89fff0075a7 */ /* 0x000ea40008060172 */
[----:B--2---:R-:W-:Y:S05]  /*e590*/  @!P3 BRA `(.L_x_83) ;  /* 0x000000bc00e8b947 */ /* 0x004fea0003800000 */
.L_x_369:
[----:B------:R-:W-:Y:S05]  /*e5a0*/  @P1 WARPSYNC.ALL ;  /* 0x0000000000001948 */ /* 0x000fea0003800000 */
[----:B------:R-:W2:Y:S01]  /*e5b0*/  @P1 LDSM.16.MT88.4 R8, [R3+0x33000] ;  /* 0x033000000308183b */ /* 0x000ea20000004200 */
[-C--:B------:R-:W-:Y:S01]  /*e5c0*/  FMUL R41, R41, R2.reuse ;  /* 0x0000000229297220 */ /* 0x080fe20000400000 */
[-C--:B-1----:R-:W-:Y:S01]  /*e5d0*/  FMUL R13, R40, R2.reuse ;  /* 0x00000002280d7220 */ /* 0x082fe20000400000 */
[-C--:B------:R-:W-:Y:S01]  /*e5e0*/  FMUL R43, R43, R2.reuse ;  /* 0x000000022b2b7220 */ /* 0x080fe20000400000 */
[----:B------:R-:W1:Y:S01]  /*e5f0*/  @P1 LDSM.16.MT88.4 R4, [R3+0x33800] ;  /* 0x033800000304183b */ /* 0x000e620000004200 */
[-C--:B------:R-:W-:Y:S01]  /*e600*/  FMUL R15, R44, R2.reuse ;  /* 0x000000022c0f7220 */ /* 0x080fe20000400000 */
[-C--:B------:R-:W-:Y:S01]  /*e610*/  FMUL R17, R46, R2.reuse ;  /* 0x000000022e117220 */ /* 0x080fe20000400000 */
[-C--:B------:R-:W-:Y:S01]  /*e620*/  FMUL R47, R47, R2.reuse ;  /* 0x000000022f2f7220 */ /* 0x080fe20000400000 */
[-C--:B------:R-:W-:Y:S01]  /*e630*/  FMUL R49, R49, R2.reuse ;  /* 0x0000000231317220 */ /* 0x080fe20000400000 */
[----:B------:R-:W-:Y:S05]  /*e640*/  WARPSYNC.ALL ;  /* 0x0000000000007948 */ /* 0x000fea0003800000 */
[-C--:B------:R-:W-:Y:S01]  /*e650*/  FMUL R19, R50, R2.reuse ;  /* 0x0000000232137220 */ /* 0x080fe20000400000 */
[-C--:B------:R-:W-:Y:S01]  /*e660*/  FMUL R51, R51, R2.reuse ;  /* 0x0000000233337220 */ /* 0x080fe20000400000 */
[-C--:B------:R-:W-:Y:S01]  /*e670*/  FMUL R53, R53, R2.reuse ;  /* 0x0000000235357220 */ /* 0x080fe20000400000 */
[----:B------:R-:W-:Y:S01]  /*e680*/  FMUL R55, R55, R2 ;  /* 0x0000000237377220 */ /* 0x000fe20000400000 */
[----:B------:R-:W-:Y:S01]  /*e690*/  BSSY B0, `(.L_x_84) ;  /* 0x000003e000007945 */ /* 0x000fe20003800000 */
[----:B--2---:R-:W-:-:S02]  /*e6a0*/  HADD2.F32 R14, -RZ, R8.H1_H1 ;  /* 0x30000008ff0e7230 */ /* 0x004fc40000004100 */
[----:B------:R-:W-:Y:S02]  /*e6b0*/  HADD2.F32 R12, -RZ, R8.H0_H0 ;  /* 0x20000008ff0c7230 */ /* 0x000fe40000004100 */
[----:B------:R-:W-:Y:S02]  /*e6c0*/  HADD2.F32 R16, -RZ, R10.H1_H1 ;  /* 0x3000000aff107230 */ /* 0x000fe40000004100 */
[-C--:B------:R-:W-:Y:S01]  /*e6d0*/  FFMA R41, R14, R0.reuse, R41 ;  /* 0x000000000e297223 */ /* 0x080fe20000000029 */
[----:B------:R-:W-:Y:S02]  /*e6e0*/  HADD2.F32 R14, -RZ, R9.H0_H0 ;  /* 0x20000009ff0e7230 */ /* 0x000fe40000004100 */
[----:B------:R-:W-:Y:S01]  /*e6f0*/  FFMA R12, R12, R0, R13 ;  /* 0x000000000c0c7223 */ /* 0x000fe2000000000d */
[----:B------:R-:W-:Y:S01]  /*e700*/  FMUL R13, R42, R2 ;  /* 0x000000022a0d7220 */ /* 0x000fe20000400000 */
[----:B------:R-:W-:Y:S02]  /*e710*/  HADD2.F32 R18, -RZ, R11.H1_H1 ;  /* 0x3000000bff127230 */ /* 0x000fe40000004100 */
[----:B-1----:R-:W-:-:S02]  /*e720*/  HADD2.F32 R20, -RZ, R5.H1_H1 ;  /* 0x30000005ff147230 */ /* 0x002fc40000004100 */
[-C--:B------:R-:W-:Y:S01]  /*e730*/  FFMA R13, R14, R0.reuse, R13 ;  /* 0x000000000e0d7223 */ /* 0x080fe2000000000d */
[----:B------:R-:W-:Y:S02]  /*e740*/  HADD2.F32 R14, -RZ, R9.H1_H1 ;  /* 0x30000009ff0e7230 */ /* 0x000fe40000004100 */
[----:B------:R-:W-:Y:S01]  /*e750*/  FFMA R47, R18, R0, R47 ;  /* 0x00000000122f7223 */ /* 0x000fe2000000002f */
[----:B------:R-:W-:Y:S01]  /*e760*/  HADD2.F32 R18, -RZ, R4.H1_H1 ;  /* 0x30000004ff127230 */ /* 0x000fe20000004100 */
[----:B------:R-:W-:Y:S01]  /*e770*/  F2FP.F16.F32.PACK_AB R12, R41, R12 ;  /* 0x0000000c290c723e */ /* 0x000fe200000000ff */
[----:B------:R-:W-:-:S05]  /*e780*/  FFMA R14, R14, R0, R43 ;  /* 0x000000000e0e7223 */ /* 0x000fca000000002b */
[----:B------:R-:W-:Y:S01]  /*e790*/  F2FP.F16.F32.PACK_AB R13, R14, R13 ;  /* 0x0000000d0e0d723e */ /* 0x000fe200000000ff */
[----:B------:R-:W-:-:S05]  /*e7a0*/  HADD2.F32 R14, -RZ, R10.H0_H0 ;  /* 0x2000000aff0e7230 */ /* 0x000fca0000004100 */
[----:B------:R-:W-:Y:S01]  /*e7b0*/  FFMA R14, R14, R0, R15 ;  /* 0x000000000e0e7223 */ /* 0x000fe2000000000f */
[----:B------:R-:W-:-:S04]  /*e7c0*/  FMUL R15, R45, R2 ;  /* 0x000000022d0f7220 */ /* 0x000fc80000400000 */
[----:B------:R-:W-:Y:S01]  /*e7d0*/  FFMA R15, R16, R0, R15 ;  /* 0x00000000100f7223 */ /* 0x000fe2000000000f */
[----:B------:R-:W-:-:S04]  /*e7e0*/  HADD2.F32 R16, -RZ, R11.H0_H0 ;  /* 0x2000000bff107230 */ /* 0x000fc80000004100 */
[----:B------:R-:W-:Y:S01]  /*e7f0*/  F2FP.F16.F32.PACK_AB R14, R15, R14 ;  /* 0x0000000e0f0e723e */ /* 0x000fe200000000ff */
[----:B------:R-:W-:Y:S01]  /*e800*/  FFMA R16, R16, R0, R17 ;  /* 0x0000000010107223 */ /* 0x000fe20000000011 */
[----:B------:R-:W-:-:S04]  /*e810*/  FMUL R17, R48, R2 ;  /* 0x0000000230117220 */ /* 0x000fc80000400000 */
[----:B------:R-:W-:Y:S01]  /*e820*/  F2FP.F16.F32.PACK_AB R15, R47, R16 ;  /* 0x000000102f0f723e */ /* 0x000fe200000000ff */
[----:B------:R-:W-:-:S04]  /*e830*/  HADD2.F32 R16, -RZ, R4.H0_H0 ;  /* 0x20000004ff107230 */ /* 0x000fc80000004100 */
[----:B------:R1:W-:Y:S01]  /*e840*/  STSM.16.MT88.4 [R3+0x33000], R12 ;  /* 0x0330000c03007844 */ /* 0x0003e20000004200 */
[-C--:B------:R-:W-:Y:S01]  /*e850*/  FFMA R16, R16, R0.reuse, R17 ;  /* 0x0000000010107223 */ /* 0x080fe20000000011 */
[----:B------:R-:W-:Y:S01]  /*e860*/  FFMA R17, R18, R0, R49 ;  /* 0x0000000012117223 */ /* 0x000fe20000000031 */
[----:B------:R-:W-:Y:S02]  /*e870*/  HADD2.F32 R18, -RZ, R5.H0_H0 ;  /* 0x20000005ff127230 */ /* 0x000fe40000004100 */
[--C-:B-1----:R-:W-:Y:S02]  /*e880*/  HADD2.F32 R12, -RZ, R6.reuse.H0_H0 ;  /* 0x20000006ff0c7230 */ /* 0x102fe40000004100 */
[----:B------:R-:W-:Y:S01]  /*e890*/  FMUL R15, R52, R2 ;  /* 0x00000002340f7220 */ /* 0x000fe20000400000 */
[-C--:B------:R-:W-:Y:S01]  /*e8a0*/  FFMA R13, R18, R0.reuse, R19 ;  /* 0x00000000120d7223 */ /* 0x080fe20000000013 */
[----:B------:R-:W-:Y:S01]  /*e8b0*/  FFMA R14, R20, R0, R51 ;  /* 0x00000000140e7223 */ /* 0x000fe20000000033 */
[----:B------:R-:W-:-:S02]  /*e8c0*/  HADD2.F32 R18, -RZ, R6.H1_H1 ;  /* 0x30000006ff127230 */ /* 0x000fc40000004100 */
[----:B------:R-:W-:Y:S01]  /*e8d0*/  FFMA R15, R12, R0, R15 ;  /* 0x000000000c0f7223 */ /* 0x000fe2000000000f */
[--C-:B------:R-:W-:Y:S02]  /*e8e0*/  HADD2.F32 R12, -RZ, R7.reuse.H0_H0 ;  /* 0x20000007ff0c7230 */ /* 0x100fe40000004100 */
[----:B------:R-:W-:Y:S01]  /*e8f0*/  FMUL R19, R54, R2 ;  /* 0x0000000236137220 */ /* 0x000fe20000400000 */
[----:B------:R-:W-:Y:S02]  /*e900*/  HADD2.F32 R20, -RZ, R7.H1_H1 ;  /* 0x30000007ff147230 */ /* 0x000fe40000004100 */
[-C--:B------:R-:W-:Y:S01]  /*e910*/  FFMA R18, R18, R0.reuse, R53 ;  /* 0x0000000012127223 */ /* 0x080fe20000000035 */
[----:B------:R-:W-:Y:S01]  /*e920*/  F2FP.F16.F32.PACK_AB R13, R14, R13 ;  /* 0x0000000d0e0d723e */ /* 0x000fe200000000ff */
[----:B------:R-:W-:Y:S01]  /*e930*/  FFMA R19, R12, R0, R19 ;  /* 0x000000000c137223 */ /* 0x000fe20000000013 */
[----:B------:R-:W-:Y:S01]  /*e940*/  F2FP.F16.F32.PACK_AB R12, R17, R16 ;  /* 0x00000010110c723e */ /* 0x000fe200000000ff */
[----:B------:R-:W-:Y:S01]  /*e950*/  FFMA R20, R20, R0, R55 ;  /* 0x0000000014147223 */ /* 0x000fe20000000037 */
[----:B------:R-:W-:-:S04]  /*e960*/  F2FP.F16.F32.PACK_AB R14, R18, R15 ;  /* 0x0000000f120e723e */ /* 0x000fc800000000ff */
        /* <DEDUP_REMOVED lines=11> */
[----:B------:R-:W-:Y:S02]  /*ea20*/  UIADD3 UR5, UR45, 0x40, URZ ;  /* 0x000000402d057890 */ /* 0x000fe4000fffe03f */
[----:B------:R-:W-:-:S09]  /*ea30*/  UIADD3 UR4, UR50, 0x33000, URZ ;  /* 0x0003300032047890 */ /* 0x000fd2000fffe03f */
[----:B------:R2:W-:Y:S01]  /*ea40*/  UTMASTG.2D [UR4], [UR36] ;  /* 0x00000004240073b5 */ /* 0x0005e20008008000 */
[----:B------:R0:W-:Y:S01]  /*ea50*/  UTMACMDFLUSH ;  /* 0x00000000000079b7 */ /* 0x0001e20000000000 */
[----:B--2---:R-:W-:-:S04]  /*ea60*/  DEPBAR.LE SB0, 0x1 ;  /* 0x000080400000791a */ /* 0x004fc80000000000 */
.L_x_85:
[----:B------:R-:W-:Y:S05]  /*ea70*/  BSYNC B0 ;  /* 0x0000000000007941 */ /* 0x000fea0003800000 */
.L_x_84:
[----:B------:R-:W-:Y:S06]  /*ea80*/  BAR.SYNC.DEFER_BLOCKING 0x1, 0x80 ;  /* 0x0042000000007b1d */ /* 0x000fec0000010000 */
[----:B------:R-:W-:Y:S05]  /*ea90*/  @!P0 BRA `(.L_x_86) ;  /* 0x0000000000048947 */ /* 0x000fea0003800000 */
[----:B------:R-:W-:Y:S01]  /*eaa0*/  BPT.TRAP 0x1 ;  /* 0x000000040000795c */ /* 0x000fe20000300000 */
.L_x_86:
[----:B------:R-:W-:-:S04]  /*eab0*/  UIADD3 UR9, UR50, 0x344f0, URZ ;  /* 0x000344f032097890 */ /* 0x000fc8000fffe03f */
[----:B------:R-:W-:-:S09]  /*eac0*/  UPRMT UR9, UR57, 0x654, UR9 ;  /* 0x0000065439097896 */ /* 0x000fd20008000009 */
[----:B------:R-:W-:Y:S01]  /*ead0*/  SYNCS.ARRIVE.TRANS64.RED.A1T0 RZ, [UR9], RZ ;  /* 0x000000ffffff79a7 */ /* 0x000fe20008100409 */
[----:B------:R-:W-:Y:S05]  /*eae0*/  @!P0 BRA `(.L_x_87) ;  /* 0x0000000000048947 */ /* 0x000fea0003800000 */
[----:B------:R-:W-:Y:S01]  /*eaf0*/  BPT.TRAP 0x1 ;  /* 0x000000040000795c */ /* 0x000fe20000300000 */
.L_x_87:
[----:B------:R-:W-:-:S04]  /*eb00*/  MOV R20, 0x1 ;  /* 0x0000000100147802 */ /* 0x000fc80000000f00 */
[----:B------:R-:W-:-:S04]  /*eb10*/  SHF.L.U32 R20, R20, 0x1f, RZ ;  /* 0x0000001f14147819 */ /* 0x000fc800000006ff */
[----:B------:R-:W2:Y:S02]  /*eb20*/  SYNCS.PHASECHK.TRANS64.TRYWAIT P3, [UR50+0x344c0], R20 ;  /* 0x0344c014ff0075a7 */ /* 0x000ea40008060172 */
[----:B--2---:R-:W-:Y:S05]  /*eb30*/  @!P3 BRA `(.L_x_88) ;  /* 0x000000b80098b947 */ /* 0x004fea0003800000 */
.L_x_370:
        /* <DEDUP_REMOVED lines=21> */
[----:B-1----:R-:W-:-:S02]  /*ec90*/  HADD2.F32 R14, -RZ, R8.H1_H1 ;  /* 0x30000008ff0e7230 */ /* 0x002fc40000004100 */
[-C--:B--2---:R-:W-:Y:S01]  /*eca0*/  FMUL R13, R13, R2.reuse ;  /* 0x000000020d0d7220 */ /* 0x084fe20000400000 */
[----:B---3--:R-:W-:Y:S01]  /*ecb0*/  FMUL R15, R12, R2 ;  /* 0x000000020c0f7220 */ /* 0x008fe20000400000 */
[----:B------:R-:W-:-:S03]  /*ecc0*/  HADD2.F32 R12, -RZ, R8.H0_H0 ;  /* 0x20000008ff0c7230 */ /* 0x000fc60000004100 */
[-C--:B------:R-:W-:Y:S01]  /*ecd0*/  FFMA R15, R14, R0.reuse, R15 ;  /* 0x000000000e0f7223 */ /* 0x080fe2000000000f */
[--C-:B------:R-:W-:Y:S02]  /*ece0*/  HADD2.F32 R14, -RZ, R9.reuse.H0_H0 ;  /* 0x20000009ff0e7230 */ /* 0x100fe40000004100 */
[----:B------:R-:W-:Y:S01]  /*ecf0*/  FFMA R12, R12, R0, R13 ;  /* 0x000000000c0c7223 */ /* 0x000fe2000000000d */
[-C--:B----4-:R-:W-:Y:S01]  /*ed00*/  FMUL R13, R17, R2.reuse ;  /* 0x00000002110d7220 */ /* 0x090fe20000400000 */
[----:B-----5:R-:W-:Y:S01]  /*ed10*/  FMUL R17, R16, R2 ;  /* 0x0000000210117220 */ /* 0x020fe20000400000 */
[----:B------:R-:W-:Y:S02]  /*ed20*/  HADD2.F32 R16, -RZ, R9.H1_H1 ;  /* 0x30000009ff107230 */ /* 0x000fe40000004100 */
[----:B------:R-:W-:Y:S01]  /*ed30*/  FFMA R13, R14, R0, R13 ;  /* 0x000000000e0d7223 */ /* 0x000fe2000000000d */
[----:B------:R-:W-:Y:S01]  /*ed40*/  F2FP.F16.F32.PACK_AB R12, R15, R12 ;  /* 0x0000000c0f0c723e */ /* 0x000fe200000000ff */
[----:B------:R-:W-:Y:S01]  /*ed50*/  FMUL R15, R32, R2 ;  /* 0x00000002200f7220 */ /* 0x000fe20000400000 */
[----:B------:R-:W-:Y:S01]  /*ed60*/  FFMA R14, R16, R0, R17 ;  /* 0x00000000100e7223 */ /* 0x000fe20000000011 */
[----:B------:R-:W-:-:S02]  /*ed70*/  HADD2.F32 R16, -RZ, R10.H1_H1 ;  /* 0x3000000aff107230 */ /* 0x000fc40000004100 */
[----:B------:R-:W-:Y:S02]  /*ed80*/  FMUL R17, R31, R2 ;  /* 0x000000021f117220 */ /* 0x000fe40000400000 */
[----:B------:R-:W-:Y:S01]  /*ed90*/  F2FP.F16.F32.PACK_AB R13, R14, R13 ;  /* 0x0000000d0e0d723e */ /* 0x000fe200000000ff */
[----:B------:R-:W-:-:S05]  /*eda0*/  HADD2.F32 R14, -RZ, R10.H0_H0 ;  /* 0x2000000aff0e7230 */ /* 0x000fca0000004100 */
[-C--:B------:R-:W-:Y:S01]  /*edb0*/  FFMA R14, R14, R0.reuse, R15 ;  /* 0x000000000e0e7223 */ /* 0x080fe2000000000f */
[----:B------:R-:W-:Y:S01]  /*edc0*/  FFMA R15, R16, R0, R17 ;  /* 0x00000000100f7223 */ /* 0x000fe20000000011 */
[-C--:B------:R-:W-:Y:S01]  /*edd0*/  FMUL R17, R19, R2.reuse ;  /* 0x0000000213117220 */ /* 0x080fe20000400000 */
[-C--:B------:R-:W-:Y:S01]  /*ede0*/  FMUL R19, R18, R2.reuse ;  /* 0x0000000212137220 */ /* 0x080fe20000400000 */
[--C-:B------:R-:W-:Y:S02]  /*edf0*/  HADD2.F32 R16, -RZ, R11.reuse.H0_H0 ;  /* 0x2000000bff107230 */ /* 0x100fe40000004100 */
[----:B------:R-:W-:Y:S02]  /*ee00*/  HADD2.F32 R18, -RZ, R11.H1_H1 ;  /* 0x3000000bff127230 */ /* 0x000fe40000004100 */
[----:B------:R-:W-:Y:S01]  /*ee10*/  FMUL R21, R21, R2 ;  /* 0x0000000215157220 */ /* 0x000fe20000400000 */
[----:B------:R-:W-:Y:S01]  /*ee20*/  F2FP.F16.F32.PACK_AB R14, R15, R14 ;  /* 0x0000000e0f0e723e */ /* 0x000fe200000000ff */
[-C--:B------:R-:W-:Y:S01]  /*ee30*/  FFMA R16, R16, R0.reuse, R17 ;  /* 0x0000000010107223 */ /* 0x080fe20000000011 */
[----:B------:R-:W-:Y:S01]  /*ee40*/  FFMA R17, R18, R0, R19 ;  /* 0x0000000012117223 */ /* 0x000fe20000000013 */
[----:B------:R-:W-:Y:S01]  /*ee50*/  FMUL R19, R24, R2 ;  /* 0x0000000218137220 */ /* 0x000fe20000400000 */
[----:B------:R-:W-:-:S02]  /*ee60*/  HADD2.F32 R18, -RZ, R4.H0_H0 ;  /* 0x20000004ff127230 */ /* 0x000fc40000004100 */
[----:B------:R-:W-:Y:S02]  /*ee70*/  HADD2.F32 R24, -RZ, R4.H1_H1 ;  /* 0x30000004ff187230 */ /* 0x000fe40000004100 */
[----:B------:R-:W-:Y:S01]  /*ee80*/  FMUL R25, R25, R2 ;  /* 0x0000000219197220 */ /* 0x000fe20000400000 */
[----:B------:R-:W-:Y:S01]  /*ee90*/  F2FP.F16.F32.PACK_AB R15, R17, R16 ;  /* 0x00000010110f723e */ /* 0x000fe200000000ff */
[-C--:B------:R-:W-:Y:S01]  /*eea0*/  FFMA R18, R18, R0.reuse, R19 ;  /* 0x0000000012127223 */ /* 0x080fe20000000013 */
[----:B------:R-:W-:Y:S01]  /*eeb0*/  FFMA R19, R24, R0, R21 ;  /* 0x0000000018137223 */ /* 0x000fe20000000015 */
[-C--:B------:R-:W-:Y:S01]  /*eec0*/  FMUL R21, R26, R2.reuse ;  /* 0x000000021a157220 */ /* 0x080fe20000400000 */
[--C-:B------:R-:W-:Y:S02]  /*eed0*/  HADD2.F32 R24, -RZ, R5.reuse.H0_H0 ;  /* 0x20000005ff187230 */ /* 0x100fe40000004100 */
[----:B------:R-:W-:Y:S01]  /*eee0*/  FMUL R27, R27, R2 ;  /* 0x000000021b1b7220 */ /* 0x000fe20000400000 */
[----:B------:R-:W-:Y:S01]  /*eef0*/  HADD2.F32 R26, -RZ, R5.H1_H1 ;  /* 0x30000005ff1a7230 */ /* 0x000fe20000004100 */
[----:B------:R-:W-:Y:S01]  /*ef00*/  F2FP.F16.F32.PACK_AB R16, R19, R18 ;  /* 0x000000121310723e */ /* 0x000fe200000000ff */
[----:B------:R1:W-:Y:S01]  /*ef10*/  STSM.16.MT88.4 [R3+0x30000], R12 ;  /* 0x0300000c03007844 */ /* 0x0003e20000004200 */
[----:B------:R-:W-:-:S02]  /*ef20*/  FFMA R21, R24, R0, R21 ;  /* 0x0000000018157223 */ /* 0x000fc40000000015 */
[----:B------:R-:W-:Y:S01]  /*ef30*/  FFMA R24, R26, R0, R25 ;  /* 0x000000001a187223 */ /* 0x000fe20000000019 */
[-C--:B------:R-:W-:Y:S01]  /*ef40*/  FMUL R25, R28, R2.reuse ;  /* 0x000000021c197220 */ /* 0x080fe20000400000 */
[--C-:B------:R-:W-:Y:S02]  /*ef50*/  HADD2.F32 R26, -RZ, R6.reuse.H0_H0 ;  /* 0x20000006ff1a7230 */ /* 0x100fe40000004100 */
[----:B------:R-:W-:Y:S01]  /*ef60*/  FMUL R29, R29, R2 ;  /* 0x000000021d1d7220 */ /* 0x000fe20000400000 */
[----:B------:R-:W-:Y:S01]  /*ef70*/  HADD2.F32 R28, -RZ, R6.H1_H1 ;  /* 0x30000006ff1c7230 */ /* 0x000fe20000004100 */
[----:B------:R-:W-:Y:S01]  /*ef80*/  F2FP.F16.F32.PACK_AB R17, R24, R21 ;  /* 0x000000151811723e */ /* 0x000fe200000000ff */
[----:B------:R-:W-:-:S03]  /*ef90*/  FFMA R25, R26, R0, R25 ;  /* 0x000000001a197223 */ /* 0x000fc60000000019 */
[----:B------:R-:W-:Y:S01]  /*efa0*/  FFMA R26, R28, R0, R27 ;  /* 0x000000001c1a7223 */ /* 0x000fe2000000001b */
[----:B------:R-:W-:Y:S01]  /*efb0*/  FMUL R27, R30, R2 ;  /* 0x000000021e1b7220 */ /* 0x000fe20000400000 */
[--C-:B------:R-:W-:Y:S02]  /*efc0*/  HADD2.F32 R28, -RZ, R7.reuse.H0_H0 ;  /* 0x20000007ff1c7230 */ /* 0x100fe40000004100 */
[----:B------:R-:W-:Y:S01]  /*efd0*/  HADD2.F32 R30, -RZ, R7.H1_H1 ;  /* 0x30000007ff1e7230 */ /* 0x000fe20000004100 */
[----:B------:R-:W-:Y:S02]  /*efe0*/  F2FP.F16.F32.PACK_AB R18, R26, R25 ;  /* 0x000000191a12723e */ /* 0x000fe400000000ff */
[-C--:B------:R-:W-:Y:S02]  /*eff0*/  FFMA R27, R28, R0.reuse, R27 ;  /* 0x000000001c1b7223 */ /* 0x080fe4000000001b */
[----:B------:R-:W-:-:S05]  /*f000*/  FFMA R28, R30, R0, R29 ;  /* 0x000000001e1c7223 */ /* 0x000fca000000001d */
        /* <DEDUP_REMOVED lines=16> */
.L_x_90:
[----:B------:R-:W-:Y:S05]  /*f110*/  BSYNC B0 ;  /* 0x0000000000007941 */ /* 0x000fea0003800000 */
.L_x_89:
[----:B------:R-:W-:Y:S06]  /*f120*/  BAR.SYNC.DEFER_BLOCKING 0x1, 0x80 ;  /* 0x0042000000007b1d */ /* 0x000fec0000010000 */
[----:B------:R-:W-:Y:S05]  /*f130*/  @!P0 BRA `(.L_x_91) ;  /* 0x0000000000048947 */ /* 0x000fea0003800000 */
[----:B------:R-:W-:Y:S01]  /*f140*/  BPT.TRAP 0x1 ;  /* 0x000000040000795c */ /* 0x000fe20000300000 */
.L_x_91:
[----:B------:R-:W-:-:S04]  /*f150*/  UIADD3 UR10, UR50, 0x344f8, URZ ;  /* 0x000344f8320a7890 */ /* 0x000fc8000fffe03f */
[----:B------:R-:W-:-:S09]  /*f160*/  UPRMT UR10, UR57, 0x654, UR10 ;  /* 0x00000654390a7896 */ /* 0x000fd2000800000a */
[----:B------:R-:W-:Y:S01]  /*f170*/  SYNCS.ARRIVE.TRANS64.RED.A1T0 RZ, [UR10], RZ ;  /* 0x000000ffffff79a7 */ /* 0x000fe2000810040a */
[----:B------:R-:W-:Y:S05]  /*f180*/  @!P0 BRA `(.L_x_92) ;  /* 0x0000000000048947 */ /* 0x000fea0003800000 */
[----:B------:R-:W-:Y:S01]  /*f190*/  BPT.TRAP 0x1 ;  /* 0x000000040000795c */ /* 0x000fe20000300000 */
.L_x_92:
[----:B------:R-:W2:Y:S02]  /*f1a0*/  SYNCS.PHASECHK.TRANS64.TRYWAIT P3, [UR50+0x344c8], R20 ;  /* 0x0344c814ff0075a7 */ /* 0x000ea40008060172 */
[----:B--2---:R-:W-:Y:S05]  /*f1b0*/  @!P3 BRA `(.L_x_93) ;  /* 0x000000b40010b947 */ /* 0x004fea0003800000 */
.L_x_371:
[----:B------:R-:W-:Y:S05]  /*f1c0*/  @P1 WARPSYNC.ALL ;  /* 0x0000000000001948 */ /* 0x000fea0003800000 */
[----:B------:R-:W2:Y:S01]  /*f1d0*/  @P1 LDSM.16.MT88.4 R8, [R3+0x31000] ;  /* 0x031000000308183b */ /* 0x000ea20000004200 */
[-C--:B-1----:R-:W-:Y:S01]  /*f1e0*/  FMUL R13, R56, R2.reuse ;  /* 0x00000002380d7220 */ /* 0x082fe20000400000 */
[-C--:B------:R-:W-:Y:S01]  /*f1f0*/  FMUL R57, R57, R2.reuse ;  /* 0x0000000239397220 */ /* 0x080fe20000400000 */
[-C--:B------:R-:W-:Y:S01]  /*f200*/  FMUL R15, R58, R2.reuse ;  /* 0x000000023a0f7220 */ /* 0x080fe20000400000 */
[----:B------:R-:W1:Y:S01]  /*f210*/  @P1 LDSM.16.MT88.4 R4, [R3+0x31800] ;  /* 0x031800000304183b */ /* 0x000e620000004200 */
[-C--:B------:R-:W-:Y:S01]  /*f220*/  FMUL R59, R59, R2.reuse ;  /* 0x000000023b3b7220 */ /* 0x080fe20000400000 */
        /* <DEDUP_REMOVED lines=12> */
[----:B------:R-:W-:Y:S05]  /*f2f0*/  WARPSYNC.ALL ;  /* 0x0000000000007948 */ /* 0x000fea0003800000 */
[----:B------:R-:W-:Y:S01]  /*f300*/  BSSY B0, `(.L_x_94) ;  /* 0x0000039000007945 */ /* 0x000fe20003800000 */
[----:B--2---:R-:W-:-:S02]  /*f310*/  HADD2.F32 R12, -RZ, R8.H0_H0 ;  /* 0x20000008ff0c7230 */ /* 0x004fc40000004100 */
[----:B------:R-:W-:Y:S02]  /*f320*/  HADD2.F32 R14, -RZ, R8.H1_H1 ;  /* 0x30000008ff0e7230 */ /* 0x000fe40000004100 */
[--C-:B------:R-:W-:Y:S02]  /*f330*/  HADD2.F32 R16, -RZ, R9.reuse.H0_H0 ;  /* 0x20000009ff107230 */ /* 0x100fe40000004100 */
[-C--:B------:R-:W-:Y:S01]  /*f340*/  FFMA R12, R12, R0.reuse, R13 ;  /* 0x000000000c0c7223 */ /* 0x080fe2000000000d */
[----:B------:R-:W-:Y:S02]  /*f350*/  HADD2.F32 R18, -RZ, R9.H1_H1 ;  /* 0x30000009ff127230 */ /* 0x000fe40000004100 */
[-C--:B------:R-:W-:Y:S01]  /*f360*/  FFMA R13, R14, R0.reuse, R57 ;  /* 0x000000000e0d7223 */ /* 0x080fe20000000039 */
[----:B------:R-:W-:Y:S02]  /*f370*/  HADD2.F32 R24, -RZ, R11.H0_H0 ;  /* 0x2000000bff187230 */ /* 0x000fe40000004100 */
[----:B------:R-:W-:Y:S01]  /*f380*/  FFMA R14, R16, R0, R15 ;  /* 0x00000000100e7223 */ /* 0x000fe2000000000f */
[----:B------:R-:W-:-:S02]  /*f390*/  HADD2.F32 R16, -RZ, R10.H0_H0 ;  /* 0x2000000aff107230 */ /* 0x000fc40000004100 */
[-C--:B------:R-:W-:Y:S01]  /*f3a0*/  FFMA R15, R18, R0.reuse, R59 ;  /* 0x00000000120f7223 */ /* 0x080fe2000000003b */
[----:B------:R-:W-:Y:S02]  /*f3b0*/  HADD2.F32 R18, -RZ, R10.H1_H1 ;  /* 0x3000000aff127230 */ /* 0x000fe40000004100 */
[-C--:B------:R-:W-:Y:S01]  /*f3c0*/  FFMA R19, R24, R0.reuse, R19 ;  /* 0x0000000018137223 */ /* 0x080fe20000000013 */
[----:B------:R-:W-:Y:S02]  /*f3d0*/  HADD2.F32 R26, -RZ, R11.H1_H1 ;  /* 0x3000000bff1a7230 */ /* 0x000fe40000004100 */
[-C--:B------:R-:W-:Y:S01]  /*f3e0*/  FFMA R17, R16, R0.reuse, R17 ;  /* 0x0000000010117223 */ /* 0x080fe20000000011 */
[----:B-1----:R-:W-:Y:S02]  /*f3f0*/  HADD2.F32 R24, -RZ, R4.H0_H0 ;  /* 0x20000004ff187230 */ /* 0x002fe40000004100 */
[----:B------:R-:W-:Y:S01]  /*f400*/  FFMA R16, R18, R0, R61 ;  /* 0x0000000012107223 */ /* 0x000fe2000000003d */
[----:B------:R-:W-:-:S02]  /*f410*/  HADD2.F32 R28, -RZ, R5.H0_H0 ;  /* 0x20000005ff1c7230 */ /* 0x000fc40000004100 */
[-C--:B------:R-:W-:Y:S01]  /*f420*/  FFMA R18, R26, R0.reuse, R63 ;  /* 0x000000001a127223 */ /* 0x080fe2000000003f */
[----:B------:R-:W-:Y:S02]  /*f430*/  HADD2.F32 R26, -RZ, R4.H1_H1 ;  /* 0x30000004ff1a7230 */ /* 0x000fe40000004100 */
        /* <DEDUP_REMOVED lines=10> */
[----:B------:R-:W-:Y:S01]  /*f4e0*/  FFMA R29, R32, R0, R29 ;  /* 0x00000000201d7223 */ /* 0x000fe2000000001d */
[----:B------:R-:W-:Y:S01]  /*f4f0*/  F2FP.F16.F32.PACK_AB R12, R13, R12 ;  /* 0x0000000c0d0c723e */ /* 0x000fe200000000ff */
[----:B------:R-:W-:Y:S01]  /*f500*/  FFMA R28, R30, R0, R69 ;  /* 0x000000001e1c7223 */ /* 0x000fe20000000045 */
[----:B------:R-:W-:Y:S01]  /*f510*/  F2FP.F16.F32.PACK_AB R13, R15, R14 ;  /* 0x0000000e0f0d723e */ /* 0x000fe200000000ff */
[----:B------:R-:W-:Y:S01]  /*f520*/  FFMA R30, R34, R0, R71 ;  /* 0x00000000221e7223 */ /* 0x000fe20000000047 */
[----:B------:R-:W-:-:S02]  /*f530*/  F2FP.F16.F32.PACK_AB R14, R16, R17 ;  /* 0x00000011100e723e */ /* 0x000fc400000000ff */
[----:B------:R-:W-:Y:S02]  /*f540*/  F2FP.F16.F32.PACK_AB R15, R18, R19 ;  /* 0x00000013120f723e */ /* 0x000fe400000000ff */
[----:B------:R-:W-:Y:S02]  /*f550*/  F2FP.F16.F32.PACK_AB R16, R24, R21 ;  /* 0x000000151810723e */ /* 0x000fe400000000ff */
[----:B------:R-:W-:Y:S01]  /*f560*/  F2FP.F16.F32.PACK_AB R17, R26, R25 ;  /* 0x000000191a11723e */ /* 0x000fe200000000ff */
[----:B------:R1:W-:Y:S01]  /*f570*/  STSM.16.MT88.4 [R3+0x31000], R12 ;  /* 0x0310000c03007844 */ /* 0x0003e20000004200 */
        /* <DEDUP_REMOVED lines=17> */
.L_x_95:
[----:B------:R-:W-:Y:S05]  /*f690*/  BSYNC B0 ;  /* 0x0000000000007941 */ /* 0x000fea0003800000 */
.L_x_94:
[----:B------:R-:W-:Y:S06]  /*f6a0*/  BAR.SYNC.DEFER_BLOCKING 0x1, 0x80 ;  /* 0x0042000000007b1d */ /* 0x000fec0000010000 */
[----:B------:R-:W-:Y:S05]  /*f6b0*/  @!P0 BRA `(.L_x_96) ;  /* 0x0000000000048947 */ /* 0x000fea0003800000 */
[----:B------:R-:W-:Y:S01]  /*f6c0*/  BPT.TRAP 0x1 ;  /* 0x000000040000795c */ /* 0x000fe20000300000 */
.L_x_96:
[----:B------:R-:W-:Y:S01]  /*f6d0*/  SYNCS.ARRIVE.TRANS64.RED.A1T0 RZ, [UR7], RZ ;  /* 0x000000ffffff79a7 */ /* 0x000fe20008100407 */
[----:B------:R-:W-:Y:S05]  /*f6e0*/  @!P0 BRA `(.L_x_97) ;  /* 0x0000000000048947 */ /* 0x000fea0003800000 */
[----:B------:R-:W-:Y:S01]  /*f6f0*/  BPT.TRAP 0x1 ;  /* 0x000000040000795c */ /* 0x000fe20000300000 */
.L_x_97:
[----:B------:R-:W2:Y:S02]  /*f700*/  SYNCS.PHASECHK.TRANS64.TRYWAIT P3, [UR50+0x344d0], R20 ;  /* 0x0344d014ff0075a7 */ /* 0x000ea40008060172 */
[----:B--2---:R-:W-:Y:S05]  /*f710*/  @!P3 BRA `(.L_x_98) ;  /* 0x000000ac00d0b947 */ /* 0x004fea0003800000 */
.L_x_372:
        /* <DEDUP_REMOVED lines=21> */
[----:B-1----:R-:W-:-:S02]  /*f870*/  HADD2.F32 R16, -RZ, R9.H0_H0 ;  /* 0x20000009ff107230 */ /* 0x002fc40000004100 */
[----:B------:R-:W-:Y:S02]  /*f880*/  HADD2.F32 R18, -RZ, R9.H1_H1 ;  /* 0x30000009ff127230 */ /* 0x000fe40000004100 */
[-C--:B--2---:R-:W-:Y:S01]  /*f890*/  FMUL R13, R13, R2.reuse ;  /* 0x000000020d0d7220 */ /* 0x084fe20000400000 */
[-C--:B---3--:R-:W-:Y:S01]  /*f8a0*/  FMUL R15, R14, R2.reuse ;  /* 0x000000020e0f7220 */ /* 0x088fe20000400000 */
[--C-:B------:R-:W-:Y:S02]  /*f8b0*/  HADD2.F32 R14, -RZ, R8.reuse.H1_H1 ;  /* 0x30000008ff0e7230 */ /* 0x100fe40000004100 */
[----:B----4-:R-:W-:Y:S01]  /*f8c0*/  FMUL R17, R12, R2 ;  /* 0x000000020c117220 */ /* 0x010fe20000400000 */
[----:B------:R-:W-:Y:S02]  /*f8d0*/  HADD2.F32 R12, -RZ, R8.H0_H0 ;  /* 0x20000008ff0c7230 */ /* 0x000fe40000004100 */
[----:B------:R-:W-:Y:S01]  /*f8e0*/  FFMA R15, R14, R0, R15 ;  /* 0x000000000e0f7223 */ /* 0x000fe2000000000f */
[----:B-----5:R-:W-:-:S02]  /*f8f0*/  FMUL R19, R19, R2 ;  /* 0x0000000213137220 */ /* 0x020fc40000400000 */
[-C--:B------:R-:W-:Y:S01]  /*f900*/  FFMA R12, R12, R0.reuse, R13 ;  /* 0x000000000c0c7223 */ /* 0x080fe2000000000d */
[-C--:B------:R-:W-:Y:S01]  /*f910*/  FFMA R13, R16, R0.reuse, R17 ;  /* 0x00000000100d7223 */ /* 0x080fe20000000011 */
[----:B------:R-:W-:Y:S01]  /*f920*/  FFMA R14, R18, R0, R19 ;  /* 0x00000000120e7223 */ /* 0x000fe20000000013 */
[--C-:B------:R-:W-:Y:S02]  /*f930*/  HADD2.F32 R16, -RZ, R10.reuse.H0_H0 ;  /* 0x2000000aff107230 */ /* 0x100fe40000004100 */
[-C--:B------:R-:W-:Y:S01]  /*f940*/  FMUL R17, R26, R2.reuse ;  /* 0x000000021a117220 */ /* 0x080fe20000400000 */
[----:B------:R-:W-:Y:S02]  /*f950*/  HADD2.F32 R18, -RZ, R10.H1_H1 ;  /* 0x3000000aff127230 */ /* 0x000fe40000004100 */
[----:B------:R-:W-:Y:S01]  /*f960*/  FMUL R19, R24, R2 ;  /* 0x0000000218137220 */ /* 0x000fe20000400000 */
[--C-:B------:R-:W-:Y:S02]  /*f970*/  HADD2.F32 R24, -RZ, R11.reuse.H0_H0 ;  /* 0x2000000bff187230 */ /* 0x100fe40000004100 */
[----:B------:R-:W-:Y:S01]  /*f980*/  FFMA R17, R16, R0, R17 ;  /* 0x0000000010117223 */ /* 0x000fe20000000011 */
[----:B------:R-:W-:-:S02]  /*f990*/  HADD2.F32 R26, -RZ, R11.H1_H1 ;  /* 0x3000000bff1a7230 */ /* 0x000fc40000004100 */
[----:B------:R-:W-:Y:S01]  /*f9a0*/  FMUL R21, R21, R2 ;  /* 0x0000000215157220 */ /* 0x000fe20000400000 */
[----:B------:R-:W-:Y:S01]  /*f9b0*/  FFMA R16, R18, R0, R19 ;  /* 0x0000000012107223 */ /* 0x000fe20000000013 */
[----:B------:R-:W-:Y:S01]  /*f9c0*/  F2FP.F16.F32.PACK_AB R13, R14, R13 ;  /* 0x0000000d0e0d723e */ /* 0x000fe200000000ff */
[----:B------:R-:W-:Y:S01]  /*f9d0*/  FMUL R25, R25, R2 ;  /* 0x0000000219197220 */ /* 0x000fe20000400000 */
[----:B------:R-:W-:Y:S01]  /*f9e0*/  FFMA R21, R24, R0, R21 ;  /* 0x0000000018157223 */ /* 0x000fe20000000015 */
[--C-:B------:R-:W-:Y:S01]  /*f9f0*/  HADD2.F32 R24, -RZ, R4.reuse.H0_H0 ;  /* 0x20000004ff187230 */ /* 0x100fe20000004100 */
[----:B------:R-:W-:Y:S01]  /*fa00*/  F2FP.F16.F32.PACK_AB R12, R15, R12 ;  /* 0x0000000c0f0c723e */ /* 0x000fe200000000ff */
[----:B------:R-:W-:Y:S01]  /*fa10*/  FFMA R18, R26, R0, R25 ;  /* 0x000000001a127223 */ /* 0x000fe20000000019 */
[-C--:B------:R-:W-:Y:S01]  /*fa20*/  FMUL R19, R30, R2.reuse ;  /* 0x000000021e137220 */ /* 0x080fe20000400000 */
[----:B------:R-:W-:Y:S01]  /*fa30*/  HADD2.F32 R26, -RZ, R4.H1_H1 ;  /* 0x30000004ff1a7230 */ /* 0x000fe20000004100 */
[----:B------:R-:W-:Y:S01]  /*fa40*/  F2FP.F16.F32.PACK_AB R14, R16, R17 ;  /* 0x00000011100e723e */ /* 0x000fe200000000ff */
[----:B------:R-:W-:Y:S01]  /*fa50*/  FMUL R25, R28, R2 ;  /* 0x000000021c197220 */ /* 0x000fe20000400000 */
[----:B------:R-:W-:-:S02]  /*fa60*/  HADD2.F32 R28, -RZ, R5.H0_H0 ;  /* 0x20000005ff1c7230 */ /* 0x000fc40000004100 */
[----:B------:R-:W-:Y:S01]  /*fa70*/  FFMA R19, R24, R0, R19 ;  /* 0x0000000018137223 */ /* 0x000fe20000000013 */
[----:B------:R-:W-:Y:S02]  /*fa80*/  HADD2.F32 R30, -RZ, R5.H1_H1 ;  /* 0x30000005ff1e7230 */ /* 0x000fe40000004100 */
[----:B------:R-:W-:Y:S01]  /*fa90*/  FMUL R27, R27, R2 ;  /* 0x000000021b1b7220 */ /* 0x000fe20000400000 */
[----:B------:R-:W-:Y:S01]  /*faa0*/  FFMA R24, R26, R0, R25 ;  /* 0x000000001a187223 */ /* 0x000fe20000000019 */
[----:B------:R-:W-:Y:S01]  /*fab0*/  F2FP.F16.F32.PACK_AB R15, R18, R21 ;  /* 0x00000015120f723e */ /* 0x000fe200000000ff */
[----:B------:R-:W-:Y:S01]  /*fac0*/  FMUL R29, R29, R2 ;  /* 0x000000021d1d7220 */ /* 0x000fe20000400000 */
[-C--:B------:R-:W-:Y:S01]  /*fad0*/  FFMA R27, R28, R0.reuse, R27 ;  /* 0x000000001c1b7223 */ /* 0x080fe2000000001b */
[--C-:B------:R-:W-:Y:S01]  /*fae0*/  HADD2.F32 R28, -RZ, R6.reuse.H0_H0 ;  /* 0x20000006ff1c7230 */ /* 0x100fe20000004100 */
[----:B------:R-:W-:Y:S01]  /*faf0*/  F2FP.F16.F32.PACK_AB R16, R24, R19 ;  /* 0x000000131810723e */ /* 0x000fe200000000ff */
[----:B------:R-:W-:Y:S01]  /*fb00*/  FFMA R26, R30, R0, R29 ;  /* 0x000000001e1a7223 */ /* 0x000fe2000000001d */
[-C--:B------:R-:W-:Y:S01]  /*fb10*/  FMUL R25, R34, R2.reuse ;  /* 0x0000000222197220 */ /* 0x080fe20000400000 */
[----:B------:R-:W-:Y:S01]  /*fb20*/  HADD2.F32 R30, -RZ, R6.H1_H1 ;  /* 0x30000006ff1e7230 */ /* 0x000fe20000004100 */
[----:B------:R1:W-:Y:S01]  /*fb30*/  STSM.16.MT88.4 [R3+0x32000], R12 ;  /* 0x0320000c03007844 */ /* 0x0003e20000004200 */
        /* <DEDUP_REMOVED lines=8> */
[-C--:B------:R-:W-:Y:S02]  /*fbc0*/  FFMA R31, R32, R0.reuse, R31 ;  /* 0x00000000201f7223 */ /* 0x080fe4000000001f */
[----:B------:R-:W-:Y:S01]  /*fbd0*/  F2FP.F16.F32.PACK_AB R18, R28, R25 ;  /* 0x000000191c12723e */ /* 0x000fe200000000ff */
        /* <DEDUP_REMOVED lines=17> */
.L_x_100:
[----:B------:R-:W-:Y:S05]  /*fcf0*/  BSYNC B0 ;  /* 0x0000000000007941 */ /* 0x000fea0003800000 */
.L_x_99:
[----:B------:R-:W-:Y:S06]  /*fd00*/  BAR.SYNC.DEFER_BLOCKING 0x1, 0x80 ;  /* 0x0042000000007b1d */ /* 0x000fec0000010000 */
[----:B------:R-:W-:Y:S05]  /*fd10*/  @!P0 BRA `(.L_x_101) ;  /* 0x0000000000048947 */ /* 0x000fea0003800000 */
[----:B------:R-:W-:Y:S01]  /*fd20*/  BPT.TRAP 0x1 ;  /* 0x000000040000795c */ /* 0x000fe20000300000 */
.L_x_101:
[----:B------:R-:W-:Y:S01]  /*fd30*/  SYNCS.ARRIVE.TRANS64.RED.A1T0 RZ, [UR8], RZ ;  /* 0x000000ffffff79a7 */ /* 0x000fe20008100408 */
[----:B------:R-:W-:Y:S05]  /*fd40*/  @!P0 BRA `(.L_x_102) ;  /* 0x0000000000048947 */ /* 0x000fea0003800000 */
[----:B------:R-:W-:Y:S01]  /*fd50*/  BPT.TRAP 0x1 ;  /* 0x000000040000795c */ /* 0x000fe20000300000 */
.L_x_102:
[----:B------:R-:W2:Y:S02]  /*fd60*/  SYNCS.PHASECHK.TRANS64.TRYWAIT P3, [UR50+0x344d8], R20 ;  /* 0x0344d814ff0075a7 */ /* 0x000ea40008060172 */
[----:B--2---:R-:W-:Y:S05]  /*fd70*/  @!P3 BRA `(.L_x_103) ;  /* 0x000000a80050b947 */ /* 0x004fea0003800000 */
.L_x_373:
        /* <DEDUP_REMOVED lines=29> */
[----:B------:R-:W-:Y:S01]  /*ff50*/  FFMA R14, R18, R0, R75 ;  /* 0x00000000120e7223 */ /* 0x000fe2000000004b */
[----:B------:R-:W-:Y:S01]  /*ff60*/  FMUL R15, R76, R2 ;  /* 0x000000024c0f7220 */ /* 0x000fe20000400000 */
        /* <DEDUP_REMOVED lines=20> */
[----:B------:R-:W-:Y:S01]  /*100b0*/  F2FP.F16.F32.PACK_AB R13, R14, R13 ;  /* 0x0000000d0e0d723e */ /* 0x000fe200000000ff */
[-C--:B------:R-:W-:Y:S01]  /*100c0*/  FFMA R28, R30, R0.reuse, R85 ;  /* 0x000000001e1c7223 */ /* 0x080fe20000000055 */
        /* <DEDUP_REMOVED lines=24> */
.L_x_105:
[----:B------:R-:W-:Y:S05]  /*10250*/  BSYNC B0 ;  /* 0x0000000000007941 */ /* 0x000fea0003800000 */
.L_x_104:
[----:B------:R-:W-:Y:S06]  /*10260*/  BAR.SYNC.DEFER_BLOCKING 0x1, 0x80 ;  /* 0x0042000000007b1d */ /* 0x000fec0000010000 */
[----:B------:R-:W-:Y:S05]  /*10270*/  @!P0 BRA `(.L_x_106) ;  /* 0x0000000000048947 */ /* 0x000fea0003800000 */
[----:B------:R-:W-:Y:S01]  /*10280*/  BPT.TRAP 0x1 ;  /* 0x000000040000795c */ /* 0x000fe20000300000 */
.L_x_106:
[----:B------:R-:W-:Y:S01]  /*10290*/  SYNCS.ARRIVE.TRANS64.RED.A1T0 RZ, [UR9], RZ ;  /* 0x000000ffffff79a7 */ /* 0x000fe20008100409 */
[----:B------:R-:W-:Y:S05]  /*102a0*/  @!P0 BRA `(.L_x_107) ;  /* 0x0000000000048947 */ /* 0x000fea0003800000 */
[----:B------:R-:W-:Y:S01]  /*102b0*/  BPT.TRAP 0x1 ;  /* 0x000000040000795c */ /* 0x000fe20000300000 */
.L_x_107:
[----:B------:R-:W2:Y:S02]  /*102c0*/  SYNCS.PHASECHK.TRANS64.TRYWAIT P3, [UR50+0x344c0], R159 ;  /* 0x0344c09fff0075a7 */ /* 0x000ea40008060172 */
[----:B--2---:R-:W-:Y:S05]  /*102d0*/  @!P3 BRA `(.L_x_108) ;  /* 0x000000a40010b947 */ /* 0x004fea0003800000 */
.L_x_374:
        /* <DEDUP_REMOVED lines=93> */
.L_x_110:
[----:B------:R-:W-:Y:S05]  /*108b0*/  BSYNC B0 ;  /* 0x0000000000007941 */ /* 0x000fea0003800000 */
.L_x_109:
[----:B------:R-:W-:Y:S06]  /*108c0*/  BAR.SYNC.DEFER_BLOCKING 0x1, 0x80 ;  /* 0x0042000000007b1d */ /* 0x000fec0000010000 */
[----:B------:R-:W-:Y:S05]  /*108d0*/  @!P0 BRA `(.L_x_111) ;  /* 0x0000000000048947 */ /* 0x000fea0003800000 */
[----:B------:R-:W-:Y:S01]  /*108e0*/  BPT.TRAP 0x1 ;  /* 0x000000040000795c */ /* 0x000fe20000300000 */
.L_x_111:
[----:B------:R-:W-:Y:S01]  /*108f0*/  SYNCS.ARRIVE.TRANS64.RED.A1T0 RZ, [UR10], RZ ;  /* 0x000000ffffff79a7 */ /* 0x000fe2000810040a */
[----:B------:R-:W-:Y:S05]  /*10900*/  @!P0 BRA `(.L_x_112) ;  /* 0x0000000000048947 */ /* 0x000fea0003800000 */
[----:B------:R-:W-:Y:S01]  /*10910*/  BPT.TRAP 0x1 ;  /* 0x000000040000795c */ /* 0x000fe20000300000 */
.L_x_112:
[----:B------:R-:W2:Y:S02]  /*10920*/  SYNCS.PHASECHK.TRANS64.TRYWAIT P3, [UR50+0x344c8], R159 ;  /* 0x0344c89fff0075a7 */ /* 0x000ea40008060172 */
[----:B--2---:R-:W-:Y:S05]  /*10930*/  @!P3 BRA `(.L_x_113) ;  /* 0x0000009c0090b947 */ /* 0x004fea0003800000 */
.L_x_375:
        /* <DEDUP_REMOVED lines=58> */
[----:B------:R-:W-:Y:S02]  /*10ce0*/  F2FP.F16.F32.PACK_AB R26, R28, R27 ;  /* 0x0000001b1c1a723e */ /* 0x000fe400000000ff */
[----:B------:R-:W-:Y:S01]  /*10cf0*/  F2FP.F16.F32.PACK_AB R24, R24, R21 ;  /* 0x000000151818723e */ /* 0x000fe200000000ff */
[----:B------:R1:W-:Y:S01]  /*10d00*/  STSM.16.MT88.4 [R3+0x31000], R12 ;  /* 0x0310000c03007844 */ /* 0x0003e20000004200 */
        /* <DEDUP_REMOVED lines=16> */
.L_x_115:
[----:B------:R-:W-:Y:S05]  /*10e10*/  BSYNC B0 ;  /* 0x0000000000007941 */ /* 0x000fea0003800000 */
.L_x_114:
[----:B------:R-:W-:Y:S06]  /*10e20*/  BAR.SYNC.DEFER_BLOCKING 0x1, 0x80 ;  /* 0x0042000000007b1d */ /* 0x000fec0000010000 */
[----:B------:R-:W-:Y:S05]  /*10e30*/  @!P0 BRA `(.L_x_116) ;  /* 0x0000000000048947 */ /* 0x000fea0003800000 */
[----:B------:R-:W-:Y:S01]  /*10e40*/  BPT.TRAP 0x1 ;  /* 0x000000040000795c */ /* 0x000fe20000300000 */
.L_x_116:
[----:B------:R-:W-:Y:S01]  /*10e50*/  SYNCS.ARRIVE.TRANS64.RED.A1T0 RZ, [UR7], RZ ;  /* 0x000000ffffff79a7 */ /* 0x000fe20008100407 */
[----:B------:R-:W-:Y:S05]  /*10e60*/  @!P0 BRA `(.L_x_117) ;  /* 0x0000000000048947 */ /* 0x000fea0003800000 */
[----:B------:R-:W-:Y:S01]  /*10e70*/  BPT.TRAP 0x1 ;  /* 0x000000040000795c */ /* 0x000fe20000300000 */
.L_x_117:
[----:B------:R-:W2:Y:S02]  /*10e80*/  SYNCS.PHASECHK.TRANS64.TRYWAIT P3, [UR50+0x344d0], R159 ;  /* 0x0344d09fff0075a7 */ /* 0x000ea40008060172 */
[----:B--2---:R-:W-:Y:S05]  /*10e90*/  @!P3 BRA `(.L_x_118) ;  /* 0x000000980050b947 */ /* 0x004fea0003800000 */
.L_x_376:
        /* <DEDUP_REMOVED lines=26> */
[-C--:B----4-:R-:W-:Y:S01]  /*11040*/  FMUL R17, R12, R2.reuse ;  /* 0x000000020c117220 */ /* 0x090fe20000400000 */
[----:B------:R-:W-:Y:S02]  /*11050*/  HADD2.F32 R12, -RZ, R8.H0_H0 ;  /* 0x20000008ff0c7230 */ /* 0x000fe40000004100 */
[----:B-----5:R-:W-:Y:S01]  /*11060*/  FMUL R19, R19, R2 ;  /* 0x0000000213137220 */ /* 0x020fe20000400000 */
[----:B------:R-:W-:-:S02]  /*11070*/  FFMA R17, R16, R0, R17 ;  /* 0x0000000010117223 */ /* 0x000fc40000000011 */
        /* <DEDUP_REMOVED lines=63> */
.L_x_120:
[----:B------:R-:W-:Y:S05]  /*11470*/  BSYNC B0 ;  /* 0x0000000000007941 */ /* 0x000fea0003800000 */
.L_x_119:
[----:B------:R-:W-:Y:S06]  /*11480*/  BAR.SYNC.DEFER_BLOCKING 0x1, 0x80 ;  /* 0x0042000000007b1d */ /* 0x000fec0000010000 */
[----:B------:R-:W-:Y:S05]  /*11490*/  @!P0 BRA `(.L_x_121) ;  /* 0x0000000000048947 */ /* 0x000fea0003800000 */
[----:B------:R-:W-:Y:S01]  /*114a0*/  BPT.TRAP 0x1 ;  /* 0x000000040000795c */ /* 0x000fe20000300000 */
.L_x_121:
[----:B------:R-:W-:Y:S01]  /*114b0*/  SYNCS.ARRIVE.TRANS64.RED.A1T0 RZ, [UR8], RZ ;  /* 0x000000ffffff79a7 */ /* 0x000fe20008100408 */
[----:B------:R-:W-:Y:S05]  /*114c0*/  @!P0 BRA `(.L_x_122) ;  /* 0x0000000000048947 */ /* 0x000fea0003800000 */
[----:B------:R-:W-:Y:S01]  /*114d0*/  BPT.TRAP 0x1 ;  /* 0x000000040000795c */ /* 0x000fe20000300000 */
.L_x_122:
[----:B------:R-:W2:Y:S02]  /*114e0*/  SYNCS.PHASECHK.TRANS64.TRYWAIT P3, [UR50+0x344d8], R159 ;  /* 0x0344d89fff0075a7 */ /* 0x000ea40008060172 */
[----:B--2---:R-:W-:Y:S05]  /*114f0*/  @!P3 BRA `(.L_x_123) ;  /* 0x0000009000d0b947 */ /* 0x004fea0003800000 */
.L_x_377:
        /* <DEDUP_REMOVED lines=77> */
.L_x_125:
[----:B------:R-:W-:Y:S05]  /*119d0*/  BSYNC B0 ;  /* 0x0000000000007941 */ /* 0x000fea0003800000 */
.L_x_124:
[----:B------:R-:W-:Y:S06]  /*119e0*/  BAR.SYNC.DEFER_BLOCKING 0x1, 0x80 ;  /* 0x0042000000007b1d */ /* 0x000fec0000010000 */
[----:B------:R-:W-:Y:S05]  /*119f0*/  @!P0 BRA `(.L_x_126) ;  /* 0x0000000000048947 */ /* 0x000fea0003800000 */
[----:B------:R-:W-:Y:S01]  /*11a00*/  BPT.TRAP 0x1 ;  /* 0x000000040000795c */ /* 0x000fe20000300000 */
.L_x_126:
[----:B------:R-:W-:Y:S01]  /*11a10*/  SYNCS.ARRIVE.TRANS64.RED.A1T0 RZ, [UR9], RZ ;  /* 0x000000ffffff79a7 */ /* 0x000fe20008100409 */
[----:B------:R-:W-:Y:S05]  /*11a20*/  @!P0 BRA `(.L_x_127) ;  /* 0x0000000000048947 */ /* 0x000fea0003800000 */
[----:B------:R-:W-:Y:S01]  /*11a30*/  BPT.TRAP 0x1 ;  /* 0x000000040000795c */ /* 0x000fe20000300000 */
.L_x_127:
[----:B------:R-:W2:Y:S02]  /*11a40*/  SYNCS.PHASECHK.TRANS64.TRYWAIT P3, [UR50+0x344c0], R20 ;  /* 0x0344c014ff0075a7 */ /* 0x000ea40008060172 */
[----:B--2---:R-:W-:Y:S05]  /*11a50*/  @!P3 BRA `(.L_x_128) ;  /* 0x0000008c0090b947 */ /* 0x004fea0003800000 */
.L_x_378:
        /* <DEDUP_REMOVED lines=93> */
.L_x_130:
[----:B------:R-:W-:Y:S05]  /*12030*/  BSYNC B0 ;  /* 0x0000000000007941 */ /* 0x000fea0003800000 */
.L_x_129:
[----:B------:R-:W-:Y:S06]  /*12040*/  BAR.SYNC.DEFER_BLOCKING 0x1, 0x80 ;  /* 0x0042000000007b1d */ /* 0x000fec0000010000 */
[----:B------:R-:W-:Y:S05]  /*12050*/  @!P0 BRA `(.L_x_131) ;  /* 0x0000000000048947 */ /* 0x000fea0003800000 */
[----:B------:R-:W-:Y:S01]  /*12060*/  BPT.TRAP 0x1 ;  /* 0x000000040000795c */ /* 0x000fe20000300000 */
.L_x_131:
[----:B------:R-:W-:Y:S01]  /*12070*/  SYNCS.ARRIVE.TRANS64.RED.A1T0 RZ, [UR10], RZ ;  /* 0x000000ffffff79a7 */ /* 0x000fe2000810040a */
[----:B------:R-:W-:Y:S05]  /*12080*/  @!P0 BRA `(.L_x_132) ;  /* 0x0000000000048947 */ /* 0x000fea0003800000 */
[----:B------:R-:W-:Y:S01]  /*12090*/  BPT.TRAP 0x1 ;  /* 0x000000040000795c */ /* 0x000fe20000300000 */
.L_x_132:
[----:B------:R-:W2:Y:S02]  /*120a0*/  SYNCS.PHASECHK.TRANS64.TRYWAIT P3, [UR50+0x344c8], R20 ;  /* 0x0344c814ff0075a7 */ /* 0x000ea40008060172 */
[----:B--2---:R-:W-:Y:S05]  /*120b0*/  @!P3 BRA `(.L_x_133) ;  /* 0x000000880010b947 */ /* 0x004fea0003800000 */
.L_x_379:
        /* <DEDUP_REMOVED lines=77> */
.L_x_135:
[----:B------:R-:W-:Y:S05]  /*12590*/  BSYNC B0 ;  /* 0x0000000000007941 */ /* 0x000fea0003800000 */
.L_x_134:
[----:B------:R-:W-:Y:S06]  /*125a0*/  BAR.SYNC.DEFER_BLOCKING 0x1, 0x80 ;  /* 0x0042000000007b1d */ /* 0x000fec0000010000 */
[----:B------:R-:W-:Y:S05]  /*125b0*/  @!P0 BRA `(.L_x_136) ;  /* 0x0000000000048947 */ /* 0x000fea0003800000 */
[----:B------:R-:W-:Y:S01]  /*125c0*/  BPT.TRAP 0x1 ;  /* 0x000000040000795c */ /* 0x000fe20000300000 */
.L_x_136:
[----:B------:R-:W-:Y:S01]  /*125d0*/  SYNCS.ARRIVE.TRANS64.RED.A1T0 RZ, [UR7], RZ ;  /* 0x000000ffffff79a7 */ /* 0x000fe20008100407 */
[----:B------:R-:W-:Y:S05]  /*125e0*/  @!P0 BRA `(.L_x_137) ;  /* 0x0000000000048947 */ /* 0x000fea0003800000 */
[----:B------:R-:W-:Y:S01]  /*125f0*/  BPT.TRAP 0x1 ;  /* 0x000000040000795c */ /* 0x000fe20000300000 */
.L_x_137:
[----:B------:R-:W2:Y:S02]  /*12600*/  SYNCS.PHASECHK.TRANS64.TRYWAIT P3, [UR50+0x344d0], R20 ;  /* 0x0344d014ff0075a7 */ /* 0x000ea40008060172 */
[----:B--2---:R-:W-:Y:S05]  /*12610*/  @!P3 BRA `(.L_x_138) ;  /* 0x0000008000d0b947 */ /* 0x004fea0003800000 */
.L_x_380:
        /* <DEDUP_REMOVED lines=17> */
[----:B------:R-:W-:Y:S04]  /*12730*/  @P1 LDSM.16.MT88.4 R8, [R3+0x32000] ;  /* 0x032000000308183b */ /* 0x000fe80000004200 */
[----:B------:R-:W1:Y:S01]  /*12740*/  @P1 LDSM.16.MT88.4 R4, [R3+0x32800] ;  /* 0x032800000304183b */ /* 0x000e620000004200 */
[----:B------:R-:W-:Y:S05]  /*12750*/  WARPSYNC.ALL ;  /* 0x0000000000007948 */ /* 0x000fea0003800000 */
[----:B------:R-:W-:Y:S01]  /*12760*/  BSSY B0, `(.L_x_139) ;  /* 0x0000049000007945 */ /* 0x000fe20003800000 */
[----:B-1----:R-:W-:-:S02]  /*12770*/  HADD2.F32 R32, -RZ, R7.H0_H0 ;  /* 0x20000007ff207230 */ /* 0x002fc40000004100 */
[----:B------:R-:W-:Y:S02]  /*12780*/  HADD2.F32 R34, -RZ, R7.H1_H1 ;  /* 0x30000007ff227230 */ /* 0x000fe40000004100 */
[-C--:B--2---:R-:W-:Y:S01]  /*12790*/  FMUL R13, R13, R2.reuse ;  /* 0x000000020d0d7220 */ /* 0x084fe20000400000 */
[-C--:B---3--:R-:W-:Y:S01]  /*127a0*/  FMUL R15, R15, R2.reuse ;  /* 0x000000020f0f7220 */ /* 0x088fe20000400000 */
[-C--:B----4-:R-:W-:Y:S01]  /*127b0*/  FMUL R17, R17, R2.reuse ;  /* 0x0000000211117220 */ /* 0x090fe20000400000 */
[-C--:B-----5:R-:W-:Y:S01]  /*127c0*/  FMUL R19, R19, R2.reuse ;  /* 0x0000000213137220 */ /* 0x0a0fe20000400000 */
[-C--:B------:R-:W-:Y:S01]  /*127d0*/  FMUL R21, R21, R2.reuse ;  /* 0x0000000215157220 */ /* 0x080fe20000400000 */
[-C--:B------:R-:W-:Y:S01]  /*127e0*/  FMUL R25, R25, R2.reuse ;  /* 0x0000000219197220 */ /* 0x080fe20000400000 */
[-C--:B------:R-:W-:Y:S01]  /*127f0*/  FMUL R27, R27, R2.reuse ;  /* 0x000000021b1b7220 */ /* 0x080fe20000400000 */
[-C--:B------:R-:W-:Y:S01]  /*12800*/  FMUL R29, R29, R2.reuse ;  /* 0x000000021d1d7220 */ /* 0x080fe20000400000 */
[----:B------:R-:W-:Y:S01]  /*12810*/  FMUL R31, R30, R2 ;  /* 0x000000021e1f7220 */ /* 0x000fe20000400000 */
[----:B------:R-:W-:-:S02]  /*12820*/  HADD2.F32 R30, -RZ, R5.H0_H0 ;  /* 0x20000005ff1e7230 */ /* 0x000fc40000004100 */
[-C--:B------:R-:W-:Y:S01]  /*12830*/  FMUL R33, R28, R2.reuse ;  /* 0x000000021c217220 */ /* 0x080fe20000400000 */
[--C-:B------:R-:W-:Y:S02]  /*12840*/  HADD2.F32 R28, -RZ, R4.reuse.H1_H1 ;  /* 0x30000004ff1c7230 */ /* 0x100fe40000004100 */
[-C--:B------:R-:W-:Y:S01]  /*12850*/  FMUL R35, R26, R2.reuse ;  /* 0x000000021a237220 */ /* 0x080fe20000400000 */
[----:B------:R-:W-:Y:S02]  /*12860*/  HADD2.F32 R26, -RZ, R4.H0_H0 ;  /* 0x20000004ff1a7230 */ /* 0x000fe40000004100 */
[----:B------:R-:W-:Y:S01]  /*12870*/  FMUL R37, R12, R2 ;  /* 0x000000020c257220 */ /* 0x000fe20000400000 */
[----:B------:R-:W-:Y:S02]  /*12880*/  HADD2.F32 R12, -RZ, R8.H0_H0 ;  /* 0x20000008ff0c7230 */ /* 0x000fe40000004100 */
[-C--:B------:R-:W-:Y:S01]  /*12890*/  FFMA R31, R26, R0.reuse, R31 ;  /* 0x000000001a1f7223 */ /* 0x080fe2000000001f */
[----:B------:R-:W-:Y:S01]  /*128a0*/  FFMA R35, R30, R0, R35 ;  /* 0x000000001e237223 */ /* 0x000fe20000000023 */
[----:B------:R-:W-:Y:S01]  /*128b0*/  FMUL R39, R24, R2 ;  /* 0x0000000218277220 */ /* 0x000fe20000400000 */
[----:B------:R-:W-:-:S02]  /*128c0*/  HADD2.F32 R24, -RZ, R10.H1_H1 ;  /* 0x3000000aff187230 */ /* 0x000fc40000004100 */
[----:B------:R-:W-:Y:S01]  /*128d0*/  FFMA R13, R12, R0, R13 ;  /* 0x000000000c0d7223 */ /* 0x000fe2000000000d */
[----:B------:R-:W-:Y:S02]  /*128e0*/  HADD2.F32 R12, -RZ, R8.H1_H1 ;  /* 0x30000008ff0c7230 */ /* 0x000fe40000004100 */
[-C--:B------:R-:W-:Y:S01]  /*128f0*/  FMUL R41, R18, R2.reuse ;  /* 0x0000000212297220 */ /* 0x080fe20000400000 */
[----:B------:R-:W-:Y:S02]  /*12900*/  HADD2.F32 R18, -RZ, R10.H0_H0 ;  /* 0x2000000aff127230 */ /* 0x000fe40000004100 */
[----:B------:R-:W-:Y:S02]  /*12910*/  HADD2.F32 R26, -RZ, R5.H1_H1 ;  /* 0x30000005ff1a7230 */ /* 0x000fe40000004100 */
[----:B------:R-:W-:Y:S01]  /*12920*/  FMUL R43, R16, R2 ;  /* 0x00000002102b7220 */ /* 0x000fe20000400000 */
[----:B------:R-:W-:Y:S02]  /*12930*/  HADD2.F32 R16, -RZ, R9.H1_H1 ;  /* 0x30000009ff107230 */ /* 0x000fe40000004100 */
[----:B------:R-:W-:Y:S01]  /*12940*/  FFMA R21, R18, R0, R21 ;  /* 0x0000000012157223 */ /* 0x000fe20000000015 */
[----:B------:R-:W-:-:S02]  /*12950*/  HADD2.F32 R18, -RZ, R11.H0_H0 ;  /* 0x2000000bff127230 */ /* 0x000fc40000004100 */
[----:B------:R-:W-:Y:S01]  /*12960*/  FMUL R45, R14, R2 ;  /* 0x000000020e2d7220 */ /* 0x000fe20000400000 */
[----:B------:R-:W-:Y:S02]  /*12970*/  HADD2.F32 R14, -RZ, R9.H0_H0 ;  /* 0x20000009ff0e7230 */ /* 0x000fe40000004100 */
[-C--:B------:R-:W-:Y:S01]  /*12980*/  FFMA R12, R12, R0.reuse, R15 ;  /* 0x000000000c0c7223 */ /* 0x080fe2000000000f */
[----:B------:R-:W-:Y:S02]  /*12990*/  HADD2.F32 R30, -RZ, R6.H1_H1 ;  /* 0x30000006ff1e7230 */ /* 0x000fe40000004100 */
[-C--:B------:R-:W-:Y:S01]  /*129a0*/  FFMA R27, R18, R0.reuse, R27 ;  /* 0x00000000121b7223 */ /* 0x080fe2000000001b */
[-C--:B------:R-:W-:Y:S01]  /*129b0*/  FFMA R26, R26, R0.reuse, R37 ;  /* 0x000000001a1a7223 */ /* 0x080fe20000000025 */
[-C--:B------:R-:W-:Y:S01]  /*129c0*/  FFMA R17, R14, R0.reuse, R17 ;  /* 0x000000000e117223 */ /* 0x080fe20000000011 */
[-C--:B------:R-:W-:Y:S01]  /*129d0*/  FFMA R14, R16, R0.reuse, R19 ;  /* 0x00000000100e7223 */ /* 0x080fe20000000013 */
[----:B------:R-:W-:Y:S01]  /*129e0*/  FFMA R16, R24, R0, R25 ;  /* 0x0000000018107223 */ /* 0x000fe20000000019 */
[----:B------:R-:W-:-:S02]  /*129f0*/  HADD2.F32 R24, -RZ, R11.H1_H1 ;  /* 0x3000000bff187230 */ /* 0x000fc40000004100 */
[-C--:B------:R-:W-:Y:S01]  /*12a00*/  FFMA R43, R32, R0.reuse, R43 ;  /* 0x00000000202b7223 */ /* 0x080fe2000000002b */
[----:B------:R-:W-:Y:S02]  /*12a10*/  F2FP.F16.F32.PACK_AB R12, R12, R13 ;  /* 0x0000000d0c0c723e */ /* 0x000fe400000000ff */
[----:B------:R-:W-:Y:S01]  /*12a20*/  F2FP.F16.F32.PACK_AB R13, R14, R17 ;  /* 0x000000110e0d723e */ /* 0x000fe200000000ff */
[-C--:B------:R-:W-:Y:S01]  /*12a30*/  FFMA R18, R24, R0.reuse, R29 ;  /* 0x0000000018127223 */ /* 0x080fe2000000001d */
[-C--:B------:R-:W-:Y:S01]  /*12a40*/  FFMA R24, R28, R0.reuse, R33 ;  /* 0x000000001c187223 */ /* 0x080fe20000000021 */
[----:B------:R-:W-:Y:S01]  /*12a50*/  HADD2.F32 R28, -RZ, R6.H0_H0 ;  /* 0x20000006ff1c7230 */ /* 0x000fe20000004100 */
[----:B------:R-:W-:Y:S02]  /*12a60*/  F2FP.F16.F32.PACK_AB R14, R16, R21 ;  /* 0x00000015100e723e */ /* 0x000fe400000000ff */
[----:B------:R-:W-:Y:S02]  /*12a70*/  F2FP.F16.F32.PACK_AB R15, R18, R27 ;  /* 0x0000001b120f723e */ /* 0x000fe400000000ff */
[-C--:B------:R-:W-:Y:S01]  /*12a80*/  FFMA R39, R28, R0.reuse, R39 ;  /* 0x000000001c277223 */ /* 0x080fe20000000027 */
[-C--:B------:R-:W-:Y:S01]  /*12a90*/  FFMA R28, R30, R0.reuse, R41 ;  /* 0x000000001e1c7223 */ /* 0x080fe20000000029 */
[----:B------:R-:W-:Y:S01]  /*12aa0*/  FFMA R30, R34, R0, R45 ;  /* 0x00000000221e7223 */ /* 0x000fe2000000002d */
[----:B------:R-:W-:Y:S01]  /*12ab0*/  F2FP.F16.F32.PACK_AB R25, R26, R35 ;  /* 0x000000231a19723e */ /* 0x000fe200000000ff */
[----:B------:R1:W-:Y:S01]  /*12ac0*/  STSM.16.MT88.4 [R3+0x32000], R12 ;  /* 0x0320000c03007844 */ /* 0x0003e20000004200 */
        /* <DEDUP_REMOVED lines=18> */
.L_x_140:
[----:B------:R-:W-:Y:S05]  /*12bf0*/  BSYNC B0 ;  /* 0x0000000000007941 */ /* 0x000fea0003800000 */
.L_x_139:
[----:B------:R-:W-:Y:S06]  /*12c00*/  BAR.SYNC.DEFER_BLOCKING 0x1, 0x80 ;  /* 0x0042000000007b1d */ /* 0x000fec0000010000 */
[----:B------:R-:W-:Y:S05]  /*12c10*/  @!P0 BRA `(.L_x_141) ;  /* 0x0000000000048947 */ /* 0x000fea0003800000 */
[----:B------:R-:W-:Y:S01]  /*12c20*/  BPT.TRAP 0x1 ;  /* 0x000000040000795c */ /* 0x000fe20000300000 */
.L_x_141:
[----:B------:R-:W-:Y:S01]  /*12c30*/  SYNCS.ARRIVE.TRANS64.RED.A1T0 RZ, [UR8], RZ ;  /* 0x000000ffffff79a7 */ /* 0x000fe20008100408 */
[----:B------:R-:W-:Y:S05]  /*12c40*/  @!P0 BRA `(.L_x_142) ;  /* 0x0000000000048947 */ /* 0x000fea0003800000 */
[----:B------:R-:W-:Y:S01]  /*12c50*/  BPT.TRAP 0x1 ;  /* 0x000000040000795c */ /* 0x000fe20000300000 */
.L_x_142:
[----:B------:R-:W2:Y:S02]  /*12c60*/  SYNCS.PHASECHK.TRANS64.TRYWAIT P3, [UR50+0x344d8], R20 ;  /* 0x0344d814ff0075a7 */ /* 0x000ea40008060172 */
[----:B--2---:R-:W-:Y:S05]  /*12c70*/  @!P3 BRA `(.L_x_143) ;  /* 0x0000007c0050b947 */ /* 0x004fea0003800000 */
.L_x_381:
        /* <DEDUP_REMOVED lines=39> */
[--C-:B------:R-:W-:Y:S02]  /*12ef0*/  HADD2.F32 R27, -RZ, R4.reuse.H0_H0 ;  /* 0x20000004ff1b7230 */ /* 0x100fe40000004100 */
[-C--:B------:R-:W-:Y:S01]  /*12f00*/  FFMA R31, R31, R0.reuse, R146 ;  /* 0x000000001f1f7223 */ /* 0x080fe20000000092 */
[----:B------:R-:W-:Y:S02]  /*12f10*/  HADD2.F32 R29, -RZ, R4.H1_H1 ;  /* 0x30000004ff1d7230 */ /* 0x000fe40000004100 */
[-C--:B------:R-:W-:Y:S01]  /*12f20*/  FFMA R37, R37, R0.reuse, R150 ;  /* 0x0000000025257223 */ /* 0x080fe20000000096 */
[----:B------:R-:W-:Y:S02]  /*12f30*/  HADD2.F32 R5, -RZ, R5.H1_H1 ;  /* 0x30000005ff057230 */ /* 0x000fe40000004100 */
        /* <DEDUP_REMOVED lines=33> */
.L_x_145:
[----:B------:R-:W-:Y:S05]  /*13150*/  BSYNC B0 ;  /* 0x0000000000007941 */ /* 0x000fea0003800000 */
.L_x_144:
[----:B------:R-:W-:Y:S06]  /*13160*/  BAR.SYNC.DEFER_BLOCKING 0x1, 0x80 ;  /* 0x0042000000007b1d */ /* 0x000fec0000010000 */
[----:B------:R-:W-:Y:S05]  /*13170*/  @!P0 BRA `(.L_x_146) ;  /* 0x0000000000048947 */ /* 0x000fea0003800000 */
[----:B------:R-:W-:Y:S01]  /*13180*/  BPT.TRAP 0x1 ;  /* 0x000000040000795c */ /* 0x000fe20000300000 */
.L_x_146:
[----:B------:R-:W-:Y:S01]  /*13190*/  UISETP.NE.AND UP0, UPT, UR53, 0x3, UPT ;  /* 0x000000033500788c */ /* 0x000fe2000bf05270 */
[----:B------:R-:W-:Y:S05]  /*131a0*/  SYNCS.ARRIVE.TRANS64.RED.A1T0 RZ, [UR9], RZ ;  /* 0x000000ffffff79a7 */ /* 0x000fea0008100409 */
[----:B------:R-:W-:-:S13]  /*131b0*/  PLOP3.LUT P1, PT, PT, PT, UP0, 0x80, 0x0 ;  /* 0x000000000000781c */ /* 0x000fda0003f2f008 */
[----:B------:R-:W-:Y:S05]  /*131c0*/  @!P1 BRA `(.L_x_147) ;  /* 0x0000000000049947 */ /* 0x000fea0003800000 */
[----:B------:R-:W-:Y:S01]  /*131d0*/  BPT.TRAP 0x1 ;  /* 0x000000040000795c */ /* 0x000fe20000300000 */
.L_x_147:
[----:B------:R-:W2:Y:S01]  /*131e0*/  LDL R2, [R1+0x200] ;  /* 0x0002000001027983 */ /* 0x000ea20000100800 */
[----:B------:R-:W-:Y:S02]  /*131f0*/  SHF.L.U32 R0, R152, 0x1f, RZ ;  /* 0x0000001f98007819 */ /* 0x000fe400000006ff */
[C---:B--2---:R-:W-:Y:S02]  /*13200*/  R2UR UR4, R2.reuse ;  /* 0x00000000020472ca */ /* 0x044fe400000e0000 */
[----:B------:R-:W-:-:S11]  /*13210*/  LEA R19, R2, UR50, 0x4 ;  /* 0x0000003202137c11 */ /* 0x000fd6000f8e20ff */
[----:B------:R-:W-:-:S09]  /*13220*/  ULEA UR4, UR4, UR50, 0x3 ;  /* 0x0000003204047291 */ /* 0x000fd2000f8e183f */
[----:B------:R-:W2:Y:S02]  /*13230*/  SYNCS.PHASECHK.TRANS64.TRYWAIT P2, [UR4+0x34400], R0 ;  /* 0x03440000ff0075a7 */ /* 0x000ea40008040144 */
[----:B--2---:R-:W-:Y:S05]  /*13240*/  @!P2 BRA `(.L_x_148) ;  /* 0x0000007400f4a947 */ /* 0x004fea0003800000 */
.L_x_382:
[----:B------:R-:W2:Y:S01]  /*13250*/  LDS.128 R16, [R19+0x34530] ;  /* 0x0345300013107984 */ /* 0x000ea20000000c00 */
        /* <DEDUP_REMOVED lines=8> */
.L_x_149:
[----:B-1----:R-:W4:Y:S01]  /*132e0*/  LDL.LU R0, [R1+0x200] ;  /* 0x0002000001007983 */ /* 0x002f220000300800 */
[----:B------:R-:W-:Y:S01]  /*132f0*/  UIADD3 UR4, UR4, 0x34440, URZ ;  /* 0x0003444004047890 */ /* 0x000fe2000fffe03f */
[----:B--2---:R-:W-:Y:S02]  /*13300*/  ISETP.NE.AND P3, PT, R19, RZ, PT ;  /* 0x000000ff1300720c */ /* 0x004fe40003f65270 */
[----:B------:R-:W-:Y:S01]  /*13310*/  MOV R19, RZ ;  /* 0x000000ff00137202 */ /* 0x000fe20000000f00 */
[----:B------:R-:W-:-:S09]  /*13320*/  UPRMT UR4, UR57, 0x654, UR4 ;  /* 0x0000065439047896 */ /* 0x000fd20008000004 */
[----:B---3--:R-:W-:Y:S01]  /*13330*/  SYNCS.ARRIVE.TRANS64.RED.A1T0 RZ, [UR4], RZ ;  /* 0x000000ffffff79a7 */ /* 0x008fe20008100404 */
[----:B----4-:R-:W-:-:S05]  /*13340*/  VIADD R0, R0, 0x1 ;  /* 0x0000000100007836 */ /* 0x010fca0000000000 */
[----:B------:R-:W-:-:S04]  /*13350*/  ISETP.NE.AND P2, PT, R0, 0x8, PT ;  /* 0x000000080000780c */ /* 0x000fc80003f45270 */
[----:B------:R-:W-:Y:S02]  /*13360*/  SEL R4, R0, RZ, P2 ;  /* 0x000000ff00047207 */ /* 0x000fe40001000000 */
[----:B------:R-:W-:-:S03]  /*13370*/  SEL R3, RZ, 0x1, P2 ;  /* 0x00000001ff037807 */ /* 0x000fc60001000000 */
[----:B------:R1:W-:Y:S01]  /*13380*/  STL [R1+0x200], R4 ;  /* 0x0002000401007387 */ /* 0x0003e20000100800 */
[----:B------:R-:W-:Y:S01]  /*13390*/  LOP3.LUT R152, R152, R3, RZ, 0x3c, !PT ;  /* 0x0000000398987212 */ /* 0x000fe200078e3cff */
[----:B------:R-:W-:Y:S06]  /*133a0*/  @!P3 BRA `(.L_x_150) ;  /* 0x0000000000b8b947 */ /* 0x000fec0003800000 */
[----:B------:R-:W2:Y:S02]  /*133b0*/  LDC.64 R2, c[0x0][0x290] ;  /* 0x0000a400ff027b82 */ /* 0x000ea40000000a00 */
[----:B--2---:R-:W-:-:S06]  /*133c0*/  IMAD.WIDE R2, R18, 0xc, R2 ;  /* 0x0000000c12027825 */ /* 0x004fcc00078e0202 */
[----:B------:R-:W2:Y:S02]  /*133d0*/  LDG.E R2, desc[UR38][R2.64+0x8] ;  /* 0x0000082602027981 */ /* 0x000ea4000c1e1900 */
[----:B--2---:R-:W-:-:S13]  /*133e0*/  R2UR UR4, R2 ;  /* 0x00000000020472ca */ /* 0x004fda00000e0000 */
[----:B------:R-:W-:-:S04]  /*133f0*/  UIADD3 UR4, UR4, 0x3f, URZ ;  /* 0x0000003f04047890 */ /* 0x000fc8000fffe03f */
[----:B------:R-:W-:-:S04]  /*13400*/  USHF.R.S32.HI UR5, URZ, 0x1f, UR4 ;  /* 0x0000001f3f057899 */ /* 0x000fc80008011404 */
[----:B------:R-:W-:-:S04]  /*13410*/  ULEA.HI UR5, UR5, UR4, URZ, 0x6 ;  /* 0x0000000405057291 */ /* 0x000fc8000f8f303f */
[----:B------:R-:W-:-:S04]  /*13420*/  USHF.R.S32.HI UR5, URZ, 0x6, UR5 ;  /* 0x000000063f057899 */ /* 0x000fc80008011405 */
[----:B------:R-:W-:-:S04]  /*13430*/  UIADD3 UR42, UR42, UR5, URZ ;  /* 0x000000052a2a7290 */ /* 0x000fc8000fffe03f */
[----:B------:R-:W-:Y:S02]  /*13440*/  USHF.R.U32.HI UR4, URZ, 0x2, UR42 ;  /* 0x000000023f047899 */ /* 0x000fe4000801162a */
[----:B------:R-:W-:Y:S02]  /*13450*/  UISETP.GT.U32.AND UP0, UPT, UR42, 0x3, UPT ;  /* 0x000000032a00788c */ /* 0x000fe4000bf04070 */
[----:B------:R-:W-:Y:S02]  /*13460*/  ULOP3.LUT UR4, UR4, 0x1, URZ, 0xc0, !UPT ;  /* 0x0000000104047892 */ /* 0x000fe4000f8ec03f */
[----:B------:R-:W-:Y:S02]  /*13470*/  UISETP.LT.U32.AND UP0, UPT, UR5, 0x4, UP0 ;  /* 0x000000040500788c */ /* 0x000fe40008701070 */
[----:B------:R-:W-:-:S04]  /*13480*/  UISETP.NE.U32.AND UP1, UPT, UR4, 0x1, UPT ;  /* 0x000000010400788c */ /* 0x000fc8000bf25070 */
[----:B------:R-:W-:Y:S02]  /*13490*/  UISETP.GT.U32.AND UP1, UPT, UR5, 0x3, !UP1 ;  /* 0x000000030500788c */ /* 0x000fe4000cf24070 */
[----:B------:R-:W-:Y:S02]  /*134a0*/  USEL UR5, URZ, 0x1, !UP0 ;  /* 0x000000013f057887 */ /* 0x000fe4000c000000 */
[----:B------:R-:W-:-:S04]  /*134b0*/  USEL UR4, URZ, 0x1, !UP1 ;  /* 0x000000013f047887 */ /* 0x000fc8000c800000 */
[----:B------:R-:W-:Y:S01]  /*134c0*/  ULOP3.LUT UR43, UR4, UR43, UR5, 0x96, !UPT ;  /* 0x0000002b042b7292 */ /* 0x000fe2000f8e9605 */
[----:B------:R-:W-:Y:S11]  /*134d0*/  @!P1 BRA `(.L_x_151) ;  /* 0x0000000000049947 */ /* 0x000ff60003800000 */
[----:B------:R-:W-:Y:S01]  /*134e0*/  BPT.TRAP 0x1 ;  /* 0x000000040000795c */ /* 0x000fe20000300000 */
.L_x_151:
[----:B------:R-:W-:Y:S02]  /*134f0*/  R2UR UR4, R4 ;  /* 0x00000000040472ca */ /* 0x000fe400000e0000 */
[----:B------:R-:W-:Y:S02]  /*13500*/  SHF.L.U32 R2, R152, 0x1f, RZ ;  /* 0x0000001f98027819 */ /* 0x000fe400000006ff */
[----:B------:R-:W-:-:S09]  /*13510*/  LEA R0, R4, UR50, 0x4 ;  /* 0x0000003204007c11 */ /* 0x000fd2000f8e20ff */
[----:B------:R-:W-:-:S09]  /*13520*/  ULEA UR4, UR4, UR50, 0x3 ;  /* 0x0000003204047291 */ /* 0x000fd2000f8e183f */
[----:B------:R-:W2:Y:S02]  /*13530*/  SYNCS.PHASECHK.TRANS64.TRYWAIT P2, [UR4+0x34400], R2 ;  /* 0x03440002ff0075a7 */ /* 0x000ea40008040144 */
[----:B--2---:R-:W-:Y:S05]  /*13540*/  @!P2 BRA `(.L_x_152) ;  /* 0x00000074004ca947 */ /* 0x004fea0003800000 */
.L_x_383:
[----:B------:R3:W4:Y:S01]  /*13550*/  LDS.128 R16, [R0+0x34530] ;  /* 0x0345300000107984 */ /* 0x0007220000000c00 */
[----:B------:R-:W-:Y:S01]  /*13560*/  @!PT LDS RZ, [RZ] ;  /* 0x00000000fffff984 */ /* 0x000fe20000000800 */
[----:B------:R-:W-:Y:S01]  /*13570*/  @!PT LDS RZ, [RZ] ;  /* 0x00000000fffff984 */ /* 0x000fe20000000800 */
[----:B------:R-:W-:Y:S01]  /*13580*/  @!PT LDS RZ, [RZ] ;  /* 0x00000000fffff984 */ /* 0x000fe20000000800 */
[----:B------:R-:W-:Y:S01]  /*13590*/  @!PT LDS RZ, [RZ] ;  /* 0x00000000fffff984 */ /* 0x000fe20000000800 */
[----:B------:R5:W-:Y:S06]  /*135a0*/  MEMBAR.ALL.CTA ;  /* 0x0000000000007992 */ /* 0x000bec0000008000 */
[----:B-----5:R-:W1:Y:S01]  /*135b0*/  FENCE.VIEW.ASYNC.S ;  /* 0x00000000000073c6 */ /* 0x020e620000000000 */
[----:B---3--:R-:W-:Y:S05]  /*135c0*/  @!P1 BRA `(.L_x_153) ;  /* 0x0000000000049947 */ /* 0x008fea0003800000 */
[----:B------:R-:W-:Y:S01]  /*135d0*/  BPT.TRAP 0x1 ;  /* 0x000000040000795c */ /* 0x000fe20000300000 */
.L_x_153:
[----:B------:R-:W3:Y:S01]  /*135e0*/  LDL.LU R0, [R1+0x200] ;  /* 0x0002000001007983 */ /* 0x000ee20000300800 */
[----:B------:R-:W-:Y:S02]  /*135f0*/  UIADD3 UR4, UR4, 0x34440, URZ ;  /* 0x0003444004047890 */ /* 0x000fe4000fffe03f */
[----:B------:R-:W-:Y:S02]  /*13600*/  ULOP3.LUT UR42, UR42, 0x3, URZ, 0xc0, !UPT ;  /* 0x000000032a2a7892 */ /* 0x000fe4000f8ec03f */
[----:B------:R-:W-:-:S09]  /*13610*/  UPRMT UR4, UR57, 0x654, UR4 ;  /* 0x0000065439047896 */ /* 0x000fd20008000004 */
[----:B-1----:R-:W-:Y:S01]  /*13620*/  SYNCS.ARRIVE.TRANS64.RED.A1T0 RZ, [UR4], RZ ;  /* 0x000000ffffff79a7 */ /* 0x002fe20008100404 */
[----:B---3--:R-:W-:-:S05]  /*13630*/  VIADD R0, R0, 0x1 ;  /* 0x0000000100007836 */ /* 0x008fca0000000000 */
[----:B------:R-:W-:-:S04]  /*13640*/  ISETP.NE.AND P1, PT, R0, 0x8, PT ;  /* 0x000000080000780c */ /* 0x000fc80003f25270 */
[----:B------:R-:W-:Y:S02]  /*13650*/  SEL R0, R0, RZ, P1 ;  /* 0x000000ff00007207 */ /* 0x000fe40000800000 */
[----:B--2---:R-:W-:-:S03]  /*13660*/  SEL R3, RZ, 0x1, P1 ;  /* 0x00000001ff037807 */ /* 0x004fc60000800000 */
[----:B------:R2:W-:Y:S01]  /*13670*/  STL [R1+0x200], R0 ;  /* 0x0002000001007387 */ /* 0x0005e20000100800 */
[----:B------:R-:W-:-:S07]  /*13680*/  LOP3.LUT R152, R152, R3, RZ, 0x3c, !PT ;  /* 0x0000000398987212 */ /* 0x000fce00078e3cff */
.L_x_150:
[----:B----4-:R-:W-:Y:S02]  /*13690*/  ISETP.NE.AND P1, PT, R19, RZ, PT ;  /* 0x000000ff1300720c */ /* 0x010fe40003f25270 */
[CC--:B------:R-:W-:Y:S02]  /*136a0*/  ISETP.NE.AND P2, PT, R155.reuse, R18.reuse, PT ;  /* 0x000000129b00720c */ /* 0x0c0fe40003f45270 */
[----:B------:R-:W-:-:S13]  /*136b0*/  ISETP.EQ.OR P3, PT, R155, R18, !P1 ;  /* 0x000000129b00720c */ /* 0x000fda0004f62670 */
[----:B------:R-:W-:Y:S05]  /*136c0*/  @P3 BRA `(.L_x_154) ;  /* 0x0000000000fc3947 */ /* 0x000fea0003800000 */
[----:B------:R-:W-:-:S13]  /*136d0*/  ISETP.NE.AND P3, PT, RZ, UR47, PT ;  /* 0x0000002fff007c0c */ /* 0x000fda000bf65270 */
[----:B------:R-:W-:Y:S05]  /*136e0*/  @P3 BRA `(.L_x_154) ;  /* 0x0000000000f43947 */ /* 0x000fea0003800000 */
[----:B--2---:R-:W2:Y:S01]  /*136f0*/  S2R R0, SR_LANEID ;  /* 0x0000000000007919 */ /* 0x004ea20000000000 */
[----:B------:R-:W-:Y:S01]  /*13700*/  ELECT P3, URZ, PT ;  /* 0x00000000003f782f */ /* 0x000fe20003860000 */
[----:B------:R-:W-:Y:S01]  /*13710*/  BSSY B0, `(.L_x_155) ;  /* 0x000002f000007945 */ /* 0x000fe20003800000 */
[----:B--2---:R-:W-:-:S11]  /*13720*/  SHF.L.U32 R15, R0, 0x2, RZ ;  /* 0x00000002000f7819 */ /* 0x004fd600000006ff */
[----:B------:R-:W-:Y:S05]  /*13730*/  @!P3 BRA `(.L_x_156) ;  /* 0x0000000000b0b947 */ /* 0x000fea0003800000 */
[----:B------:R-:W-:Y:S01]  /*13740*/  IMAD.SHL.U32 R0, R18, 0x8, RZ ;  /* 0x0000000812007824 */ /* 0x000fe200078e00ff */
[----:B------:R-:W-:Y:S01]  /*13750*/  SHF.R.S32.HI R3, RZ, 0x1f, R18 ;  /* 0x0000001fff037819 */ /* 0x000fe20000011412 */
[----:B------:R-:W-:-:S03]  /*13760*/  ULDC.64 UR4, c[0x0][0x820] ;  /* 0x0002080000047ab9 */ /* 0x000fc60000000a00 */
[----:B------:R-:W-:Y:S02]  /*13770*/  SHF.L.U64.HI R8, R18, 0x3, R3 ;  /* 0x0000000312087819 */ /* 0x000fe40000010203 */
[----:B-1----:R-:W-:Y:S01]  /*13780*/  IADD3 R4, P3, R0, UR4, RZ ;  /* 0x0000000400047c10 */ /* 0x002fe2000ff7e0ff */
[----:B------:R-:W1:Y:S03]  /*13790*/  LDC.64 R2, c[0x0][0x290] ;  /* 0x0000a400ff027b82 */ /* 0x000e660000000a00 */
[----:B------:R-:W-:Y:S01]  /*137a0*/  IADD3.X R5, R8, UR5, RZ, P3, !PT ;  /* 0x0000000508057c10 */ /* 0x000fe20009ffe4ff */
[----:B------:R-:W-:-:S05]  /*137b0*/  ULDC.64 UR4, c[0x0][0x818] ;  /* 0x0002060000047ab9 */ /* 0x000fca0000000a00 */
[----:B------:R-:W2:Y:S01]  /*137c0*/  LDG.E.64 R4, desc[UR38][R4.64] ;  /* 0x0000002604047981 */ /* 0x000ea2000c1e1b00 */
[----:B-1----:R-:W-:Y:S01]  /*137d0*/  IMAD.WIDE R6, R18, 0xc, R2 ;  /* 0x0000000c12067825 */ /* 0x002fe200078e0202 */
[----:B------:R-:W-:Y:S02]  /*137e0*/  IADD3 R2, P3, R0, UR4, RZ ;  /* 0x0000000400027c10 */ /* 0x000fe4000ff7e0ff */
[----:B------:R-:W1:Y:S02]  /*137f0*/  LDS R0, [UR52+0x1c] ;  /* 0x00001c34ff007984 */ /* 0x000e640008000800 */
[----:B------:R-:W-:Y:S02]  /*13800*/  IADD3.X R3, R8, UR5, RZ, P3, !PT ;  /* 0x0000000508037c10 */ /* 0x000fe40009ffe4ff */
[----:B------:R-:W3:Y:S04]  /*13810*/  LDG.E R12, desc[UR38][R6.64] ;  /* 0x00000026060c7981 */ /* 0x000ee8000c1e1900 */
[----:B------:R4:W5:Y:S04]  /*13820*/  LDG.E R13, desc[UR38][R6.64+0x4] ;  /* 0x00000426060d7981 */ /* 0x000968000c1e1900 */
[----:B------:R-:W5:Y:S01]  /*13830*/  LDG.E.64 R2, desc[UR38][R2.64] ;  /* 0x0000002602027981 */ /* 0x000f62000c1e1b00 */
[----:B------:R-:W-:-:S03]  /*13840*/  MOV R8, UR52 ;  /* 0x0000003400087c02 */ /* 0x000fc60008000f00 */
[----:B------:R-:W-:Y:S01]  /*13850*/  STS [UR52+0x30], RZ ;  /* 0x000030ffff007988 */ /* 0x000fe20008000834 */
[----:B------:R-:W-:Y:S02]  /*13860*/  SHF.R.U64 R8, R8, 0x4, RZ ;  /* 0x0000000408087819 */ /* 0x000fe400000012ff */
[----:B----4-:R-:W-:-:S03]  /*13870*/  CS2R R6, SRZ ;  /* 0x0000000000067805 */ /* 0x010fc6000001ff00 */
[----:B------:R-:W-:Y:S04]  /*13880*/  STS [UR52+0x10], R8 ;  /* 0x00001008ff007988 */ /* 0x000fe80008000834 */
[----:B------:R-:W-:Y:S01]  /*13890*/  STS [UR52+0x14], R8 ;  /* 0x00001408ff007988 */ /* 0x000fe20008000834 */
[C---:B--2---:R-:W-:Y:S01]  /*138a0*/  SHF.L.U64.HI R11, R4.reuse, 0x1, R5 ;  /* 0x00000001040b7819 */ /* 0x044fe20000010205 */
[----:B------:R-:W-:-:S03]  /*138b0*/  IMAD.SHL.U32 R10, R4, 0x2, RZ ;  /* 0x00000002040a7824 */ /* 0x000fc600078e00ff */
[----:B------:R-:W-:Y:S02]  /*138c0*/  LOP3.LUT R11, R11, 0x1fffffff, RZ, 0xc0, !PT ;  /* 0x1fffffff0b0b7812 */ /* 0x000fe400078ec0ff */
[----:B------:R-:W-:Y:S02]  /*138d0*/  LOP3.LUT R10, R10, 0xfffffffe, RZ, 0xc0, !PT ;  /* 0xfffffffe0a0a7812 */ /* 0x000fe400078ec0ff */
[--C-:B------:R-:W-:Y:S02]  /*138e0*/  SHF.R.U32.HI R5, RZ, 0x4, R11.reuse ;  /* 0x00000004ff057819 */ /* 0x100fe4000001160b */
[----:B------:R-:W-:Y:S02]  /*138f0*/  SHF.R.U64 R10, R10, 0x4, R11 ;  /* 0x000000040a0a7819 */ /* 0x000fe4000000120b */
[----:B-1----:R-:W-:-:S03]  /*13900*/  LOP3.LUT R0, R0, 0xf, R5, 0xb8, !PT ;  /* 0x0000000f00007812 */ /* 0x002fc600078eb805 */
[----:B------:R-:W-:Y:S04]  /*13910*/  STS [UR52+0xc], R10 ;  /* 0x00000c0aff007988 */ /* 0x000fe80008000834 */
[----:B------:R-:W-:Y:S01]  /*13920*/  STS [UR52+0x1c], R0 ;  /* 0x00001c00ff007988 */ /* 0x000fe20008000834 */
[----:B---3--:R-:W-:-:S03]  /*13930*/  IADD3 R4, R12, -0x1, RZ ;  /* 0xffffffff0c047810 */ /* 0x008fc60007ffe0ff */
[----:B------:R-:W1:Y:S04]  /*13940*/  LDS R5, [UR52+0x1c] ;  /* 0x00001c34ff057984 */ /* 0x000e680008000800 */
[----:B-----5:R-:W-:Y:S01]  /*13950*/  STS.64 [UR52], R2 ;  /* 0x00000002ff007988 */ /* 0x020fe20008000a34 */
[----:B-1----:R-:W-:-:S05]  /*13960*/  LOP3.LUT R5, R5, 0xf0, RZ, 0xb8, !PT ;  /* 0x000000f005057812 */ /* 0x002fca00078eb8ff */
[----:B------:R1:W-:Y:S04]  /*13970*/  STS [UR52+0x1c], R5 ;  /* 0x00001c05ff007988 */ /* 0x0003e80008000834 */
[----:B------:R-:W2:Y:S01]  /*13980*/  LDS R9, [UR52+0x1c] ;  /* 0x00001c34ff097984 */ /* 0x000ea20008000800 */
[----:B-1----:R-:W-:-:S05]  /*13990*/  VIADD R5, R13, 0xffffffff ;  /* 0xffffffff0d057836 */ /* 0x002fca0000000000 */
[----:B------:R-:W-:Y:S01]  /*139a0*/  STS.128 [UR52+0x20], R4 ;  /* 0x00002004ff007988 */ /* 0x000fe20008000c34 */
[----:B--2---:R-:W-:-:S05]  /*139b0*/  LOP3.LUT R9, R9, 0xf00, RZ, 0xb8, !PT ;  /* 0x00000f0009097812 */ /* 0x004fca00078eb8ff */
[----:B------:R-:W-:Y:S04]  /*139c0*/  STS.64 [UR52+0x18], R8 ;  /* 0x00001808ff007988 */ /* 0x000fe80008000a34 */
[----:B------:R-:W1:Y:S02]  /*139d0*/  LDS R14, [UR52+0x1c] ;  /* 0x00001c34ff0e7984 */ /* 0x000e640008000800 */
[----:B-1----:R-:W-:-:S05]  /*139e0*/  LOP3.LUT R0, R14, 0xf000, RZ, 0xb8, !PT ;  /* 0x0000f0000e007812 */ /* 0x002fca00078eb8ff */
[----:B------:R2:W-:Y:S02]  /*139f0*/  STS [UR52+0x1c], R0 ;  /* 0x00001c00ff007988 */ /* 0x0005e40008000834 */
.L_x_156:
[----:B------:R-:W-:Y:S05]  /*13a00*/  BSYNC B0 ;  /* 0x0000000000007941 */ /* 0x000fea0003800000 */
.L_x_155:
[----:B------:R-:W-:Y:S01]  /*13a10*/  NOP ;  /* 0x0000000000007918 */ /* 0x000fe20000000000 */
[----:B------:R3:W4:Y:S01]  /*13a20*/  LDS R5, [R15+UR52] ;  /* 0x000000340f057984 */ /* 0x0007220008000800 */
[----:B------:R-:W-:Y:S02]  /*13a30*/  ELECT P3, URZ, PT ;  /* 0x00000000003f782f */ /* 0x000fe40003860000 */
[----:B------:R-:W-:Y:S01]  /*13a40*/  IADD3 R2, P4, R15, UR36, RZ ;  /* 0x000000240f027c10 */ /* 0x000fe2000ff9e0ff */
[----:B------:R-:W-:Y:S03]  /*13a50*/  BSSY B0, `(.L_x_157) ;  /* 0x0000005000007945 */ /* 0x000fe60003800000 */
[----:B------:R-:W-:-:S07]  /*13a60*/  IADD3.X R3, RZ, UR37, RZ, P4, !PT ;  /* 0x00000025ff037c10 */ /* 0x000fce000a7fe4ff */
[----:B---3--:R-:W-:Y:S05]  /*13a70*/  @!P3 BRA `(.L_x_158) ;  /* 0x000000000008b947 */ /* 0x008fea0003800000 */
[----:B------:R0:W-:Y:S01]  /*13a80*/  UTMACMDFLUSH ;  /* 0x00000000000079b7 */ /* 0x0001e20000000000 */
[----:B------:R-:W-:-:S04]  /*13a90*/  DEPBAR.LE SB0, 0x0 ;  /* 0x000080000000791a */ /* 0x000fc80000000000 */
.L_x_158:
[----:B------:R-:W-:Y:S05]  /*13aa0*/  BSYNC B0 ;  /* 0x0000000000007941 */ /* 0x000fea0003800000 */
.L_x_157:
[----:B----4-:R3:W5:Y:S02]  /*13ab0*/  ATOMG.E.EXCH.STRONG.GPU PT, RZ, [R2], R5 ;  /* 0x0000000502ff73a8 */ /* 0x01076400041ee100 */
.L_x_154:
[----:B------:R-:W-:-:S04]  /*13ac0*/  DEPBAR.LE SB0, 0x0 ;  /* 0x000080000000791a */ /* 0x000fc80000000000 */
[----:B------:R-:W-:Y:S05]  /*13ad0*/  @!P0 BRA `(.L_x_159) ;  /* 0x0000000000048947 */ /* 0x000fea0003800000 */
[----:B------:R-:W-:Y:S01]  /*13ae0*/  BPT.TRAP 0x1 ;  /* 0x000000040000795c */ /* 0x000fe20000300000 */
.L_x_159:
[----:B--2---:R-:W-:Y:S01]  /*13af0*/  IMAD.U32 R0, RZ, RZ, UR54 ;  /* 0x00000036ff007e24 */ /* 0x004fe2000f8e00ff */
[----:B-----5:R-:W-:Y:S01]  /*13b00*/  SYNCS.ARRIVE.TRANS64.RED.A1T0 RZ, [UR10], RZ ;  /* 0x000000ffffff79a7 */ /* 0x020fe2000810040a */
[----:B------:R-:W-:Y:S02]  /*13b10*/  SEL R7, RZ, 0x1, !P2 ;  /* 0x00000001ff077807 */ /* 0x000fe40005000000 */
[----:B------:R-:W-:Y:S01]  /*13b20*/  LOP3.LUT R153, R153, 0x1, RZ, 0x3c, !PT ;  /* 0x0000000199997812 */ /* 0x000fe200078e3cff */
[----:B------:R2:W-:Y:S01]  /*13b30*/  SYNCS.ARRIVE.TRANS64.A1T0 RZ, [R0+UR51], RZ ;  /* 0x000000ff00ff79a7 */ /* 0x0005e20008100033 */
[----:B------:R-:W-:Y:S05]  /*13b40*/  @P1 BRA `(.L_x_160) ;  /* 0xffffff0000941947 */ /* 0x000fea000383ffff */
[----:B------:R-:W-:Y:S05]  /*13b50*/  EXIT ;  /* 0x000000000000794d */ /* 0x000fea0003800000 */
.L_x_27:
[----:B------:R-:W-:-:S08]  /*13b60*/  NOP ;  /* 0x0000000000007918 */ /* 0x000fd00000000000 */
[----:B----45:R-:W1:-:S00]  /*13b70*/  USETMAXREG.DEALLOC.CTAPOOL 0x28 ;  /* 0x00000028000079c8 */ /* 0x030e4000080e0500 */
[----:B------:R-:W-:-:S06]  /*13b80*/  UISETP.NE.AND UP1, UPT, UR47, 0x3, UPT ;  /* 0x000000032f00788c */ /* 0x000fcc000bf25270 */
[----:B------:R-:W-:-:S13]  /*13b90*/  PLOP3.LUT P1, PT, PT, PT, UP1, 0x80, 0x0 ;  /* 0x000000000000781c */ /* 0x000fda0003f2f018 */
[----:B-1----:R-:W-:Y:S05]  /*13ba0*/  @!P1 BRA `(.L_x_161) ;  /* 0x0000004000b89947 */ /* 0x002fea0003800000 */
[----:B------:R-:W-:-:S13]  /*13bb0*/  ISETP.NE.AND P0, PT, RZ, UR47, PT ;  /* 0x0000002fff007c0c */ /* 0x000fda000bf05270 */
[----:B------:R-:W-:Y:S05]  /*13bc0*/  @!P0 BRA `(.L_x_162) ;  /* 0x0000002400a88947 */ /* 0x000fea0003800000 */
[----:B------:R-:W-:-:S06]  /*13bd0*/  UISETP.NE.AND UP0, UPT, UR47, 0x2, UPT ;  /* 0x000000022f00788c */ /* 0x000fcc000bf05270 */
[----:B------:R-:W-:-:S13]  /*13be0*/  PLOP3.LUT P0, PT, PT, PT, UP0, 0x80, 0x0 ;  /* 0x000000000000781c */ /* 0x000fda0003f0f008 */
[----:B--2---:R-:W-:Y:S05]  /*13bf0*/  @P0 EXIT ;  /* 0x000000000000094d */ /* 0x004fea0003800000 */
[----:B------:R-:W1:Y:S01]  /*13c00*/  S2UR UR4, SR_CTAID.Y ;  /* 0x00000000000479c3 */ /* 0x000e620000002600 */
[----:B------:R-:W-:Y:S01]  /*13c10*/  ELECT P0, URZ, PT ;  /* 0x00000000003f782f */ /* 0x000fe20003800000 */
[----:B------:R-:W-:Y:S01]  /*13c20*/  BSSY B0, `(.L_x_163) ;  /* 0x000001f000007945 */ /* 0x000fe20003800000 */
[----:B-1----:R-:W-:-:S11]  /*13c30*/  UIMAD UR4, UR4, UR60, UR58 ;  /* 0x0000003c040472a4 */ /* 0x002fd6000f8e023a */
[----:B------:R-:W-:Y:S05]  /*13c40*/  @!P0 BRA `(.L_x_164) ;  /* 0x0000000000708947 */ /* 0x000fea0003800000 */
[----:B------:R1:W-:Y:S01]  /*13c50*/  STL [R1+0x204], R13 ;  /* 0x0002040d01007387 */ /* 0x0003e20000100800 */
[----:B------:R-:W2:Y:S01]  /*13c60*/  LDC.64 R14, c[0x0][0x618] ;  /* 0x00018600ff0e7b82 */ /* 0x000ea20000000a00 */
[----:B------:R-:W-:Y:S02]  /*13c70*/  UMOV UR5, 0x400 ;  /* 0x0000040000057882 */ /* 0x000fe40000000000 */
[----:B------:R-:W-:-:S05]  /*13c80*/  ULEA UR5, UR41, UR5, 0x18 ;  /* 0x0000000529057291 */ /* 0x000fca000f8ec03f */
[----:B------:R-:W3:Y:S08]  /*13c90*/  LDC.64 R4, c[0x0][0x600] ;  /* 0x00018000ff047b82 */ /* 0x000ef00000000a00 */
[----:B-1----:R-:W2:Y:S08]  /*13ca0*/  LDC.64 R12, c[0x0][0x610] ;  /* 0x00018400ff0c7b82 */ /* 0x002eb00000000a00 */
[----:B------:R-:W3:Y:S08]  /*13cb0*/  LDC.64 R6, c[0x0][0x608] ;  /* 0x00018200ff067b82 */ /* 0x000ef00000000a00 */
[----:B------:R-:W1:Y:S01]  /*13cc0*/  LDC.64 R32, c[0x0][0x620] ;  /* 0x00018800ff207b82 */ /* 0x000e620000000a00 */
[----:B--2---:R2:W-:Y:S07]  /*13cd0*/  STS.128 [UR5+0x34710], R12 ;  /* 0x0347100cff007988 */ /* 0x0045ee0008000c05 */
[----:B------:R-:W1:Y:S01]  /*13ce0*/  LDC.64 R34, c[0x0][0x628] ;  /* 0x00018a00ff227b82 */ /* 0x000e620000000a00 */
[----:B---3--:R3:W-:Y:S07]  /*13cf0*/  STS.128 [UR5+0x34700], R4 ;  /* 0x03470004ff007988 */ /* 0x0087ee0008000c05 */
[----:B------:R-:W4:Y:S01]  /*13d00*/  LDC.64 R28, c[0x0][0x630] ;  /* 0x00018c00ff1c7b82 */ /* 0x000f220000000a00 */
[----:B--2---:R2:W5:Y:S07]  /*13d10*/  LDL.LU R13, [R1+0x204] ;  /* 0x00020400010d7983 */ /* 0x00456e0000300800 */
[----:B------:R-:W4:Y:S08]  /*13d20*/  LDC.64 R30, c[0x0][0x638] ;  /* 0x00018e00ff1e7b82 */ /* 0x000f300000000a00 */
[----:B------:R-:W2:Y:S08]  /*13d30*/  LDC.64 R24, c[0x0][0x640] ;  /* 0x00019000ff187b82 */ /* 0x000eb00000000a00 */
[----:B------:R-:W2:Y:S08]  /*13d40*/  LDC.64 R26, c[0x0][0x648] ;  /* 0x00019200ff1a7b82 */ /* 0x000eb00000000a00 */
[----:B------:R-:W2:Y:S08]  /*13d50*/  LDC.64 R20, c[0x0][0x650] ;  /* 0x00019400ff147b82 */ /* 0x000eb00000000a00 */
[----:B------:R-:W2:Y:S08]  /*13d60*/  LDC.64 R22, c[0x0][0x658] ;  /* 0x00019600ff167b82 */ /* 0x000eb00000000a00 */
[----:B------:R-:W2:Y:S08]  /*13d70*/  LDC.64 R8, c[0x0][0x660] ;  /* 0x00019800ff087b82 */ /* 0x000eb00000000a00 */
[----:B------:R-:W2:Y:S08]  /*13d80*/  LDC.64 R10, c[0x0][0x668] ;  /* 0x00019a00ff0a7b82 */ /* 0x000eb00000000a00 */
[----:B---3--:R-:W3:Y:S08]  /*13d90*/  LDC.64 R4, c[0x0][0x670] ;  /* 0x00019c00ff047b82 */ /* 0x008ef00000000a00 */
[----:B------:R-:W3:Y:S01]  /*13da0*/  LDC.64 R6, c[0x0][0x678] ;  /* 0x00019e00ff067b82 */ /* 0x000ee20000000a00 */
[----:B-1----:R1:W-:Y:S04]  /*13db0*/  STS.128 [UR5+0x34720], R32 ;  /* 0x03472020ff007988 */ /* 0x0023e80008000c05 */
[----:B----4-:R1:W-:Y:S04]  /*13dc0*/  STS.128 [UR5+0x34730], R28 ;  /* 0x0347301cff007988 */ /* 0x0103e80008000c05 */
[----:B--2---:R1:W-:Y:S04]  /*13dd0*/  STS.128 [UR5+0x34740], R24 ;  /* 0x03474018ff007988 */ /* 0x0043e80008000c05 */
[----:B------:R1:W-:Y:S04]  /*13de0*/  STS.128 [UR5+0x34750], R20 ;  /* 0x03475014ff007988 */ /* 0x0003e80008000c05 */
[----:B------:R1:W-:Y:S04]  /*13df0*/  STS.128 [UR5+0x34760], R8 ;  /* 0x03476008ff007988 */ /* 0x0003e80008000c05 */
[----:B---3--:R1:W-:Y:S02]  /*13e00*/  STS.128 [UR5+0x34770], R4 ;  /* 0x03477004ff007988 */ /* 0x0083e40008000c05 */
.L_x_164:
[----:B------:R-:W-:Y:S05]  /*13e10*/  BSYNC B0 ;  /* 0x0000000000007941 */ /* 0x000fea0003800000 */
.L_x_163:
[----:B------:R-:W-:Y:S01]  /*13e20*/  ELECT P0, URZ, PT ;  /* 0x00000000003f782f */ /* 0x000fe20003800000 */
[----:B------:R-:W-:Y:S01]  /*13e30*/  NOP ;  /* 0x0000000000007918 */ /* 0x000fe20000000000 */
[----:B------:R-:W-:Y:S01]  /*13e40*/  ULDC UR5, c[0x0][0x884] ;  /* 0x0002210000057ab9 */ /* 0x000fe20000000800 */
[----:B------:R-:W-:Y:S01]  /*13e50*/  ULDC.64 UR8, c[0x0][0x800] ;  /* 0x0002000000087ab9 */ /* 0x000fe20000000a00 */
[----:B------:R-:W-:Y:S01]  /*13e60*/  ULEA UR4, UR5, UR4, 0x1 ;  /* 0x0000000405047291 */ /* 0x000fe2000f8e083f */
[----:B------:R-:W-:Y:S03]  /*13e70*/  BSSY B0, `(.L_x_165) ;  /* 0x0000033000007945 */ /* 0x000fe60003800000 */
[----:B------:R-:W-:-:S05]  /*13e80*/  UIMAD.WIDE UR8, UR4, 0x80, UR8 ;  /* 0x00000080040878a5 */ /* 0x000fca000f8e0208 */
[----:B------:R-:W-:Y:S07]  /*13e90*/  @!P0 BRA `(.L_x_166) ;  /* 0x0000000000c08947 */ /* 0x000fee0003800000 */
[----:B------:R-:W-:Y:S01]  /*13ea0*/  ULDC.64 UR4, c[0x0][0x808] ;  /* 0x0002020000047ab9 */ /* 0x000fe20000000a00 */
[----:B------:R-:W-:Y:S01]  /*13eb0*/  ULDC.64 UR6, c[0x0][0x810] ;  /* 0x0002040000067ab9 */ /* 0x000fe20000000a00 */
[----:B------:R-:W-:Y:S02]  /*13ec0*/  ISETP.NE.U32.AND P0, PT, RZ, UR4, PT ;  /* 0x00000004ff007c0c */ /* 0x000fe4000bf05070 */
[----:B------:R-:W-:Y:S02]  /*13ed0*/  ISETP.NE.U32.AND P1, PT, RZ, UR6, PT ;  /* 0x00000006ff007c0c */ /* 0x000fe4000bf25070 */
[----:B------:R-:W-:Y:S02]  /*13ee0*/  ISETP.NE.AND.EX P0, PT, RZ, UR5, PT, P0 ;  /* 0x00000005ff007c0c */ /* 0x000fe4000bf05300 */
[----:B------:R-:W-:-:S11]  /*13ef0*/  ISETP.NE.AND.EX P1, PT, RZ, UR7, PT, P1 ;  /* 0x00000007ff007c0c */ /* 0x000fd6000bf25310 */
[----:B------:R-:W-:Y:S05]  /*13f00*/  @!P0 BRA `(.L_x_167) ;  /* 0x0000000000188947 */ /* 0x000fea0003800000 */
[----:B------:R-:W2:Y:S02]  /*13f10*/  LDC.64 R2, c[0x0][0x808] ;  /* 0x00020200ff027b82 */ /* 0x000ea40000000a00 */
[----:B--2---:R-:W-:-:S06]  /*13f20*/  IMAD.WIDE R2, R18, 0x8, R2 ;  /* 0x0000000812027825 */ /* 0x004fcc00078e0202 */
[----:B------:R-:W2:Y:S01]  /*13f30*/  LDG.E.64 R2, desc[UR38][R2.64] ;  /* 0x0000002602027981 */ /* 0x000ea2000c1e1b00 */
[----:B------:R-:W-:Y:S02]  /*13f40*/  UMOV UR4, 0x400 ;  /* 0x0000040000047882 */ /* 0x000fe40000000000 */
[----:B------:R-:W-:-:S09]  /*13f50*/  ULEA UR4, UR41, UR4, 0x18 ;  /* 0x0000000429047291 */ /* 0x000fd2000f8ec03f */
[----:B--2---:R2:W-:Y:S03]  /*13f60*/  STS.64 [UR4+0x34700], R2 ;  /* 0x03470002ff007988 */ /* 0x0045e60008000a04 */
.L_x_167:
[----:B------:R-:W-:Y:S05]  /*13f70*/  @!P1 BRA `(.L_x_166) ;  /* 0x0000000000889947 */ /* 0x000fea0003800000 */
[----:B--2---:R-:W2:Y:S02]  /*13f80*/  LDC.64 R2, c[0x0][0x810] ;  /* 0x00020400ff027b82 */ /* 0x004ea40000000a00 */
[----:B--2---:R-:W-:-:S06]  /*13f90*/  IMAD.WIDE R2, R18, 0x8, R2 ;  /* 0x0000000812027825 */ /* 0x004fcc00078e0202 */
[----:B------:R-:W2:Y:S01]  /*13fa0*/  LDG.E.64 R2, desc[UR38][R2.64] ;  /* 0x0000002602027981 */ /* 0x000ea2000c1e1b00 */
[----:B------:R-:W-:Y:S01]  /*13fb0*/  UMOV UR4, 0x400 ;  /* 0x0000040000047882 */ /* 0x000fe20000000000 */
[----:B-1---5:R-:W-:Y:S01]  /*13fc0*/  IADD3 R4, R13, -0x1, RZ ;  /* 0xffffffff0d047810 */ /* 0x022fe20007ffe0ff */
[----:B------:R-:W-:-:S04]  /*13fd0*/  ULEA UR4, UR41, UR4, 0x18 ;  /* 0x0000000429047291 */ /* 0x000fc8000f8ec03f */
[----:B------:R-:W-:-:S05]  /*13fe0*/  UIADD3 UR5, UR4, 0x34700, URZ ;  /* 0x0003470004057890 */ /* 0x000fca000fffe03f */
[----:B------:R-:W1:Y:S01]  /*13ff0*/  LDS R0, [UR4+0x3471c] ;  /* 0x03471c04ff007984 */ /* 0x000e620008000800 */
[----:B------:R-:W-:-:S03]  /*14000*/  MOV R8, UR5 ;  /* 0x0000000500087c02 */ /* 0x000fc60008000f00 */
[----:B------:R-:W-:Y:S01]  /*14010*/  STS [UR4+0x34730], RZ ;  /* 0x034730ffff007988 */ /* 0x000fe20008000804 */
[----:B------:R-:W-:-:S05]  /*14020*/  SHF.R.U64 R8, R8, 0x4, RZ ;  /* 0x0000000408087819 */ /* 0x000fca00000012ff */
        /* <DEDUP_REMOVED lines=8> */
[----:B-1----:R-:W-:Y:S01]  /*140b0*/  LOP3.LUT R0, R0, 0xf, R5, 0xb8, !PT ;  /* 0x0000000f00007812 */ /* 0x002fe200078eb805 */
[----:B------:R-:W-:Y:S02]  /*140c0*/  VIADD R5, R19, 0xffffffff ;  /* 0xffffffff13057836 */ /* 0x000fe40000000000 */
[----:B------:R-:W-:Y:S04]  /*140d0*/  STS [UR4+0x3470c], R2 ;  /* 0x03470c02ff007988 */ /* 0x000fe80008000804 */
[----:B------:R-:W-:Y:S04]  /*140e0*/  STS [UR4+0x3471c], R0 ;  /* 0x03471c00ff007988 */ /* 0x000fe80008000804 */
[----:B------:R-:W1:Y:S02]  /*140f0*/  LDS R6, [UR4+0x3471c] ;  /* 0x03471c04ff067984 */ /* 0x000e640008000800 */
[----:B-1----:R-:W-:-:S05]  /*14100*/  LOP3.LUT R6, R6, 0xf0, RZ, 0xb8, !PT ;  /* 0x000000f006067812 */ /* 0x002fca00078eb8ff */
[----:B------:R1:W-:Y:S04]  /*14110*/  STS [UR4+0x3471c], R6 ;  /* 0x03471c06ff007988 */ /* 0x0003e80008000804 */
[----:B------:R-:W2:Y:S01]  /*14120*/  LDS R9, [UR4+0x3471c] ;  /* 0x03471c04ff097984 */ /* 0x000ea20008000800 */
[----:B-1----:R-:W-:-:S05]  /*14130*/  CS2R R6, SRZ ;  /* 0x0000000000067805 */ /* 0x002fca000001ff00 */
[----:B------:R-:W-:Y:S01]  /*14140*/  STS.128 [UR4+0x34720], R4 ;  /* 0x03472004ff007988 */ /* 0x000fe20008000c04 */
[----:B--2---:R-:W-:-:S05]  /*14150*/  LOP3.LUT R9, R9, 0xf00, RZ, 0xb8, !PT ;  /* 0x00000f0009097812 */ /* 0x004fca00078eb8ff */
[----:B------:R-:W-:Y:S04]  /*14160*/  STS.64 [UR4+0x34718], R8 ;  /* 0x03471808ff007988 */ /* 0x000fe80008000a04 */
[----:B------:R-:W1:Y:S02]  /*14170*/  LDS R3, [UR4+0x3471c] ;  /* 0x03471c04ff037984 */ /* 0x000e640008000800 */
[----:B-1----:R-:W-:-:S05]  /*14180*/  LOP3.LUT R0, R3, 0xf000, RZ, 0xb8, !PT ;  /* 0x0000f00003007812 */ /* 0x002fca00078eb8ff */
[----:B------:R3:W-:Y:S02]  /*14190*/  STS [UR4+0x3471c], R0 ;  /* 0x03471c00ff007988 */ /* 0x0007e40008000804 */
.L_x_166:
[----:B------:R-:W-:Y:S05]  /*141a0*/  BSYNC B0 ;  /* 0x0000000000007941 */ /* 0x000fea0003800000 */
.L_x_165:
[----:B---3--:R-:W3:Y:S01]  /*141b0*/  S2R R0, SR_LANEID ;  /* 0x0000000000007919 */ /* 0x008ee20000000000 */
[----:B------:R-:W-:Y:S01]  /*141c0*/  ELECT P0, URZ, PT ;  /* 0x00000000003f782f */ /* 0x000fe20003800000 */
[----:B------:R-:W-:Y:S01]  /*141d0*/  NOP ;  /* 0x0000000000007918 */ /* 0x000fe20000000000 */
[----:B------:R-:W-:Y:S11]  /*141e0*/  BSSY B0, `(.L_x_168) ;  /* 0x0000004000007945 */ /* 0x000ff60003800000 */
[----:B------:R-:W-:Y:S05]  /*141f0*/  @!P0 BRA `(.L_x_169) ;  /* 0x0000000000088947 */ /* 0x000fea0003800000 */
[----:B------:R0:W-:Y:S01]  /*14200*/  UTMACMDFLUSH ;  /* 0x00000000000079b7 */ /* 0x0001e20000000000 */
[----:B------:R-:W-:-:S04]  /*14210*/  DEPBAR.LE SB0, 0x0 ;  /* 0x000080000000791a */ /* 0x000fc80000000000 */
.L_x_169:
[----:B------:R-:W-:Y:S05]  /*14220*/  BSYNC B0 ;  /* 0x0000000000007941 */ /* 0x000fea0003800000 */
.L_x_168:
[----:B------:R-:W-:Y:S01]  /*14230*/  UMOV UR5, 0x400 ;  /* 0x0000040000057882 */ /* 0x000fe20000000000 */
[----:B-1-3--:R-:W-:Y:S01]  /*14240*/  SHF.L.U32 R4, R0, 0x2, RZ ;  /* 0x0000000200047819 */ /* 0x00afe200000006ff */
[----:B------:R-:W-:-:S03]  /*14250*/  ULEA UR5, UR41, UR5, 0x18 ;  /* 0x0000000529057291 */ /* 0x000fc6000f8ec03f */
[----:B--2---:R-:W-:Y:S01]  /*14260*/  IADD3 R2, P0, R4, UR8, RZ ;  /* 0x0000000804027c10 */ /* 0x004fe2000ff1e0ff */
[----:B------:R-:W-:Y:S01]  /*14270*/  UIADD3 UR4, UR5, 0x34700, URZ ;  /* 0x0003470005047890 */ /* 0x000fe2000fffe03f */
[----:B------:R-:W-:-:S03]  /*14280*/  MOV R0, RZ ;  /* 0x000000ff00007202 */ /* 0x000fc60000000f00 */
[----:B------:R-:W-:-:S05]  /*14290*/  IMAD.X R3, RZ, RZ, UR9, P0 ;  /* 0x00000009ff037e24 */ /* 0x000fca00080e06ff */
[----:B------:R-:W1:Y:S01]  /*142a0*/  LDS R5, [R4+UR4] ;  /* 0x0000000404057984 */ /* 0x000e620008000800 */
[----:B------:R-:W-:-:S03]  /*142b0*/  SHF.L.U32 R0, R0, 0x1f, RZ ;  /* 0x0000001f00007819 */ /* 0x000fc600000006ff */
[----:B-1----:R1:W2:Y:S02]  /*142c0*/  ATOMG.E.EXCH.STRONG.GPU PT, RZ, [R2], R5 ;  /* 0x0000000502ff73a8 */ /* 0x0022a400041ee100 */
[----:B--2---:R-:W2:Y:S01]  /*142d0*/  SYNCS.PHASECHK.TRANS64.TRYWAIT P0, [UR5+0x34508], R0 ;  /* 0x03450800ff0075a7 */ /* 0x004ea20008000145 */
[----:B------:R-:W-:Y:S02]  /*142e0*/  ULOP3.LUT UR36, UR59, 0x1, URZ, 0xfc, !UPT ;  /* 0x000000013b247892 */ /* 0x000fe4000f8efc3f */
[----:B------:R-:W-:Y:S01]  /*142f0*/  ULOP3.LUT UR37, UR61, 0x2, URZ, 0xfc, !UPT ;  /* 0x000000023d257892 */ /* 0x000fe2000f8efc3f */
[----:B-12---:R-:W-:Y:S11]  /*14300*/  @!P0 BRA `(.L_x_170) ;  /* 0x0000006400f48947 */ /* 0x006ff60003800000 */
.L_x_384:
[----:B------:R-:W-:Y:S01]  /*14310*/  IMAD.MOV.U32 R2, RZ, RZ, 0x1 ;  /* 0x00000001ff027424 */ /* 0x000fe200078e00ff */
[----:B-1----:R-:W-:Y:S01]  /*14320*/  MOV R0, RZ ;  /* 0x000000ff00007202 */ /* 0x002fe20000000f00 */
[----:B------:R-:W-:Y:S01]  /*14330*/  ULDC UR42, c[0x0][0x598] ;  /* 0x00016600002a7ab9 */ /* 0x000fe20000000800 */
[----:B------:R-:W-:Y:S01]  /*14340*/  ULDC UR43, c[0x0][0x580] ;  /* 0x00016000002b7ab9 */ /* 0x000fe20000000800 */
[----:B------:R-:W-:Y:S01]  /*14350*/  ULDC.64 UR10, c[0x0][0x590] ;  /* 0x00016400000a7ab9 */ /* 0x000fe20000000a00 */
[----:B------:R-:W-:-:S05]  /*14360*/  ULDC.64 UR12, c[0x0][0x588] ;  /* 0x00016200000c7ab9 */ /* 0x000fca0000000a00 */
.L_x_279:
[----:B------:R-:W-:-:S06]  /*14370*/  UISETP.NE.AND UP0, UPT, UR36, 0x3, UPT ;  /* 0x000000032400788c */ /* 0x000fcc000bf05270 */
[----:B------:R-:W-:-:S13]  /*14380*/  PLOP3.LUT P1, PT, PT, PT, UP0, 0x80, 0x0 ;  /* 0x000000000000781c */ /* 0x000fda0003f2f008 */
[----:B-1---5:R-:W-:Y:S05]  /*14390*/  @!P1 BRA `(.L_x_171) ;  /* 0x0000000000049947 */ /* 0x022fea0003800000 */
[----:B------:R-:W-:Y:S01]  /*143a0*/  BPT.TRAP 0x1 ;  /* 0x000000040000795c */ /* 0x000fe20000300000 */
.L_x_171:
[----:B------:R-:W2:Y:S01]  /*143b0*/  LDL R4, [R1+0x200] ;  /* 0x0002000001047983 */ /* 0x000ea20000100800 */
[----:B------:R-:W-:Y:S02]  /*143c0*/  SHF.L.U32 R3, R0, 0x1f, RZ ;  /* 0x0000001f00037819 */ /* 0x000fe400000006ff */
[C---:B--2---:R-:W-:Y:S02]  /*143d0*/  R2UR UR6, R4.reuse ;  /* 0x00000000040672ca */ /* 0x044fe400000e0000 */
[----:B------:R-:W-:-:S11]  /*143e0*/  LEA R4, R4, UR5, 0x4 ;  /* 0x0000000504047c11 */ /* 0x000fd6000f8e20ff */
[----:B------:R-:W-:-:S09]  /*143f0*/  ULEA UR6, UR6, UR5, 0x3 ;  /* 0x0000000506067291 */ /* 0x000fd2000f8e183f */
[----:B------:R-:W1:Y:S02]  /*14400*/  SYNCS.PHASECHK.TRANS64.TRYWAIT P0, [UR6+0x34400], R3 ;  /* 0x03440003ff0075a7 */ /* 0x000e640008000146 */
[----:B-1----:R-:W-:Y:S05]  /*14410*/  @!P0 BRA `(.L_x_172) ;  /* 0x0000006400c88947 */ /* 0x002fea0003800000 */
.L_x_385:
[----:B-1----:R-:W1:Y:S01]  /*14420*/  LDS.128 R4, [R4+0x34530] ;  /* 0x0345300004047984 */ /* 0x002e620000000c00 */
[----:B------:R-:W-:Y:S01]  /*14430*/  @!PT LDS RZ, [RZ] ;  /* 0x00000000fffff984 */ /* 0x000fe20000000800 */
[----:B------:R-:W-:Y:S01]  /*14440*/  @!PT LDS RZ, [RZ] ;  /* 0x00000000fffff984 */ /* 0x000fe20000000800 */
[----:B------:R-:W-:Y:S01]  /*14450*/  @!PT LDS RZ, [RZ] ;  /* 0x00000000fffff984 */ /* 0x000fe20000000800 */
[----:B------:R-:W-:Y:S01]  /*14460*/  @!PT LDS RZ, [RZ] ;  /* 0x00000000fffff984 */ /* 0x000fe20000000800 */
[----:B------:R2:W-:Y:S06]  /*14470*/  MEMBAR.ALL.CTA ;  /* 0x0000000000007992 */ /* 0x0005ec0000008000 */
[----:B--2---:R-:W2:Y:S01]  /*14480*/  FENCE.VIEW.ASYNC.S ;  /* 0x00000000000073c6 */ /* 0x004ea20000000000 */
[----:B------:R-:W-:Y:S05]  /*14490*/  @!P1 BRA `(.L_x_173) ;  /* 0x0000000000049947 */ /* 0x000fea0003800000 */
[----:B------:R-:W-:Y:S01]  /*144a0*/  BPT.TRAP 0x1 ;  /* 0x000000040000795c */ /* 0x000fe20000300000 */
.L_x_173:
[----:B------:R-:W-:Y:S01]  /*144b0*/  UIADD3 UR6, UR6, 0x34440, URZ ;  /* 0x0003444006067890 */ /* 0x000fe2000fffe03f */
[----:B------:R-:W-:Y:S02]  /*144c0*/  R2UR UR18, R16 ;  /* 0x00000000101272ca */ /* 0x000fe400000e0000 */
[----:B------:R-:W-:Y:S01]  /*144d0*/  R2UR UR19, R17 ;  /* 0x00000000111372ca */ /* 0x000fe200000e0000 */
[----:B------:R-:W-:Y:S01]  /*144e0*/  UPRMT UR6, UR41, 0x654, UR6 ;  /* 0x0000065429067896 */ /* 0x000fe20008000006 */
[----:B------:R-:W-:Y:S02]  /*144f0*/  LOP3.LUT P1, RZ, R2, 0xff, RZ, 0xc0, !PT ;  /* 0x000000ff02ff7812 */ /* 0x000fe4000782c0ff */
[----:B------:R-:W-:-:S04]  /*14500*/  ISETP.NE.U32.AND P0, PT, RZ, UR10, PT ;  /* 0x0000000aff007c0c */ /* 0x000fc8000bf05070 */
[----:B------:R-:W-:Y:S02]  /*14510*/  ISETP.NE.AND.EX P0, PT, RZ, UR11, PT, P0 ;  /* 0x0000000bff007c0c */ /* 0x000fe4000bf05300 */
[----:B--2---:R-:W-:Y:S01]  /*14520*/  SYNCS.ARRIVE.TRANS64.RED.A1T0 RZ, [UR6], RZ ;  /* 0x000000ffffff79a7 */ /* 0x004fe20008100406 */
[----:B------:R-:W-:Y:S02]  /*14530*/  USHF.L.U32 UR18, UR18, 0x7, URZ ;  /* 0x0000000712127899 */ /* 0x000fe4000800063f */
[----:B------:R-:W-:Y:S02]  /*14540*/  USHF.L.U32 UR19, UR19, 0x8, URZ ;  /* 0x0000000813137899 */ /* 0x000fe4000800063f */
[----:B------:R-:W-:Y:S10]  /*14550*/  @!P1 BRA `(.L_x_174) ;  /* 0x00000000000c9947 */ /* 0x000ff40003800000 */
[----:B------:R-:W-:-:S04]  /*14560*/  DEPBAR {5,4,3,2,1,0} ;  /* 0x0000003f0000791a */ /* 0x000fc80000000000 */
[----:B------:R2:W-:Y:S02]  /*14570*/  UTMACCTL.IV [UR8] ;  /* 0x00000000080079b9 */ /* 0x0005e40008000000 */
[----:B--2---:R-:W-:Y:S01]  /*14580*/  NOP ;  /* 0x0000000000007918 */ /* 0x004fe20000000000 */
.L_x_174:
[----:B------:R-:W-:Y:S05]  /*14590*/  @!P0 BRA `(.L_x_175) ;  /* 0x0000000000188947 */ /* 0x000fea0003800000 */
[----:B------:R-:W2:Y:S02]  /*145a0*/  LDC.64 R2, c[0x0][0x590] ;  /* 0x00016400ff027b82 */ /* 0x000ea40000000a00 */
[----:B--2---:R-:W-:-:S06]  /*145b0*/  IMAD.WIDE R2, R18, 0x8, R2 ;  /* 0x0000000812027825 */ /* 0x004fcc00078e0202 */
[----:B------:R-:W2:Y:S04]  /*145c0*/  LDG.E.64 R2, desc[UR38][R2.64] ;  /* 0x0000002602027981 */ /* 0x000ea8000c1e1b00 */
[----:B--2---:R-:W2:Y:S02]  /*145d0*/  LD.E R8, desc[UR38][R2.64] ;  /* 0x0000002602087980 */ /* 0x004ea4000c101900 */
[----:B--2---:R-:W-:Y:S01]  /*145e0*/  FSETP.NEU.AND P0, PT, R8, RZ, PT ;  /* 0x000000ff0800720b */ /* 0x004fe20003f0d000 */
[----:B------:R-:W-:-:S12]  /*145f0*/  BRA `(.L_x_176) ;  /* 0x0000000000247947 */ /* 0x000fd80003800000 */
.L_x_175:
[----:B------:R-:W-:Y:S02]  /*14600*/  ISETP.NE.U32.AND P1, PT, RZ, UR12, PT ;  /* 0x0000000cff007c0c */ /* 0x000fe4000bf25070 */
[----:B------:R-:W-:Y:S02]  /*14610*/  FSETP.NEU.AND P0, PT, RZ, UR43, PT ;  /* 0x0000002bff007c0b */ /* 0x000fe4000bf0d000 */
[----:B------:R-:W-:-:S13]  /*14620*/  ISETP.NE.AND.EX P1, PT, RZ, UR13, PT, P1 ;  /* 0x0000000dff007c0c */ /* 0x000fda000bf25310 */
[----:B------:R-:W-:Y:S05]  /*14630*/  @!P1 BRA `(.L_x_176) ;  /* 0x0000000000149947 */ /* 0x000fea0003800000 */
[----:B------:R-:W2:Y:S01]  /*14640*/  LDC.64 R2, c[0x0][0x588] ;  /* 0x00016200ff027b82 */ /* 0x000ea20000000a00 */
[----:B------:R-:W-:-:S04]  /*14650*/  IMAD R9, R18, UR42, RZ ;  /* 0x0000002a12097c24 */ /* 0x000fc8000f8e02ff */
[----:B--2---:R-:W-:-:S06]  /*14660*/  IMAD.WIDE R2, R9, 0x4, R2 ;  /* 0x0000000409027825 */ /* 0x004fcc00078e0202 */
[----:B------:R-:W2:Y:S02]  /*14670*/  LDG.E R2, desc[UR38][R2.64] ;  /* 0x0000002602027981 */ /* 0x000ea4000c1e1900 */
[----:B--2---:R-:W-:-:S13]  /*14680*/  FSETP.NEU.AND P0, PT, R2, RZ, PT ;  /* 0x000000ff0200720b */ /* 0x004fda0003f0d000 */
.L_x_176:
[----:B------:R-:W-:Y:S01]  /*14690*/  UISETP.NE.AND UP0, UPT, UR37, 0x3, UPT ;  /* 0x000000032500788c */ /* 0x000fe2000bf05270 */
[----:B------:R-:W-:-:S05]  /*146a0*/  ELECT P1, URZ, PT ;  /* 0x00000000003f782f */ /* 0x000fca0003820000 */
[----:B------:R-:W-:Y:S02]  /*146b0*/  PLOP3.LUT P2, PT, PT, PT, UP0, 0x80, 0x0 ;  /* 0x000000000000781c */ /* 0x000fe40003f4f008 */
[----:B------:R-:W-:-:S11]  /*146c0*/  PLOP3.LUT P0, PT, P0, P1, PT, 0x2a, 0x0 ;  /* 0x000000000000781c */ /* 0x000fd60000702572 */
[----:B------:R-:W-:Y:S05]  /*146d0*/  @!P2 BRA `(.L_x_177) ;  /* 0x000000000004a947 */ /* 0x000fea0003800000 */
[----:B------:R-:W-:Y:S01]  /*146e0*/  BPT.TRAP 0x1 ;  /* 0x000000040000795c */ /* 0x000fe20000300000 */
.L_x_177:
[----:B------:R-:W-:-:S05]  /*146f0*/  IMAD.MOV.U32 R8, RZ, RZ, 0x1 ;  /* 0x00000001ff087424 */ /* 0x000fca00078e00ff */
[----:B------:R-:W-:-:S04]  /*14700*/  SHF.L.U32 R8, R8, 0x1f, RZ ;  /* 0x0000001f08087819 */ /* 0x000fc800000006ff */
[----:B------:R-:W2:Y:S02]  /*14710*/  SYNCS.PHASECHK.TRANS64.TRYWAIT P1, [UR5+0x344e0], R8 ;  /* 0x0344e008ff0075a7 */ /* 0x000ea40008020145 */
[----:B--2---:R-:W-:Y:S05]  /*14720*/  @!P1 BRA `(.L_x_178) ;  /* 0x00000064001c9947 */ /* 0x004fea0003800000 */
.L_x_386:
[----:B------:R-:W-:Y:S04]  /*14730*/  BSSY B0, `(.L_x_179) ;  /* 0x000000b000007945 */ /* 0x000fe80003800000 */
[----:B------:R-:W-:Y:S05]  /*14740*/  @P0 BRA `(.L_x_180) ;  /* 0x0000000000240947 */ /* 0x000fea0003800000 */
[----:B------:R-:W-:Y:S02]  /*14750*/  UIADD3 UR16, UR5, 0x30000, URZ ;  /* 0x0003000005107890 */ /* 0x000fe4000fffe03f */
[----:B------:R-:W-:Y:S01]  /*14760*/  UIADD3 UR17, UR5, 0x344c0, URZ ;  /* 0x000344c005117890 */ /* 0x000fe2000fffe03f */
[----:B------:R-:W-:Y:S01]  /*14770*/  UMOV UR6, 0x0 ;  /* 0x0000000000067882 */ /* 0x000fe20000000000 */
[----:B------:R-:W-:-:S07]  /*14780*/  UMOV UR7, 0x10000000 ;  /* 0x1000000000077882 */ /* 0x000fce0000000000 */
[----:B------:R3:W-:Y:S02]  /*14790*/  UTMALDG.2D [UR16], [UR8], desc[UR6] ;  /* 0x00000610080075b4 */ /* 0x0007e40008009000 */
[----:B---3--:R-:W-:Y:S05]  /*147a0*/  @!P2 BRA `(.L_x_181) ;  /* 0x000000000004a947 */ /* 0x008fea0003800000 */
[----:B------:R-:W-:Y:S01]  /*147b0*/  BPT.TRAP 0x1 ;  /* 0x000000040000795c */ /* 0x000fe20000300000 */
.L_x_181:
[----:B------:R-:W3:Y:S02]  /*147c0*/  LDC R2, c[0x0][0x828] ;  /* 0x00020a00ff027b82 */ /* 0x000ee40000000800 */
[----:B---3--:R3:W-:Y:S02]  /*147d0*/  SYNCS.ARRIVE.TRANS64.RED.A0TR RZ, [UR5+0x344c0], R2 ;  /* 0x0344c002ffff79a7 */ /* 0x0087e40008300405 */
.L_x_180:
[----:B------:R-:W-:Y:S05]  /*147e0*/  BSYNC B0 ;  /* 0x0000000000007941 */ /* 0x000fea0003800000 */
.L_x_179:
[----:B------:R-:W-:Y:S05]  /*147f0*/  @!P2 BRA `(.L_x_182) ;  /* 0x000000000004a947 */ /* 0x000fea0003800000 */
[----:B------:R-:W-:Y:S01]  /*14800*/  BPT.TRAP 0x1 ;  /* 0x000000040000795c */ /* 0x000fe20000300000 */
.L_x_182:
[----:B------:R-:W-:-:S04]  /*14810*/  UIADD3 UR21, UR5, 0x344c0, URZ ;  /* 0x000344c005157890 */ /* 0x000fc8000fffe03f */
[----:B------:R-:W-:-:S09]  /*14820*/  UPRMT UR6, UR41, 0x654, UR21 ;  /* 0x0000065429067896 */ /* 0x000fd20008000015 */
[----:B------:R-:W-:Y:S01]  /*14830*/  SYNCS.ARRIVE.TRANS64.RED.A1T0 RZ, [UR6], RZ ;  /* 0x000000ffffff79a7 */ /* 0x000fe20008100406 */
[----:B------:R-:W-:Y:S05]  /*14840*/  @!P2 BRA `(.L_x_183) ;  /* 0x000000000004a947 */ /* 0x000fea0003800000 */
[----:B------:R-:W-:Y:S01]  /*14850*/  BPT.TRAP 0x1 ;  /* 0x000000040000795c */ /* 0x000fe20000300000 */
.L_x_183:
[----:B------:R-:W4:Y:S02]  /*14860*/  SYNCS.PHASECHK.TRANS64.TRYWAIT P1, [UR5+0x344e8], R8 ;  /* 0x0344e808ff0075a7 */ /* 0x000f240008020145 */
[----:B----4-:R-:W-:Y:S05]  /*14870*/  @!P1 BRA `(.L_x_184) ;  /* 0x0000006000e09947 */ /* 0x010fea0003800000 */
.L_x_387:
[----:B------:R-:W-:Y:S04]  /*14880*/  BSSY B0, `(.L_x_185) ;  /* 0x000000d000007945 */ /* 0x000fe80003800000 */
[----:B------:R-:W-:Y:S05]  /*14890*/  @P0 BRA `(.L_x_186) ;  /* 0x00000000002c0947 */ /* 0x000fea0003800000 */
[----:B------:R-:W-:Y:S02]  /*148a0*/  UIADD3 UR26, UR18, 0x40, URZ ;  /* 0x00000040121a7890 */ /* 0x000fe4000fffe03f */
[----:B------:R-:W-:Y:S02]  /*148b0*/  UIADD3 UR24, UR5, 0x31000, URZ ;  /* 0x0003100005187890 */ /* 0x000fe4000fffe03f */
[----:B------:R-:W-:Y:S01]  /*148c0*/  UIADD3 UR25, UR5, 0x344c8, URZ ;  /* 0x000344c805197890 */ /* 0x000fe2000fffe03f */
[----:B------:R-:W-:Y:S01]  /*148d0*/  UMOV UR14, 0x0 ;  /* 0x00000000000e7882 */ /* 0x000fe20000000000 */
[----:B------:R-:W-:Y:S01]  /*148e0*/  UMOV UR15, 0x10000000 ;  /* 0x10000000000f7882 */ /* 0x000fe20000000000 */
[----:B------:R-:W-:-:S06]  /*148f0*/  UMOV UR27, UR19 ;  /* 0x00000013001b7c82 */ /* 0x000fcc0008000000 */
[----:B------:R4:W-:Y:S02]  /*14900*/  UTMALDG.2D [UR24], [UR8], desc[UR14] ;  /* 0x00000e18080075b4 */ /* 0x0009e40008009000 */
[----:B----4-:R-:W-:Y:S05]  /*14910*/  @!P2 BRA `(.L_x_187) ;  /* 0x000000000004a947 */ /* 0x010fea0003800000 */
[----:B------:R-:W-:Y:S01]  /*14920*/  BPT.TRAP 0x1 ;  /* 0x000000040000795c */ /* 0x000fe20000300000 */
.L_x_187:
[----:B---3--:R-:W3:Y:S02]  /*14930*/  LDC R2, c[0x0][0x828] ;  /* 0x00020a00ff027b82 */ /* 0x008ee40000000800 */
[----:B---3--:R4:W-:Y:S02]  /*14940*/  SYNCS.ARRIVE.TRANS64.RED.A0TR RZ, [UR5+0x344c8], R2 ;  /* 0x0344c802ffff79a7 */ /* 0x0089e40008300405 */
.L_x_186:
[----:B------:R-:W-:Y:S05]  /*14950*/  BSYNC B0 ;  /* 0x0000000000007941 */ /* 0x000fea0003800000 */
.L_x_185:
[----:B------:R-:W-:Y:S05]  /*14960*/  @!P2 BRA `(.L_x_188) ;  /* 0x000000000004a947 */ /* 0x000fea0003800000 */
[----:B------:R-:W-:Y:S01]  /*14970*/  BPT.TRAP 0x1 ;  /* 0x000000040000795c */ /* 0x000fe20000300000 */
.L_x_188:
[----:B------:R-:W-:Y:S02]  /*14980*/  UIADD3 UR25, UR5, 0x344c8, URZ ;  /* 0x000344c805197890 */ /* 0x000fe4000fffe03f */
[----:B------:R-:W-:Y:S02]  /*14990*/  UIADD3 UR31, UR19, 0x20, URZ ;  /* 0x00000020131f7890 */ /* 0x000fe4000fffe03f */
[----:B------:R-:W-:-:S09]  /*149a0*/  UPRMT UR7, UR41, 0x654, UR25 ;  /* 0x0000065429077896 */ /* 0x000fd20008000019 */
[----:B------:R-:W-:Y:S01]  /*149b0*/  SYNCS.ARRIVE.TRANS64.RED.A1T0 RZ, [UR7], RZ ;  /* 0x000000ffffff79a7 */ /* 0x000fe20008100407 */
[----:B------:R-:W-:Y:S05]  /*149c0*/  @!P2 BRA `(.L_x_189) ;  /* 0x000000000004a947 */ /* 0x000fea0003800000 */
[----:B------:R-:W-:Y:S01]  /*149d0*/  BPT.TRAP 0x1 ;  /* 0x000000040000795c */ /* 0x000fe20000300000 */
.L_x_189:
[----:B------:R-:W1:Y:S02]  /*149e0*/  SYNCS.PHASECHK.TRANS64.TRYWAIT P1, [UR5+0x344f0], R8 ;  /* 0x0344f008ff0075a7 */ /* 0x000e640008020145 */
[----:B-1----:R-:W-:Y:S05]  /*149f0*/  @!P1 BRA `(.L_x_190) ;  /* 0x0000006000989947 */ /* 0x002fea0003800000 */
.L_x_388:
[----:B------:R-:W-:Y:S04]  /*14a00*/  BSSY B0, `(.L_x_191) ;  /* 0x000000c000007945 */ /* 0x000fe80003800000 */
[----:B------:R-:W-:Y:S05]  /*14a10*/  @P0 BRA `(.L_x_192) ;  /* 0x0000000000280947 */ /* 0x000fea0003800000 */
[----:B------:R-:W-:Y:S02]  /*14a20*/  UIADD3 UR28, UR5, 0x32000, URZ ;  /* 0x00032000051c7890 */ /* 0x000fe4000fffe03f */
[----:B------:R-:W-:Y:S01]  /*14a30*/  UIADD3 UR29, UR5, 0x344d0, URZ ;  /* 0x000344d0051d7890 */ /* 0x000fe2000fffe03f */
[----:B------:R-:W-:Y:S01]  /*14a40*/  UMOV UR14, 0x0 ;  /* 0x00000000000e7882 */ /* 0x000fe20000000000 */
[----:B------:R-:W-:Y:S01]  /*14a50*/  UMOV UR15, 0x10000000 ;  /* 0x10000000000f7882 */ /* 0x000fe20000000000 */
[----:B------:R-:W-:-:S06]  /*14a60*/  UMOV UR30, UR18 ;  /* 0x00000012001e7c82 */ /* 0x000fcc0008000000 */
[----:B------:R1:W-:Y:S02]  /*14a70*/  UTMALDG.2D [UR28], [UR8], desc[UR14] ;  /* 0x00000e1c080075b4 */ /* 0x0003e40008009000 */
[----:B-1----:R-:W-:Y:S05]  /*14a80*/  @!P2 BRA `(.L_x_193) ;  /* 0x000000000004a947 */ /* 0x002fea0003800000 */
[----:B------:R-:W-:Y:S01]  /*14a90*/  BPT.TRAP 0x1 ;  /* 0x000000040000795c */ /* 0x000fe20000300000 */
.L_x_193:
[----:B---34-:R-:W1:Y:S02]  /*14aa0*/  LDC R2, c[0x0][0x828] ;  /* 0x00020a00ff027b82 */ /* 0x018e640000000800 */
[----:B-1----:R1:W-:Y:S02]  /*14ab0*/  SYNCS.ARRIVE.TRANS64.RED.A0TR RZ, [UR5+0x344d0], R2 ;  /* 0x0344d002ffff79a7 */ /* 0x0023e40008300405 */
.L_x_192:
[----:B------:R-:W-:Y:S05]  /*14ac0*/  BSYNC B0 ;  /* 0x0000000000007941 */ /* 0x000fea0003800000 */
.L_x_191:
[----:B------:R-:W-:Y:S05]  /*14ad0*/  @!P2 BRA `(.L_x_194) ;  /* 0x000000000004a947 */ /* 0x000fea0003800000 */
[----:B------:R-:W-:Y:S01]  /*14ae0*/  BPT.TRAP 0x1 ;  /* 0x000000040000795c */ /* 0x000fe20000300000 */
.L_x_194:
[----:B------:R-:W-:-:S04]  /*14af0*/  UIADD3 UR29, UR5, 0x344d0, URZ ;  /* 0x000344d0051d7890 */ /* 0x000fc8000fffe03f */
[----:B------:R-:W-:-:S09]  /*14b00*/  UPRMT UR14, UR41, 0x654, UR29 ;  /* 0x00000654290e7896 */ /* 0x000fd2000800001d */
[----:B------:R-:W-:Y:S01]  /*14b10*/  SYNCS.ARRIVE.TRANS64.RED.A1T0 RZ, [UR14], RZ ;  /* 0x000000ffffff79a7 */ /* 0x000fe2000810040e */
[----:B------:R-:W-:Y:S05]  /*14b20*/  @!P2 BRA `(.L_x_195) ;  /* 0x000000000004a947 */ /* 0x000fea0003800000 */
[----:B------:R-:W-:Y:S01]  /*14b30*/  BPT.TRAP 0x1 ;  /* 0x000000040000795c */ /* 0x000fe20000300000 */
.L_x_195:
[----:B------:R-:W1:Y:S02]  /*14b40*/  SYNCS.PHASECHK.TRANS64.TRYWAIT P1, [UR5+0x344f8], R8 ;  /* 0x0344f808ff0075a7 */ /* 0x000e640008020145 */
[----:B-1----:R-:W-:Y:S05]  /*14b50*/  @!P1 BRA `(.L_x_196) ;  /* 0x0000006000589947 */ /* 0x002fea0003800000 */
.L_x_389:
        /* <DEDUP_REMOVED lines=11> */
.L_x_199:
[----:B---34-:R-:W1:Y:S02]  /*14c10*/  LDC R2, c[0x0][0x828] ;  /* 0x00020a00ff027b82 */ /* 0x018e640000000800 */
[----:B-1----:R1:W-:Y:S02]  /*14c20*/  SYNCS.ARRIVE.TRANS64.RED.A0TR RZ, [UR5+0x344d8], R2 ;  /* 0x0344d802ffff79a7 */ /* 0x0023e40008300405 */
.L_x_198:
[----:B------:R-:W-:Y:S05]  /*14c30*/  BSYNC B0 ;  /* 0x0000000000007941 */ /* 0x000fea0003800000 */
.L_x_197:
[----:B------:R-:W-:Y:S05]  /*14c40*/  @!P2 BRA `(.L_x_200) ;  /* 0x000000000004a947 */ /* 0x000fea0003800000 */
[----:B------:R-:W-:Y:S01]  /*14c50*/  BPT.TRAP 0x1 ;  /* 0x000000040000795c */ /* 0x000fe20000300000 */
.L_x_200:
[----:B------:R-:W-:Y:S02]  /*14c60*/  UIADD3 UR33, UR5, 0x344d8, URZ ;  /* 0x000344d805217890 */ /* 0x000fe4000fffe03f */
[----:B------:R-:W-:Y:S02]  /*14c70*/  UIADD3 UR23, UR19, 0x40, URZ ;  /* 0x0000004013177890 */ /* 0x000fe4000fffe03f */
[----:B------:R-:W-:-:S09]  /*14c80*/  UPRMT UR15, UR41, 0x654, UR33 ;  /* 0x00000654290f7896 */ /* 0x000fd20008000021 */
[----:B------:R-:W-:Y:S01]  /*14c90*/  SYNCS.ARRIVE.TRANS64.RED.A1T0 RZ, [UR15], RZ ;  /* 0x000000ffffff79a7 */ /* 0x000fe2000810040f */
[----:B------:R-:W-:Y:S05]  /*14ca0*/  @!P2 BRA `(.L_x_201) ;  /* 0x000000000004a947 */ /* 0x000fea0003800000 */
[----:B------:R-:W-:Y:S01]  /*14cb0*/  BPT.TRAP 0x1 ;  /* 0x000000040000795c */ /* 0x000fe20000300000 */
.L_x_201:
[----:B-1-34-:R-:W-:-:S04]  /*14cc0*/  SHF.L.U32 R2, RZ, 0x1f, RZ ;  /* 0x0000001fff027819 */ /* 0x01afc800000006ff */
[----:B------:R-:W1:Y:S02]  /*14cd0*/  SYNCS.PHASECHK.TRANS64.TRYWAIT P1, [UR5+0x344e0], R2 ;  /* 0x0344e002ff0075a7 */ /* 0x000e640008020145 */
[----:B-1----:R-:W-:Y:S05]  /*14ce0*/  @!P1 BRA `(.L_x_202) ;  /* 0x00000060000c9947 */ /* 0x002fea0003800000 */
.L_x_390:
[----:B------:R-:W-:Y:S04]  /*14cf0*/  BSSY B0, `(.L_x_203) ;  /* 0x000000b000007945 */ /* 0x000fe80003800000 */
[----:B------:R-:W-:Y:S05]  /*14d00*/  @P0 BRA `(.L_x_204) ;  /* 0x0000000000240947 */ /* 0x000fea0003800000 */
[----:B------:R-:W-:Y:S01]  /*14d10*/  UIADD3 UR20, UR5, 0x30000, URZ ;  /* 0x0003000005147890 */ /* 0x000fe2000fffe03f */
[----:B------:R-:W-:Y:S01]  /*14d20*/  UMOV UR16, 0x0 ;  /* 0x0000000000107882 */ /* 0x000fe20000000000 */
[----:B------:R-:W-:Y:S01]  /*14d30*/  UMOV UR17, 0x10000000 ;  /* 0x1000000000117882 */ /* 0x000fe20000000000 */
[----:B------:R-:W-:-:S06]  /*14d40*/  UMOV UR22, UR18 ;  /* 0x0000001200167c82 */ /* 0x000fcc0008000000 */
[----:B------:R3:W-:Y:S02]  /*14d50*/  UTMALDG.2D [UR20], [UR8], desc[UR16] ;  /* 0x00001014080075b4 */ /* 0x0007e40008009000 */
[----:B---3--:R-:W-:Y:S05]  /*14d60*/  @!P2 BRA `(.L_x_205) ;  /* 0x000000000004a947 */ /* 0x008fea0003800000 */
[----:B------:R-:W-:Y:S01]  /*14d70*/  BPT.TRAP 0x1 ;  /* 0x000000040000795c */ /* 0x000fe20000300000 */
.L_x_205:
[----:B-12---:R-:W1:Y:S02]  /*14d80*/  LDC R3, c[0x0][0x828] ;  /* 0x00020a00ff037b82 */ /* 0x006e640000000800 */
[----:B-1----:R3:W-:Y:S02]  /*14d90*/  SYNCS.ARRIVE.TRANS64.RED.A0TR RZ, [UR5+0x344c0], R3 ;  /* 0x0344c003ffff79a7 */ /* 0x0027e40008300405 */
.L_x_204:
[----:B------:R-:W-:Y:S05]  /*14da0*/  BSYNC B0 ;  /* 0x0000000000007941 */ /* 0x000fea0003800000 */
.L_x_203:
[----:B------:R-:W-:Y:S05]  /*14db0*/  @!P2 BRA `(.L_x_206) ;  /* 0x000000000004a947 */ /* 0x000fea0003800000 */
[----:B------:R-:W-:Y:S01]  /*14dc0*/  BPT.TRAP 0x1 ;  /* 0x000000040000795c */ /* 0x000fe20000300000 */
.L_x_206:
[----:B------:R-:W-:Y:S01]  /*14dd0*/  SYNCS.ARRIVE.TRANS64.RED.A1T0 RZ, [UR6], RZ ;  /* 0x000000ffffff79a7 */ /* 0x000fe20008100406 */
[----:B------:R-:W-:Y:S05]  /*14de0*/  @!P2 BRA `(.L_x_207) ;  /* 0x000000000004a947 */ /* 0x000fea0003800000 */
[----:B------:R-:W-:Y:S01]  /*14df0*/  BPT.TRAP 0x1 ;  /* 0x000000040000795c */ /* 0x000fe20000300000 */
.L_x_207:
[----:B------:R-:W4:Y:S02]  /*14e00*/  SYNCS.PHASECHK.TRANS64.TRYWAIT P1, [UR5+0x344e8], R2 ;  /* 0x0344e802ff0075a7 */ /* 0x000f240008020145 */
[----:B----4-:R-:W-:Y:S05]  /*14e10*/  @!P1 BRA `(.L_x_208) ;  /* 0x0000005c00d89947 */ /* 0x010fea0003800000 */
.L_x_391:
        /* <DEDUP_REMOVED lines=10> */
.L_x_211:
[----:B-123--:R-:W1:Y:S02]  /*14ec0*/  LDC R3, c[0x0][0x828] ;  /* 0x00020a00ff037b82 */ /* 0x00ee640000000800 */
[----:B-1----:R4:W-:Y:S02]  /*14ed0*/  SYNCS.ARRIVE.TRANS64.RED.A0TR RZ, [UR5+0x344c8], R3 ;  /* 0x0344c803ffff79a7 */ /* 0x0029e40008300405 */
.L_x_210:
[----:B------:R-:W-:Y:S05]  /*14ee0*/  BSYNC B0 ;  /* 0x0000000000007941 */ /* 0x000fea0003800000 */
.L_x_209:
[----:B------:R-:W-:Y:S05]  /*14ef0*/  @!P2 BRA `(.L_x_212) ;  /* 0x000000000004a947 */ /* 0x000fea0003800000 */
[----:B------:R-:W-:Y:S01]  /*14f00*/  BPT.TRAP 0x1 ;  /* 0x000000040000795c */ /* 0x000fe20000300000 */
.L_x_212:
[----:B------:R-:W-:Y:S01]  /*14f10*/  SYNCS.ARRIVE.TRANS64.RED.A1T0 RZ, [UR7], RZ ;  /* 0x000000ffffff79a7 */ /* 0x000fe20008100407 */
[----:B------:R-:W-:Y:S01]  /*14f20*/  UIADD3 UR31, UR19, 0x60, URZ ;  /* 0x00000060131f7890 */ /* 0x000fe2000fffe03f */
[----:B------:R-:W-:Y:S11]  /*14f30*/  @!P2 BRA `(.L_x_213) ;  /* 0x000000000004a947 */ /* 0x000ff60003800000 */
[----:B------:R-:W-:Y:S01]  /*14f40*/  BPT.TRAP 0x1 ;  /* 0x000000040000795c */ /* 0x000fe20000300000 */
.L_x_213:
[----:B------:R-:W1:Y:S02]  /*14f50*/  SYNCS.PHASECHK.TRANS64.TRYWAIT P1, [UR5+0x344f0], R2 ;  /* 0x0344f002ff0075a7 */ /* 0x000e640008020145 */
[----:B-1----:R-:W-:Y:S05]  /*14f60*/  @!P1 BRA `(.L_x_214) ;  /* 0x0000005c009c9947 */ /* 0x002fea0003800000 */
.L_x_392:
[----:B------:R-:W-:Y:S04]  /*14f70*/  BSSY B0, `(.L_x_215) ;  /* 0x000000b000007945 */ /* 0x000fe80003800000 */
[----:B------:R-:W-:Y:S05]  /*14f80*/  @P0 BRA `(.L_x_216) ;  /* 0x0000000000240947 */ /* 0x000fea0003800000 */
[----:B------:R-:W-:Y:S01]  /*14f90*/  UIADD3 UR28, UR5, 0x32000, URZ ;  /* 0x00032000051c7890 */ /* 0x000fe2000fffe03f */
[----:B------:R-:W-:Y:S01]  /*14fa0*/  UMOV UR16, 0x0 ;  /* 0x0000000000107882 */ /* 0x000fe20000000000 */
[----:B------:R-:W-:Y:S01]  /*14fb0*/  UMOV UR17, 0x10000000 ;  /* 0x1000000000117882 */ /* 0x000fe20000000000 */
[----:B------:R-:W-:-:S06]  /*14fc0*/  UMOV UR30, UR18 ;  /* 0x00000012001e7c82 */ /* 0x000fcc0008000000 */
[----:B------:R1:W-:Y:S02]  /*14fd0*/  UTMALDG.2D [UR28], [UR8], desc[UR16] ;  /* 0x0000101c080075b4 */ /* 0x0003e40008009000 */
[----:B-1----:R-:W-:Y:S05]  /*14fe0*/  @!P2 BRA `(.L_x_217) ;  /* 0x000000000004a947 */ /* 0x002fea0003800000 */
[----:B------:R-:W-:Y:S01]  /*14ff0*/  BPT.TRAP 0x1 ;  /* 0x000000040000795c */ /* 0x000fe20000300000 */
.L_x_217:
[----:B--234-:R-:W1:Y:S02]  /*15000*/  LDC R3, c[0x0][0x828] ;  /* 0x00020a00ff037b82 */ /* 0x01ce640000000800 */
[----:B-1----:R1:W-:Y:S02]  /*15010*/  SYNCS.ARRIVE.TRANS64.RED.A0TR RZ, [UR5+0x344d0], R3 ;  /* 0x0344d003ffff79a7 */ /* 0x0023e40008300405 */
.L_x_216:
[----:B------:R-:W-:Y:S05]  /*15020*/  BSYNC B0 ;  /* 0x0000000000007941 */ /* 0x000fea0003800000 */
.L_x_215:
[----:B------:R-:W-:Y:S05]  /*15030*/  @!P2 BRA `(.L_x_218) ;  /* 0x000000000004a947 */ /* 0x000fea0003800000 */
[----:B------:R-:W-:Y:S01]  /*15040*/  BPT.TRAP 0x1 ;  /* 0x000000040000795c */ /* 0x000fe20000300000 */
.L_x_218:
[----:B------:R-:W-:Y:S01]  /*15050*/  SYNCS.ARRIVE.TRANS64.RED.A1T0 RZ, [UR14], RZ ;  /* 0x000000ffffff79a7 */ /* 0x000fe2000810040e */
[----:B------:R-:W-:Y:S05]  /*15060*/  @!P2 BRA `(.L_x_219) ;  /* 0x000000000004a947 */ /* 0x000fea0003800000 */
[----:B------:R-:W-:Y:S01]  /*15070*/  BPT.TRAP 0x1 ;  /* 0x000000040000795c */ /* 0x000fe20000300000 */
.L_x_219:
[----:B------:R-:W1:Y:S02]  /*15080*/  SYNCS.PHASECHK.TRANS64.TRYWAIT P1, [UR5+0x344f8], R2 ;  /* 0x0344f802ff0075a7 */ /* 0x000e640008020145 */
[----:B-1----:R-:W-:Y:S05]  /*15090*/  @!P1 BRA `(.L_x_220) ;  /* 0x0000005c00689947 */ /* 0x002fea0003800000 */
.L_x_393:
        /* <DEDUP_REMOVED lines=10> */
.L_x_223:
[----:B--234-:R-:W1:Y:S02]  /*15140*/  LDC R3, c[0x0][0x828] ;  /* 0x00020a00ff037b82 */ /* 0x01ce640000000800 */
[----:B-1----:R1:W-:Y:S02]  /*15150*/  SYNCS.ARRIVE.TRANS64.RED.A0TR RZ, [UR5+0x344d8], R3 ;  /* 0x0344d803ffff79a7 */ /* 0x0023e40008300405 */
.L_x_222:
[----:B------:R-:W-:Y:S05]  /*15160*/  BSYNC B0 ;  /* 0x0000000000007941 */ /* 0x000fea0003800000 */
.L_x_221:
[----:B------:R-:W-:Y:S05]  /*15170*/  @!P2 BRA `(.L_x_224) ;  /* 0x000000000004a947 */ /* 0x000fea0003800000 */
[----:B------:R-:W-:Y:S01]  /*15180*/  BPT.TRAP 0x1 ;  /* 0x000000040000795c */ /* 0x000fe20000300000 */
.L_x_224:
[----:B------:R-:W-:Y:S01]  /*15190*/  SYNCS.ARRIVE.TRANS64.RED.A1T0 RZ, [UR15], RZ ;  /* 0x000000ffffff79a7 */ /* 0x000fe2000810040f */
[----:B------:R-:W-:Y:S01]  /*151a0*/  UIADD3 UR23, UR19, 0x80, URZ ;  /* 0x0000008013177890 */ /* 0x000fe2000fffe03f */
[----:B------:R-:W-:Y:S11]  /*151b0*/  @!P2 BRA `(.L_x_225) ;  /* 0x000000000004a947 */ /* 0x000ff60003800000 */
[----:B------:R-:W-:Y:S01]  /*151c0*/  BPT.TRAP 0x1 ;  /* 0x000000040000795c */ /* 0x000fe20000300000 */
.L_x_225:
[----:B------:R-:W1:Y:S02]  /*151d0*/  SYNCS.PHASECHK.TRANS64.TRYWAIT P1, [UR5+0x344e0], R8 ;  /* 0x0344e008ff0075a7 */ /* 0x000e640008020145 */
[----:B-1----:R-:W-:Y:S05]  /*151e0*/  @!P1 BRA `(.L_x_226) ;  /* 0x0000005c002c9947 */ /* 0x002fea0003800000 */
.L_x_394:
        /* <DEDUP_REMOVED lines=9> */
.L_x_229:
[----:B--234-:R-:W1:Y:S02]  /*15280*/  LDC R3, c[0x0][0x828] ;  /* 0x00020a00ff037b82 */ /* 0x01ce640000000800 */
[----:B-1----:R1:W-:Y:S02]  /*15290*/  SYNCS.ARRIVE.TRANS64.RED.A0TR RZ, [UR5+0x344c0], R3 ;  /* 0x0344c003ffff79a7 */ /* 0x0023e40008300405 */
.L_x_228:
[----:B------:R-:W-:Y:S05]  /*152a0*/  BSYNC B0 ;  /* 0x0000000000007941 */ /* 0x000fea0003800000 */
.L_x_227:
[----:B------:R-:W-:Y:S05]  /*152b0*/  @!P2 BRA `(.L_x_230) ;  /* 0x000000000004a947 */ /* 0x000fea0003800000 */
[----:B------:R-:W-:Y:S01]  /*152c0*/  BPT.TRAP 0x1 ;  /* 0x000000040000795c */ /* 0x000fe20000300000 */
.L_x_230:
[----:B------:R-:W-:Y:S01]  /*152d0*/  SYNCS.ARRIVE.TRANS64.RED.A1T0 RZ, [UR6], RZ ;  /* 0x000000ffffff79a7 */ /* 0x000fe20008100406 */
[----:B------:R-:W-:Y:S05]  /*152e0*/  @!P2 BRA `(.L_x_231) ;  /* 0x000000000004a947 */ /* 0x000fea0003800000 */
[----:B------:R-:W-:Y:S01]  /*152f0*/  BPT.TRAP 0x1 ;  /* 0x000000040000795c */ /* 0x000fe20000300000 */
.L_x_231:
[----:B------:R-:W1:Y:S02]  /*15300*/  SYNCS.PHASECHK.TRANS64.TRYWAIT P1, [UR5+0x344e8], R8 ;  /* 0x0344e808ff0075a7 */ /* 0x000e640008020145 */
[----:B-1----:R-:W-:Y:S05]  /*15310*/  @!P1 BRA `(.L_x_232) ;  /* 0x0000005800f89947 */ /* 0x002fea0003800000 */
.L_x_395:
        /* <DEDUP_REMOVED lines=10> */
.L_x_235:
[----:B--234-:R-:W1:Y:S02]  /*153c0*/  LDC R3, c[0x0][0x828] ;  /* 0x00020a00ff037b82 */ /* 0x01ce640000000800 */
[----:B-1----:R1:W-:Y:S02]  /*153d0*/  SYNCS.ARRIVE.TRANS64.RED.A0TR RZ, [UR5+0x344c8], R3 ;  /* 0x0344c803ffff79a7 */ /* 0x0023e40008300405 */
.L_x_234:
[----:B------:R-:W-:Y:S05]  /*153e0*/  BSYNC B0 ;  /* 0x0000000000007941 */ /* 0x000fea0003800000 */
.L_x_233:
[----:B------:R-:W-:Y:S05]  /*153f0*/  @!P2 BRA `(.L_x_236) ;  /* 0x000000000004a947 */ /* 0x000fea0003800000 */
[----:B------:R-:W-:Y:S01]  /*15400*/  BPT.TRAP 0x1 ;  /* 0x000000040000795c */ /* 0x000fe20000300000 */
.L_x_236:
[----:B------:R-:W-:Y:S01]  /*15410*/  SYNCS.ARRIVE.TRANS64.RED.A1T0 RZ, [UR7], RZ ;  /* 0x000000ffffff79a7 */ /* 0x000fe20008100407 */
[----:B------:R-:W-:Y:S01]  /*15420*/  UIADD3 UR31, UR19, 0xa0, URZ ;  /* 0x000000a0131f7890 */ /* 0x000fe2000fffe03f */
[----:B------:R-:W-:Y:S11]  /*15430*/  @!P2 BRA `(.L_x_237) ;  /* 0x000000000004a947 */ /* 0x000ff60003800000 */
[----:B------:R-:W-:Y:S01]  /*15440*/  BPT.TRAP 0x1 ;  /* 0x000000040000795c */ /* 0x000fe20000300000 */
.L_x_237:
[----:B------:R-:W1:Y:S02]  /*15450*/  SYNCS.PHASECHK.TRANS64.TRYWAIT P1, [UR5+0x344f0], R8 ;  /* 0x0344f008ff0075a7 */ /* 0x000e640008020145 */
[----:B-1----:R-:W-:Y:S05]  /*15460*/  @!P1 BRA `(.L_x_238) ;  /* 0x0000005800bc9947 */ /* 0x002fea0003800000 */
.L_x_396:
        /* <DEDUP_REMOVED lines=9> */
.L_x_241:
[----:B--234-:R-:W1:Y:S02]  /*15500*/  LDC R3, c[0x0][0x828] ;  /* 0x00020a00ff037b82 */ /* 0x01ce640000000800 */
[----:B-1----:R1:W-:Y:S02]  /*15510*/  SYNCS.ARRIVE.TRANS64.RED.A0TR RZ, [UR5+0x344d0], R3 ;  /* 0x0344d003ffff79a7 */ /* 0x0023e40008300405 */
.L_x_240:
[----:B------:R-:W-:Y:S05]  /*15520*/  BSYNC B0 ;  /* 0x0000000000007941 */ /* 0x000fea0003800000 */
.L_x_239:
[----:B------:R-:W-:Y:S05]  /*15530*/  @!P2 BRA `(.L_x_242) ;  /* 0x000000000004a947 */ /* 0x000fea0003800000 */
[----:B------:R-:W-:Y:S01]  /*15540*/  BPT.TRAP 0x1 ;  /* 0x000000040000795c */ /* 0x000fe20000300000 */
.L_x_242:
[----:B------:R-:W-:Y:S01]  /*15550*/  SYNCS.ARRIVE.TRANS64.RED.A1T0 RZ, [UR14], RZ ;  /* 0x000000ffffff79a7 */ /* 0x000fe2000810040e */
[----:B------:R-:W-:Y:S05]  /*15560*/  @!P2 BRA `(.L_x_243) ;  /* 0x000000000004a947 */ /* 0x000fea0003800000 */
[----:B------:R-:W-:Y:S01]  /*15570*/  BPT.TRAP 0x1 ;  /* 0x000000040000795c */ /* 0x000fe20000300000 */
.L_x_243:
[----:B------:R-:W1:Y:S02]  /*15580*/  SYNCS.PHASECHK.TRANS64.TRYWAIT P1, [UR5+0x344f8], R8 ;  /* 0x0344f808ff0075a7 */ /* 0x000e640008020145 */
[----:B-1----:R-:W-:Y:S05]  /*15590*/  @!P1 BRA `(.L_x_244) ;  /* 0x0000005800889947 */ /* 0x002fea0003800000 */
.L_x_397:
        /* <DEDUP_REMOVED lines=10> */
.L_x_247:
[----:B--234-:R-:W1:Y:S02]  /*15640*/  LDC R3, c[0x0][0x828] ;  /* 0x00020a00ff037b82 */ /* 0x01ce640000000800 */
[----:B-1----:R1:W-:Y:S02]  /*15650*/  SYNCS.ARRIVE.TRANS64.RED.A0TR RZ, [UR5+0x344d8], R3 ;  /* 0x0344d803ffff79a7 */ /* 0x0023e40008300405 */
.L_x_246:
[----:B------:R-:W-:Y:S05]  /*15660*/  BSYNC B0 ;  /* 0x0000000000007941 */ /* 0x000fea0003800000 */
.L_x_245:
[----:B------:R-:W-:Y:S05]  /*15670*/  @!P2 BRA `(.L_x_248) ;  /* 0x000000000004a947 */ /* 0x000fea0003800000 */
[----:B------:R-:W-:Y:S01]  /*15680*/  BPT.TRAP 0x1 ;  /* 0x000000040000795c */ /* 0x000fe20000300000 */
.L_x_248:
[----:B------:R-:W-:Y:S01]  /*15690*/  SYNCS.ARRIVE.TRANS64.RED.A1T0 RZ, [UR15], RZ ;  /* 0x000000ffffff79a7 */ /* 0x000fe2000810040f */
[----:B------:R-:W-:Y:S01]  /*156a0*/  UIADD3 UR23, UR19, 0xc0, URZ ;  /* 0x000000c013177890 */ /* 0x000fe2000fffe03f */
[----:B------:R-:W-:Y:S11]  /*156b0*/  @!P2 BRA `(.L_x_249) ;  /* 0x000000000004a947 */ /* 0x000ff60003800000 */
[----:B------:R-:W-:Y:S01]  /*156c0*/  BPT.TRAP 0x1 ;  /* 0x000000040000795c */ /* 0x000fe20000300000 */
.L_x_249:
[----:B------:R-:W1:Y:S02]  /*156d0*/  SYNCS.PHASECHK.TRANS64.TRYWAIT P1, [UR5+0x344e0], R2 ;  /* 0x0344e002ff0075a7 */ /* 0x000e640008020145 */
[----:B-1----:R-:W-:Y:S05]  /*156e0*/  @!P1 BRA `(.L_x_250) ;  /* 0x00000058004c9947 */ /* 0x002fea0003800000 */
.L_x_398:
        /* <DEDUP_REMOVED lines=9> */
.L_x_253:
[----:B--234-:R-:W1:Y:S02]  /*15780*/  LDC R3, c[0x0][0x828] ;  /* 0x00020a00ff037b82 */ /* 0x01ce640000000800 */
[----:B-1----:R1:W-:Y:S02]  /*15790*/  SYNCS.ARRIVE.TRANS64.RED.A0TR RZ, [UR5+0x344c0], R3 ;  /* 0x0344c003ffff79a7 */ /* 0x0023e40008300405 */
.L_x_252:
[----:B------:R-:W-:Y:S05]  /*157a0*/  BSYNC B0 ;  /* 0x0000000000007941 */ /* 0x000fea0003800000 */
.L_x_251:
[----:B------:R-:W-:Y:S05]  /*157b0*/  @!P2 BRA `(.L_x_254) ;  /* 0x000000000004a947 */ /* 0x000fea0003800000 */
[----:B------:R-:W-:Y:S01]  /*157c0*/  BPT.TRAP 0x1 ;  /* 0x000000040000795c */ /* 0x000fe20000300000 */
.L_x_254:
[----:B------:R-:W-:Y:S01]  /*157d0*/  SYNCS.ARRIVE.TRANS64.RED.A1T0 RZ, [UR6], RZ ;  /* 0x000000ffffff79a7 */ /* 0x000fe20008100406 */
[----:B------:R-:W-:Y:S05]  /*157e0*/  @!P2 BRA `(.L_x_255) ;  /* 0x000000000004a947 */ /* 0x000fea0003800000 */
[----:B------:R-:W-:Y:S01]  /*157f0*/  BPT.TRAP 0x1 ;  /* 0x000000040000795c */ /* 0x000fe20000300000 */
.L_x_255:
[----:B------:R-:W1:Y:S02]  /*15800*/  SYNCS.PHASECHK.TRANS64.TRYWAIT P1, [UR5+0x344e8], R2 ;  /* 0x0344e802ff0075a7 */ /* 0x000e640008020145 */
[----:B-1----:R-:W-:Y:S05]  /*15810*/  @!P1 BRA `(.L_x_256) ;  /* 0x0000005800189947 */ /* 0x002fea0003800000 */
.L_x_399:
        /* <DEDUP_REMOVED lines=10> */
.L_x_259:
[----:B--234-:R-:W1:Y:S02]  /*158c0*/  LDC R3, c[0x0][0x828] ;  /* 0x00020a00ff037b82 */ /* 0x01ce640000000800 */
[----:B-1----:R1:W-:Y:S02]  /*158d0*/  SYNCS.ARRIVE.TRANS64.RED.A0TR RZ, [UR5+0x344c8], R3 ;  /* 0x0344c803ffff79a7 */ /* 0x0023e40008300405 */
.L_x_258:
[----:B------:R-:W-:Y:S05]  /*158e0*/  BSYNC B0 ;  /* 0x0000000000007941 */ /* 0x000fea0003800000 */
.L_x_257:
[----:B------:R-:W-:Y:S05]  /*158f0*/  @!P2 BRA `(.L_x_260) ;  /* 0x000000000004a947 */ /* 0x000fea0003800000 */
[----:B------:R-:W-:Y:S01]  /*15900*/  BPT.TRAP 0x1 ;  /* 0x000000040000795c */ /* 0x000fe20000300000 */
.L_x_260:
[----:B------:R-:W-:Y:S01]  /*15910*/  SYNCS.ARRIVE.TRANS64.RED.A1T0 RZ, [UR7], RZ ;  /* 0x000000ffffff79a7 */ /* 0x000fe20008100407 */
[----:B------:R-:W-:Y:S01]  /*15920*/  UIADD3 UR19, UR19, 0xe0, URZ ;  /* 0x000000e013137890 */ /* 0x000fe2000fffe03f */
[----:B------:R-:W-:Y:S11]  /*15930*/  @!P2 BRA `(.L_x_261) ;  /* 0x000000000004a947 */ /* 0x000ff60003800000 */
[----:B------:R-:W-:Y:S01]  /*15940*/  BPT.TRAP 0x1 ;  /* 0x000000040000795c */ /* 0x000fe20000300000 */
.L_x_261:
[----:B------:R-:W1:Y:S02]  /*15950*/  SYNCS.PHASECHK.TRANS64.TRYWAIT P1, [UR5+0x344f0], R2 ;  /* 0x0344f002ff0075a7 */ /* 0x000e640008020145 */
[----:B-1----:R-:W-:Y:S05]  /*15960*/  @!P1 BRA `(.L_x_262) ;  /* 0x0000005400dc9947 */ /* 0x002fea0003800000 */
.L_x_400:
        /* <DEDUP_REMOVED lines=9> */
.L_x_265:
[----:B--234-:R-:W1:Y:S02]  /*15a00*/  LDC R3, c[0x0][0x828] ;  /* 0x00020a00ff037b82 */ /* 0x01ce640000000800 */
[----:B-1----:R1:W-:Y:S02]  /*15a10*/  SYNCS.ARRIVE.TRANS64.RED.A0TR RZ, [UR5+0x344d0], R3 ;  /* 0x0344d003ffff79a7 */ /* 0x0023e40008300405 */
.L_x_264:
[----:B------:R-:W-:Y:S05]  /*15a20*/  BSYNC B0 ;  /* 0x0000000000007941 */ /* 0x000fea0003800000 */
.L_x_263:
[----:B------:R-:W-:Y:S05]  /*15a30*/  @!P2 BRA `(.L_x_266) ;  /* 0x000000000004a947 */ /* 0x000fea0003800000 */
[----:B------:R-:W-:Y:S01]  /*15a40*/  BPT.TRAP 0x1 ;  /* 0x000000040000795c */ /* 0x000fe20000300000 */
.L_x_266:
[----:B------:R-:W-:Y:S01]  /*15a50*/  SYNCS.ARRIVE.TRANS64.RED.A1T0 RZ, [UR14], RZ ;  /* 0x000000ffffff79a7 */ /* 0x000fe2000810040e */
[----:B------:R-:W-:Y:S05]  /*15a60*/  @!P2 BRA `(.L_x_267) ;  /* 0x000000000004a947 */ /* 0x000fea0003800000 */
[----:B------:R-:W-:Y:S01]  /*15a70*/  BPT.TRAP 0x1 ;  /* 0x000000040000795c */ /* 0x000fe20000300000 */
.L_x_267:
[----:B------:R-:W1:Y:S02]  /*15a80*/  SYNCS.PHASECHK.TRANS64.TRYWAIT P1, [UR5+0x344f8], R2 ;  /* 0x0344f802ff0075a7 */ /* 0x000e640008020145 */
[----:B-1----:R-:W-:Y:S05]  /*15a90*/  @!P1 BRA `(.L_x_268) ;  /* 0x0000005400a89947 */ /* 0x002fea0003800000 */
.L_x_401:
[----:B------:R-:W-:Y:S04]  /*15aa0*/  BSSY B0, `(.L_x_269) ;  /* 0x000000d000007945 */ /* 0x000fe80003800000 */
[----:B------:R-:W-:Y:S05]  /*15ab0*/  @P0 BRA `(.L_x_270) ;  /* 0x00000000002c0947 */ /* 0x000fea0003800000 */
[----:B------:R-:W-:Y:S02]  /*15ac0*/  UIADD3 UR22, UR18, 0x40, URZ ;  /* 0x0000004012167890 */ /* 0x000fe4000fffe03f */
[----:B------:R-:W-:Y:S01]  /*15ad0*/  UIADD3 UR20, UR5, 0x33000, URZ ;  /* 0x0003300005147890 */ /* 0x000fe2000fffe03f */
[----:B------:R-:W-:Y:S01]  /*15ae0*/  UMOV UR6, 0x0 ;  /* 0x0000000000067882 */ /* 0x000fe20000000000 */
[----:B------:R-:W-:Y:S01]  /*15af0*/  UMOV UR7, 0x10000000 ;  /* 0x1000000000077882 */ /* 0x000fe20000000000 */
[----:B------:R-:W-:Y:S01]  /*15b00*/  UMOV UR21, UR33 ;  /* 0x0000002100157c82 */ /* 0x000fe20008000000 */
[----:B------:R-:W-:-:S05]  /*15b10*/  UMOV UR23, UR19 ;  /* 0x0000001300177c82 */ /* 0x000fca0008000000 */
[----:B------:R1:W-:Y:S02]  /*15b20*/  UTMALDG.2D [UR20], [UR8], desc[UR6] ;  /* 0x00000614080075b4 */ /* 0x0003e40008009000 */
[----:B-1----:R-:W-:Y:S05]  /*15b30*/  @!P2 BRA `(.L_x_271) ;  /* 0x000000000004a947 */ /* 0x002fea0003800000 */
[----:B------:R-:W-:Y:S01]  /*15b40*/  BPT.TRAP 0x1 ;  /* 0x000000040000795c */ /* 0x000fe20000300000 */
.L_x_271:
[----:B------:R-:W1:Y:S02]  /*15b50*/  LDC R2, c[0x0][0x828] ;  /* 0x00020a00ff027b82 */ /* 0x000e640000000800 */
[----:B-1----:R1:W-:Y:S02]  /*15b60*/  SYNCS.ARRIVE.TRANS64.RED.A0TR RZ, [UR5+0x344d8], R2 ;  /* 0x0344d802ffff79a7 */ /* 0x0023e40008300405 */
.L_x_270:
[----:B------:R-:W-:Y:S05]  /*15b70*/  BSYNC B0 ;  /* 0x0000000000007941 */ /* 0x000fea0003800000 */
.L_x_269:
[----:B------:R-:W-:Y:S05]  /*15b80*/  @!P2 BRA `(.L_x_272) ;  /* 0x000000000004a947 */ /* 0x000fea0003800000 */
[----:B------:R-:W-:Y:S01]  /*15b90*/  BPT.TRAP 0x1 ;  /* 0x000000040000795c */ /* 0x000fe20000300000 */
.L_x_272:
[----:B------:R-:W-:Y:S01]  /*15ba0*/  ISETP.NE.AND P0, PT, R7, RZ, PT ;  /* 0x000000ff0700720c */ /* 0x000fe20003f05270 */
[----:B------:R-:W-:Y:S01]  /*15bb0*/  SYNCS.ARRIVE.TRANS64.RED.A1T0 RZ, [UR15], RZ ;  /* 0x000000ffffff79a7 */ /* 0x000fe2000810040f */
[CC--:B------:R-:W-:Y:S02]  /*15bc0*/  ISETP.NE.AND P3, PT, R18.reuse, R6.reuse, PT ;  /* 0x000000061200720c */ /* 0x0c0fe40003f65270 */
[----:B------:R-:W-:-:S13]  /*15bd0*/  ISETP.EQ.OR P0, PT, R18, R6, !P0 ;  /* 0x000000061200720c */ /* 0x000fda0004702670 */
[----:B------:R-:W-:Y:S05]  /*15be0*/  @P0 BRA `(.L_x_273) ;  /* 0x0000000400040947 */ /* 0x000fea0003800000 */
[----:B------:R-:W-:Y:S01]  /*15bf0*/  ELECT P0, URZ, PT ;  /* 0x00000000003f782f */ /* 0x000fe20003800000 */
[----:B------:R-:W-:-:S12]  /*15c00*/  BSSY B0, `(.L_x_274) ;  /* 0x0000032000007945 */ /* 0x000fd80003800000 */
[----:B------:R-:W-:Y:S05]  /*15c10*/  @!P0 BRA `(.L_x_275) ;  /* 0x0000000000c08947 */ /* 0x000fea0003800000 */
[----:B-1234-:R-:W1:Y:S08]  /*15c20*/  LDC.64 R2, c[0x0][0x290] ;  /* 0x0000a400ff027b82 */ /* 0x01ee700000000a00 */
[----:B------:R-:W2:Y:S08]  /*15c30*/  LDC.64 R10, c[0x0][0x808] ;  /* 0x00020200ff0a7b82 */ /* 0x000eb00000000a00 */
[----:B------:R-:W3:Y:S01]  /*15c40*/  LDC.64 R14, c[0x0][0x810] ;  /* 0x00020400ff0e7b82 */ /* 0x000ee20000000a00 */
[----:B-1----:R-:W-:-:S05]  /*15c50*/  IMAD.WIDE R2, R6, 0xc, R2 ;  /* 0x0000000c06027825 */ /* 0x002fca00078e0202 */
[----:B------:R1:W5:Y:S04]  /*15c60*/  LDG.E R12, desc[UR38][R2.64] ;  /* 0x00000026020c7981 */ /* 0x000368000c1e1900 */
[----:B-----5:R1:W5:Y:S01]  /*15c70*/  LDG.E R13, desc[UR38][R2.64+0x4] ;  /* 0x00000426020d7981 */ /* 0x020362000c1e1900 */
[----:B--2---:R-:W-:Y:S02]  /*15c80*/  ISETP.NE.U32.AND P0, PT, R10, RZ, PT ;  /* 0x000000ff0a00720c */ /* 0x004fe40003f05070 */
[----:B------:R-:W-:Y:S02]  /*15c90*/  SHF.R.S32.HI R9, RZ, 0x1f, R6 ;  /* 0x0000001fff097819 */ /* 0x000fe40000011406 */
[----:B------:R-:W-:Y:S02]  /*15ca0*/  ISETP.NE.AND.EX P0, PT, R11, RZ, PT, P0 ;  /* 0x000000ff0b00720c */ /* 0x000fe40003f05300 */
[----:B---3--:R-:W-:-:S04]  /*15cb0*/  ISETP.NE.U32.AND P1, PT, R14, RZ, PT ;  /* 0x000000ff0e00720c */ /* 0x008fc80003f25070 */
[----:B------:R-:W-:-:S07]  /*15cc0*/  ISETP.NE.AND.EX P1, PT, R15, RZ, PT, P1 ;  /* 0x000000ff0f00720c */ /* 0x000fce0003f25310 */
[----:B-1----:R-:W-:Y:S06]  /*15cd0*/  @!P0 BRA `(.L_x_276) ;  /* 0x0000000000108947 */ /* 0x002fec0003800000 */
[----:B------:R-:W-:-:S04]  /*15ce0*/  LEA R2, P0, R6, R10, 0x3 ;  /* 0x0000000a06027211 */ /* 0x000fc800078018ff */
[----:B------:R-:W-:-:S06]  /*15cf0*/  LEA.HI.X R3, R6, R11, R9, 0x3, P0 ;  /* 0x0000000b06037211 */ /* 0x000fcc00000f1c09 */
[----:B------:R-:W2:Y:S04]  /*15d00*/  LDG.E.64 R2, desc[UR38][R2.64] ;  /* 0x0000002602027981 */ /* 0x000ea8000c1e1b00 */
[----:B--2---:R1:W-:Y:S02]  /*15d10*/  STS.64 [UR4], R2 ;  /* 0x00000002ff007988 */ /* 0x0043e40008000a04 */
.L_x_276:
[----:B------:R-:W-:Y:S05]  /*15d20*/  @!P1 BRA `(.L_x_275) ;  /* 0x00000000007c9947 */ /* 0x000fea0003800000 */
[----:B-1----:R-:W-:-:S04]  /*15d30*/  LEA R2, P0, R6, R14, 0x3 ;  /* 0x0000000e06027211 */ /* 0x002fc800078018ff */
[----:B------:R-:W-:Y:S02]  /*15d40*/  LEA.HI.X R3, R6, R15, R9, 0x3, P0 ;  /* 0x0000000f06037211 */ /* 0x000fe400000f1c09 */
[----:B------:R-:W1:Y:S04]  /*15d50*/  LDS R9, [UR4+0x1c] ;  /* 0x00001c04ff097984 */ /* 0x000e680008000800 */
[----:B------:R-:W2:Y:S01]  /*15d60*/  LDG.E.64 R2, desc[UR38][R2.64] ;  /* 0x0000002602027981 */ /* 0x000ea2000c1e1b00 */
[----:B------:R-:W-:Y:S01]  /*15d70*/  MOV R18, UR4 ;  /* 0x0000000400127c02 */ /* 0x000fe20008000f00 */
[----:B-----5:R-:W-:Y:S01]  /*15d80*/  VIADD R13, R13, 0xffffffff ;  /* 0xffffffff0d0d7836 */ /* 0x020fe20000000000 */
[----:B------:R-:W-:Y:S02]  /*15d90*/  IADD3 R12, R12, -0x1, RZ ;  /* 0xffffffff0c0c7810 */ /* 0x000fe40007ffe0ff */
[----:B------:R-:W-:-:S02]  /*15da0*/  CS2R R14, SRZ ;  /* 0x00000000000e7805 */ /* 0x000fc4000001ff00 */
[----:B------:R-:W-:Y:S01]  /*15db0*/  SHF.R.U64 R18, R18, 0x4, RZ ;  /* 0x0000000412127819 */ /* 0x000fe200000012ff */
[----:B------:R-:W-:Y:S04]  /*15dc0*/  STS [UR4+0x30], RZ ;  /* 0x000030ffff007988 */ /* 0x000fe80008000804 */
[----:B------:R-:W-:Y:S04]  /*15dd0*/  STS.128 [UR4+0x20], R12 ;  /* 0x0000200cff007988 */ /* 0x000fe80008000c04 */
        /* <DEDUP_REMOVED lines=10> */
[----:B------:R-:W-:Y:S04]  /*15e80*/  STS [UR4+0x1c], R9 ;  /* 0x00001c09ff007988 */ /* 0x000fe80008000804 */
[----:B------:R-:W1:Y:S02]  /*15e90*/  LDS R10, [UR4+0x1c] ;  /* 0x00001c04ff0a7984 */ /* 0x000e640008000800 */
[----:B-1----:R-:W-:-:S05]  /*15ea0*/  LOP3.LUT R10, R10, 0xf0, RZ, 0xb8, !PT ;  /* 0x000000f00a0a7812 */ /* 0x002fca00078eb8ff */
[----:B------:R-:W-:Y:S04]  /*15eb0*/  STS [UR4+0x1c], R10 ;  /* 0x00001c0aff007988 */ /* 0x000fe80008000804 */
[----:B------:R-:W1:Y:S02]  /*15ec0*/  LDS R11, [UR4+0x1c] ;  /* 0x00001c04ff0b7984 */ /* 0x000e640008000800 */
[----:B-1----:R-:W-:-:S05]  /*15ed0*/  LOP3.LUT R19, R11, 0xf00, RZ, 0xb8, !PT ;  /* 0x00000f000b137812 */ /* 0x002fca00078eb8ff */
[----:B------:R-:W-:Y:S04]  /*15ee0*/  STS.64 [UR4+0x18], R18 ;  /* 0x00001812ff007988 */ /* 0x000fe80008000a04 */
[----:B------:R-:W1:Y:S02]  /*15ef0*/  LDS R11, [UR4+0x1c] ;  /* 0x00001c04ff0b7984 */ /* 0x000e640008000800 */
[----:B-1----:R-:W-:-:S05]  /*15f00*/  LOP3.LUT R2, R11, 0xf000, RZ, 0xb8, !PT ;  /* 0x0000f0000b027812 */ /* 0x002fca00078eb8ff */
[----:B------:R1:W-:Y:S02]  /*15f10*/  STS [UR4+0x1c], R2 ;  /* 0x00001c02ff007988 */ /* 0x0003e40008000804 */
.L_x_275:
[----:B------:R-:W-:Y:S05]  /*15f20*/  BSYNC B0 ;  /* 0x0000000000007941 */ /* 0x000fea0003800000 */
.L_x_274:
[----:B-1----:R-:W1:Y:S01]  /*15f30*/  S2R R2, SR_LANEID ;  /* 0x0000000000027919 */ /* 0x002e620000000000 */
[----:B------:R-:W-:Y:S01]  /*15f40*/  NOP ;  /* 0x0000000000007918 */ /* 0x000fe20000000000 */
[----:B------:R-:W-:Y:S01]  /*15f50*/  ELECT P0, URZ, PT ;  /* 0x00000000003f782f */ /* 0x000fe20003800000 */
[----:B------:R-:W-:Y:S01]  /*15f60*/  BSSY B0, `(.L_x_277) ;  /* 0x0000008000007945 */ /* 0x000fe20003800000 */
[----:B-1----:R-:W-:-:S04]  /*15f70*/  SHF.L.U32 R10, R2, 0x2, RZ ;  /* 0x00000002020a7819 */ /* 0x002fc800000006ff */
[----:B------:R-:W-:Y:S01]  /*15f80*/  IADD3 R2, P1, R10, UR8, RZ ;  /* 0x000000080a027c10 */ /* 0x000fe2000ff3e0ff */
[----:B------:R1:W1:Y:S04]  /*15f90*/  LDS R9, [R10+UR4] ;  /* 0x000000040a097984 */ /* 0x0002680008000800 */
[----:B--234-:R-:W-:Y:S02]  /*15fa0*/  IMAD.X R3, RZ, RZ, UR9, P1 ;  /* 0x00000009ff037e24 */ /* 0x01cfe400088e06ff */
[----:B------:R-:W-:Y:S06]  /*15fb0*/  @!P0 BRA `(.L_x_278) ;  /* 0x0000000000088947 */ /* 0x000fec0003800000 */
[----:B------:R0:W-:Y:S01]  /*15fc0*/  UTMACMDFLUSH ;  /* 0x00000000000079b7 */ /* 0x0001e20000000000 */
[----:B------:R-:W-:-:S04]  /*15fd0*/  DEPBAR.LE SB0, 0x0 ;  /* 0x000080000000791a */ /* 0x000fc80000000000 */
.L_x_278:
[----:B------:R-:W-:Y:S05]  /*15fe0*/  BSYNC B0 ;  /* 0x0000000000007941 */ /* 0x000fea0003800000 */
.L_x_277:
[----:B-1----:R1:W5:Y:S02]  /*15ff0*/  ATOMG.E.EXCH.STRONG.GPU PT, RZ, [R2], R9 ;  /* 0x0000000902ff73a8 */ /* 0x00236400041ee100 */
.L_x_273:
[----:B-1----:R-:W2:Y:S01]  /*16000*/  LDL.LU R2, [R1+0x200] ;  /* 0x0002000001027983 */ /* 0x002ea20000300800 */
[----:B------:R-:W-:Y:S01]  /*16010*/  ISETP.NE.AND P1, PT, R7, RZ, PT ;  /* 0x000000ff0700720c */ /* 0x000fe20003f25270 */
[----:B------:R-:W-:Y:S01]  /*16020*/  IMAD.MOV.U32 R16, RZ, RZ, R4 ;  /* 0x000000ffff107224 */ /* 0x000fe200078e0004 */
[----:B------:R-:W-:Y:S01]  /*16030*/  MOV R17, R5 ;  /* 0x0000000500117202 */ /* 0x000fe20000000f00 */
[----:B------:R-:W-:Y:S01]  /*16040*/  IMAD.MOV.U32 R18, RZ, RZ, R6 ;  /* 0x000000ffff127224 */ /* 0x000fe200078e0006 */
[----:B--234-:R-:W-:Y:S02]  /*16050*/  IADD3 R3, R2, 0x1, RZ ;  /* 0x0000000102037810 */ /* 0x01cfe40007ffe0ff */
[----:B------:R-:W-:Y:S02]  /*16060*/  SEL R2, RZ, 0x1, !P3 ;  /* 0x00000001ff027807 */ /* 0x000fe40005800000 */
[----:B------:R-:W-:-:S04]  /*16070*/  ISETP.NE.AND P0, PT, R3, 0x8, PT ;  /* 0x000000080300780c */ /* 0x000fc80003f05270 */
[----:B------:R-:W-:Y:S02]  /*16080*/  SEL R3, R3, RZ, P0 ;  /* 0x000000ff03037207 */ /* 0x000fe40000000000 */
[----:B------:R-:W-:-:S03]  /*16090*/  SEL R9, RZ, 0x1, P0 ;  /* 0x00000001ff097807 */ /* 0x000fc60000000000 */
[----:B------:R1:W-:Y:S01]  /*160a0*/  STL [R1+0x200], R3 ;  /* 0x0002000301007387 */ /* 0x0003e20000100800 */
[----:B------:R-:W-:Y:S01]  /*160b0*/  LOP3.LUT R0, R0, R9, RZ, 0x3c, !PT ;  /* 0x0000000900007212 */ /* 0x000fe200078e3cff */
[----:B------:R-:W-:Y:S06]  /*160c0*/  @P1 BRA `(.L_x_279) ;  /* 0xffffffe000a81947 */ /* 0x000fec000383ffff */
[----:B-----5:R-:W-:Y:S01]  /*160d0*/  ELECT P0, URZ, PT ;  /* 0x00000000003f782f */ /* 0x020fe20003800000 */
[----:B------:R-:W-:-:S12]  /*160e0*/  BSSY B0, `(.L_x_280) ;  /* 0x0000017000007945 */ /* 0x000fd80003800000 */
[----:B------:R-:W-:Y:S05]  /*160f0*/  @!P0 BRA `(.L_x_281) ;  /* 0x0000000000548947 */ /* 0x000fea0003800000 */
[----:B------:R-:W-:Y:S05]  /*16100*/  @!P2 BRA `(.L_x_282) ;  /* 0x000000000004a947 */ /* 0x000fea0003800000 */
[----:B------:R-:W-:Y:S01]  /*16110*/  BPT.TRAP 0x1 ;  /* 0x000000040000795c */ /* 0x000fe20000300000 */
.L_x_282:
[----:B------:R-:W2:Y:S02]  /*16120*/  SYNCS.PHASECHK.TRANS64.TRYWAIT P0, [UR5+0x344e0], R8 ;  /* 0x0344e008ff0075a7 */ /* 0x000ea40008000145 */
[----:B--2---:R-:W-:Y:S05]  /*16130*/  @!P0 BRA `(.L_x_283) ;  /* 0x0000005000188947 */ /* 0x004fea0003800000 */
.L_x_402:
[----:B------:R-:W-:Y:S05]  /*16140*/  @!P2 BRA `(.L_x_284) ;  /* 0x000000000004a947 */ /* 0x000fea0003800000 */
[----:B------:R-:W-:Y:S01]  /*16150*/  BPT.TRAP 0x1 ;  /* 0x000000040000795c */ /* 0x000fe20000300000 */
.L_x_284:
[----:B------:R-:W2:Y:S02]  /*16160*/  SYNCS.PHASECHK.TRANS64.TRYWAIT P0, [UR5+0x344e8], R8 ;  /* 0x0344e808ff0075a7 */ /* 0x000ea40008000145 */
[----:B--2---:R-:W-:Y:S05]  /*16170*/  @!P0 BRA `(.L_x_285) ;  /* 0x0000005000208947 */ /* 0x004fea0003800000 */
.L_x_403:
[----:B------:R-:W-:Y:S05]  /*16180*/  @!P2 BRA `(.L_x_286) ;  /* 0x000000000004a947 */ /* 0x000fea0003800000 */
[----:B------:R-:W-:Y:S01]  /*16190*/  BPT.TRAP 0x1 ;  /* 0x000000040000795c */ /* 0x000fe20000300000 */
.L_x_286:
[----:B------:R-:W2:Y:S02]  /*161a0*/  SYNCS.PHASECHK.TRANS64.TRYWAIT P0, [UR5+0x344f0], R8 ;  /* 0x0344f008ff0075a7 */ /* 0x000ea40008000145 */
[----:B--2---:R-:W-:Y:S05]  /*161b0*/  @!P0 BRA `(.L_x_287) ;  /* 0x0000005000288947 */ /* 0x004fea0003800000 */
.L_x_404:
[----:B------:R-:W-:Y:S05]  /*161c0*/  @!P2 BRA `(.L_x_288) ;  /* 0x000000000004a947 */ /* 0x000fea0003800000 */
[----:B------:R-:W-:Y:S01]  /*161d0*/  BPT.TRAP 0x1 ;  /* 0x000000040000795c */ /* 0x000fe20000300000 */
.L_x_288:
[----:B------:R-:W-:-:S04]  /*161e0*/  MOV R0, 0x1 ;  /* 0x0000000100007802 */ /* 0x000fc80000000f00 */
[----:B------:R-:W-:-:S07]  /*161f0*/  SHF.L.U32 R0, R0, 0x1f, RZ ;  /* 0x0000001f00007819 */ /* 0x000fce00000006ff */
.L_x_289:
[----:B-1----:R-:W-:-:S04]  /*16200*/  IMAD.U32 R3, RZ, RZ, UR5 ;  /* 0x00000005ff037e24 */ /* 0x002fc8000f8e00ff */
[----:B------:R1:W2:Y:S03]  /*16210*/  SYNCS.PHASECHK.TRANS64.TRYWAIT P0, [R3+URZ+0x344f8], R0 ;  /* 0x0344f800030075a7 */ /* 0x0002a6000800017f */
[----:B--2---:R-:W-:Y:S05]  /*16220*/  @!P0 NANOSLEEP.SYNCS 0x989680 ;  /* 0x009896800000895d */ /* 0x004fea0003900000 */
[----:B------:R-:W2:Y:S02]  /*16230*/  @!P0 SYNCS.PHASECHK.TRANS64 P0, [R3+URZ+0x344f8], R0 ;  /* 0x0344f800030085a7 */ /* 0x000ea4000800007f */
[----:B--2---:R-:W-:Y:S05]  /*16240*/  @!P0 BRA `(.L_x_289) ;  /* 0xfffffffc00ec8947 */ /* 0x004fea000383ffff */
.L_x_281:
[----:B------:R-:W-:Y:S05]  /*16250*/  BSYNC B0 ;  /* 0x0000000000007941 */ /* 0x000fea0003800000 */
.L_x_280:
[----:B------:R-:W-:Y:S05]  /*16260*/  EXIT ;  /* 0x000000000000794d */ /* 0x000fea0003800000 */
.L_x_162:
[----:B------:R-:W1:Y:S01]  /*16270*/  S2UR UR4, SR_CTAID.Y ;  /* 0x00000000000479c3 */ /* 0x000e620000002600 */
[----:B------:R-:W3:Y:S01]  /*16280*/  S2R R0, SR_LANEID ;  /* 0x0000000000007919 */ /* 0x000ee20000000000 */
[----:B------:R-:W-:Y:S01]  /*16290*/  ELECT P0, URZ, PT ;  /* 0x00000000003f782f */ /* 0x000fe20003800000 */
[----:B------:R-:W-:Y:S01]  /*162a0*/  BSSY B0, `(.L_x_290) ;  /* 0x000003b000007945 */ /* 0x000fe20003800000 */
[----:B------:R-:W-:Y:S01]  /*162b0*/  ULDC.64 UR12, c[0x0][0x508] ;  /* 0x00014200000c7ab9 */ /* 0x000fe20000000a00 */
[----:B-1----:R-:W-:-:S04]  /*162c0*/  UIMAD UR4, UR4, UR60, UR58 ;  /* 0x0000003c040472a4 */ /* 0x002fc8000f8e023a */
[----:B------:R-:W-:-:S06]  /*162d0*/  UIMAD.WIDE UR12, UR4, 0x80, UR12 ;  /* 0x00000080040c78a5 */ /* 0x000fcc000f8e020c */
[----:B------:R-:W-:Y:S06]  /*162e0*/  @!P0 BRA `(.L_x_291) ;  /* 0x0000000000d88947 */ /* 0x000fec0003800000 */
[----:B------:R1:W-:Y:S01]  /*162f0*/  STL [R1+0x208], R13 ;  /* 0x0002080d01007387 */ /* 0x0003e20000100800 */
[----:B------:R-:W4:Y:S01]  /*16300*/  LDC.64 R14, c[0x0][0x358] ;  /* 0x0000d600ff0e7b82 */ /* 0x000f220000000a00 */
[----:B------:R-:W-:Y:S02]  /*16310*/  UMOV UR4, 0x400 ;  /* 0x0000040000047882 */ /* 0x000fe40000000000 */
[----:B------:R3:W-:Y:S01]  /*16320*/  STL [R1+0x204], R11 ;  /* 0x0002040b01007387 */ /* 0x0007e20000100800 */
[----:B--2---:R-:W-:-:S04]  /*16330*/  ULEA UR4, UR41, UR4, 0x18 ;  /* 0x0000000429047291 */ /* 0x004fc8000f8ec03f */
[----:B------:R-:W2:Y:S08]  /*16340*/  LDC.64 R8, c[0x0][0x340] ;  /* 0x0000d000ff087b82 */ /* 0x000eb00000000a00 */
[----:B-1----:R-:W4:Y:S08]  /*16350*/  LDC.64 R12, c[0x0][0x350] ;  /* 0x0000d400ff0c7b82 */ /* 0x002f300000000a00 */
[----:B---3--:R-:W2:Y:S08]  /*16360*/  LDC.64 R10, c[0x0][0x348] ;  /* 0x0000d200ff0a7b82 */ /* 0x008eb00000000a00 */
[----:B------:R-:W1:Y:S01]  /*16370*/  LDC.64 R32, c[0x0][0x300] ;  /* 0x0000c000ff207b82 */ /* 0x000e620000000a00 */
[----:B----4-:R3:W-:Y:S07]  /*16380*/  STS.128 [UR4+0x34650], R12 ;  /* 0x0346500cff007988 */ /* 0x0107ee0008000c04 */
[----:B------:R-:W1:Y:S01]  /*16390*/  LDC.64 R34, c[0x0][0x308] ;  /* 0x0000c200ff227b82 */ /* 0x000e620000000a00 */
[----:B--2---:R2:W-:Y:S07]  /*163a0*/  STS.128 [UR4+0x34640], R8 ;  /* 0x03464008ff007988 */ /* 0x0045ee0008000c04 */
[----:B------:R-:W4:Y:S08]  /*163b0*/  LDC.64 R28, c[0x0][0x310] ;  /* 0x0000c400ff1c7b82 */ /* 0x000f300000000a00 */
[----:B---3--:R-:W3:Y:S08]  /*163c0*/  LDC.64 R12, c[0x0][0x420] ;  /* 0x00010800ff0c7b82 */ /* 0x008ef00000000a00 */
[----:B------:R-:W3:Y:S01]  /*163d0*/  LDC.64 R14, c[0x0][0x428] ;  /* 0x00010a00ff0e7b82 */ /* 0x000ee20000000a00 */
[----:B-1----:R-:W-:Y:S07]  /*163e0*/  STS.128 [UR4+0x34600], R32 ;  /* 0x03460020ff007988 */ /* 0x002fee0008000c04 */
[----:B--2---:R-:W1:Y:S08]  /*163f0*/  LDC.64 R8, c[0x0][0x430] ;  /* 0x00010c00ff087b82 */ /* 0x004e700000000a00 */
[----:B------:R-:W1:Y:S01]  /*16400*/  LDC.64 R10, c[0x0][0x438] ;  /* 0x00010e00ff0a7b82 */ /* 0x000e620000000a00 */
[----:B---3--:R2:W-:Y:S07]  /*16410*/  STS.128 [UR4+0x346a0], R12 ;  /* 0x0346a00cff007988 */ /* 0x0085ee0008000c04 */
[----:B------:R-:W4:Y:S08]  /*16420*/  LDC.64 R30, c[0x0][0x318] ;  /* 0x0000c600ff1e7b82 */ /* 0x000f300000000a00 */
[----:B------:R-:W3:Y:S01]  /*16430*/  LDC.64 R24, c[0x0][0x320] ;  /* 0x0000c800ff187b82 */ /* 0x000ee20000000a00 */
[----:B--2---:R2:W5:Y:S07]  /*16440*/  LDL.LU R13, [R1+0x208] ;  /* 0x00020800010d7983 */ /* 0x00456e0000300800 */
[----:B------:R-:W3:Y:S01]  /*16450*/  LDC.64 R26, c[0x0][0x328] ;  /* 0x0000ca00ff1a7b82 */ /* 0x000ee20000000a00 */
[----:B-1----:R1:W-:Y:S07]  /*16460*/  STS.128 [UR4+0x346b0], R8 ;  /* 0x0346b008ff007988 */ /* 0x0023ee0008000c04 */
[----:B------:R-:W2:Y:S01]  /*16470*/  LDC.64 R4, c[0x0][0x330] ;  /* 0x0000cc00ff047b82 */ /* 0x000ea20000000a00 */
[----:B----4-:R4:W-:Y:S04]  /*16480*/  STS.128 [UR4+0x34610], R28 ;  /* 0x0346101cff007988 */ /* 0x0109e80008000c04 */
[----:B-1----:R1:W5:Y:S03]  /*16490*/  LDL.LU R11, [R1+0x204] ;  /* 0x00020400010b7983 */ /* 0x0023660000300800 */
[----:B------:R-:W2:Y:S01]  /*164a0*/  LDC.64 R6, c[0x0][0x338] ;  /* 0x0000ce00ff067b82 */ /* 0x000ea20000000a00 */
[----:B---3--:R3:W-:Y:S07]  /*164b0*/  STS.128 [UR4+0x34620], R24 ;  /* 0x03462018ff007988 */ /* 0x0087ee0008000c04 */
[----:B------:R-:W1:Y:S08]  /*164c0*/  LDC.64 R32, c[0x0][0x360] ;  /* 0x0000d800ff207b82 */ /* 0x000e700000000a00 */
[----:B------:R-:W1:Y:S01]  /*164d0*/  LDC.64 R34, c[0x0][0x368] ;  /* 0x0000da00ff227b82 */ /* 0x000e620000000a00 */
[----:B--2---:R2:W-:Y:S07]  /*164e0*/  STS.128 [UR4+0x34630], R4 ;  /* 0x03463004ff007988 */ /* 0x0045ee0008000c04 */
[----:B----4-:R-:W4:Y:S08]  /*164f0*/  LDC.64 R28, c[0x0][0x370] ;  /* 0x0000dc00ff1c7b82 */ /* 0x010f300000000a00 */
[----:B------:R-:W4:Y:S08]  /*16500*/  LDC.64 R30, c[0x0][0x378] ;  /* 0x0000de00ff1e7b82 */ /* 0x000f300000000a00 */
[----:B---3--:R-:W3:Y:S01]  /*16510*/  LDC.64 R24, c[0x0][0x400] ;  /* 0x00010000ff187b82 */ /* 0x008ee20000000a00 */
[----:B-1----:R1:W-:Y:S07]  /*16520*/  STS.128 [UR4+0x34660], R32 ;  /* 0x03466020ff007988 */ /* 0x0023ee0008000c04 */
[----:B------:R-:W3:Y:S08]  /*16530*/  LDC.64 R26, c[0x0][0x408] ;  /* 0x00010200ff1a7b82 */ /* 0x000ef00000000a00 */
[----:B--2---:R-:W2:Y:S01]  /*16540*/  LDC.64 R4, c[0x0][0x410] ;  /* 0x00010400ff047b82 */ /* 0x004ea20000000a00 */
[----:B----4-:R4:W-:Y:S07]  /*16550*/  STS.128 [UR4+0x34670], R28 ;  /* 0x0346701cff007988 */ /* 0x0109ee0008000c04 */
[----:B------:R-:W2:Y:S01]  /*16560*/  LDC.64 R6, c[0x0][0x418] ;  /* 0x00010600ff067b82 */ /* 0x000ea20000000a00 */
[----:B---3--:R3:W-:Y:S07]  /*16570*/  STS.128 [UR4+0x34680], R24 ;  /* 0x03468018ff007988 */ /* 0x0087ee0008000c04 */
[----:B-1----:R-:W1:Y:S08]  /*16580*/  LDC.64 R32, c[0x0][0x440] ;  /* 0x00011000ff207b82 */ /* 0x002e700000000a00 */
[----:B------:R-:W1:Y:S01]  /*16590*/  LDC.64 R34, c[0x0][0x448] ;  /* 0x00011200ff227b82 */ /* 0x000e620000000a00 */
[----:B--2---:R2:W-:Y:S07]  /*165a0*/  STS.128 [UR4+0x34690], R4 ;  /* 0x03469004ff007988 */ /* 0x0045ee0008000c04 */
[----:B----4-:R-:W4:Y:S08]  /*165b0*/  LDC.64 R28, c[0x0][0x450] ;  /* 0x00011400ff1c7b82 */ /* 0x010f300000000a00 */
[----:B------:R-:W4:Y:S08]  /*165c0*/  LDC.64 R30, c[0x0][0x458] ;  /* 0x00011600ff1e7b82 */ /* 0x000f300000000a00 */
[----:B---3--:R-:W3:Y:S08]  /*165d0*/  LDC.64 R24, c[0x0][0x460] ;  /* 0x00011800ff187b82 */ /* 0x008ef00000000a00 */
[----:B------:R-:W3:Y:S08]  /*165e0*/  LDC.64 R26, c[0x0][0x468] ;  /* 0x00011a00ff1a7b82 */ /* 0x000ef00000000a00 */
[----:B--2---:R-:W2:Y:S08]  /*165f0*/  LDC.64 R4, c[0x0][0x470] ;  /* 0x00011c00ff047b82 */ /* 0x004eb00000000a00 */
[----:B------:R-:W2:Y:S01]  /*16600*/  LDC.64 R6, c[0x0][0x478] ;  /* 0x00011e00ff067b82 */ /* 0x000ea20000000a00 */
[----:B-1----:R1:W-:Y:S04]  /*16610*/  STS.128 [UR4+0x346c0], R32 ;  /* 0x0346c020ff007988 */ /* 0x0023e80008000c04 */
[----:B----4-:R1:W-:Y:S04]  /*16620*/  STS.128 [UR4+0x346d0], R28 ;  /* 0x0346d01cff007988 */ /* 0x0103e80008000c04 */
[----:B---3--:R1:W-:Y:S04]  /*16630*/  STS.128 [UR4+0x346e0], R24 ;  /* 0x0346e018ff007988 */ /* 0x0083e80008000c04 */
[----:B--2---:R1:W-:Y:S02]  /*16640*/  STS.128 [UR4+0x346f0], R4 ;  /* 0x0346f004ff007988 */ /* 0x0043e40008000c04 */
.L_x_291:
[----:B--2---:R-:W-:Y:S05]  /*16650*/  BSYNC B0 ;  /* 0x0000000000007941 */ /* 0x004fea0003800000 */
.L_x_290:
[----:B------:R-:W-:Y:S01]  /*16660*/  ELECT P0, URZ, PT ;  /* 0x00000000003f782f */ /* 0x000fe20003800000 */
[----:B------:R-:W-:Y:S01]  /*16670*/  NOP ;  /* 0x0000000000007918 */ /* 0x000fe20000000000 */
[----:B------:R-:W-:Y:S11]  /*16680*/  BSSY B0, `(.L_x_292) ;  /* 0x000004a000007945 */ /* 0x000ff60003800000 */
[----:B------:R-:W-:Y:S05]  /*16690*/  @!P0 BRA `(.L_x_293) ;  /* 0x0000000400208947 */ /* 0x000fea0003800000 */
[----:B-1----:R-:W1:Y:S08]  /*166a0*/  LDC.64 R4, c[0x0][0x518] ;  /* 0x00014600ff047b82 */ /* 0x002e700000000a00 */
[----:B------:R-:W2:Y:S08]  /*166b0*/  LDC.64 R2, c[0x0][0x528] ;  /* 0x00014a00ff027b82 */ /* 0x000eb00000000a00 */
[----:B------:R-:W4:Y:S01]  /*166c0*/  LDC.64 R8, c[0x0][0x510] ;  /* 0x00014400ff087b82 */ /* 0x000f220000000a00 */
[----:B-1----:R-:W-:-:S07]  /*166d0*/  IMAD.WIDE R4, R18, 0x8, R4 ;  /* 0x0000000812047825 */ /* 0x002fce00078e0204 */
[----:B------:R-:W1:Y:S01]  /*166e0*/  LDC.64 R6, c[0x0][0x520] ;  /* 0x00014800ff067b82 */ /* 0x000e620000000a00 */
[----:B------:R-:W3:Y:S01]  /*166f0*/  LDG.E.64 R4, desc[UR38][R4.64] ;  /* 0x0000002604047981 */ /* 0x000ee2000c1e1b00 */
[----:B--2---:R-:W-:-:S06]  /*16700*/  IMAD.WIDE R2, R18, 0x8, R2 ;  /* 0x0000000812027825 */ /* 0x004fcc00078e0202 */
[----:B------:R-:W2:Y:S01]  /*16710*/  LDG.E.64 R2, desc[UR38][R2.64] ;  /* 0x0000002602027981 */ /* 0x000ea2000c1e1b00 */
[----:B----4-:R-:W-:-:S06]  /*16720*/  IMAD.WIDE R8, R18, 0x8, R8 ;  /* 0x0000000812087825 */ /* 0x010fcc00078e0208 */
[----:B------:R-:W4:Y:S01]  /*16730*/  LDG.E.64 R8, desc[UR38][R8.64] ;  /* 0x0000002608087981 */ /* 0x000f22000c1e1b00 */
[----:B-1----:R-:W-:-:S06]  /*16740*/  IMAD.WIDE R6, R18, 0x8, R6 ;  /* 0x0000000812067825 */ /* 0x002fcc00078e0206 */
[----:B------:R-:W4:Y:S01]  /*16750*/  LDG.E.64 R6, desc[UR38][R6.64] ;  /* 0x0000002606067981 */ /* 0x000f22000c1e1b00 */
[----:B------:R-:W-:Y:S02]  /*16760*/  UMOV UR4, 0x400 ;  /* 0x0000040000047882 */ /* 0x000fe40000000000 */
[----:B------:R-:W-:-:S09]  /*16770*/  ULEA UR4, UR41, UR4, 0x18 ;  /* 0x0000000429047291 */ /* 0x000fd2000f8ec03f */
[----:B------:R-:W1:Y:S04]  /*16780*/  LDS R10, [UR4+0x3461c] ;  /* 0x03461c04ff0a7984 */ /* 0x000e680008000800 */
[----:B------:R-:W1:Y:S01]  /*16790*/  LDS R12, [UR4+0x3469c] ;  /* 0x03469c04ff0c7984 */ /* 0x000e620008000800 */
[----:B------:R-:W-:Y:S02]  /*167a0*/  UIADD3 UR6, UR4, 0x34680, URZ ;  /* 0x0003468004067890 */ /* 0x000fe4000fffe03f */
[----:B------:R-:W-:-:S04]  /*167b0*/  UIADD3 UR5, UR4, 0x34600, URZ ;  /* 0x0003460004057890 */ /* 0x000fc8000fffe03f */
[----:B------:R-:W-:Y:S02]  /*167c0*/  IMAD.U32 R24, RZ, RZ, UR6 ;  /* 0x00000006ff187e24 */ /* 0x000fe4000f8e00ff */
[----:B------:R-:W-:-:S03]  /*167d0*/  MOV R22, UR5 ;  /* 0x0000000500167c02 */ /* 0x000fc60008000f00 */
[----:B------:R-:W-:Y:S02]  /*167e0*/  SHF.R.U64 R24, R24, 0x4, RZ ;  /* 0x0000000418187819 */ /* 0x000fe400000012ff */
[----:B------:R-:W-:Y:S02]  /*167f0*/  SHF.R.U64 R22, R22, 0x4, RZ ;  /* 0x0000000416167819 */ /* 0x000fe400000012ff */
[----:B-----5:R-:W-:Y:S01]  /*16800*/  IADD3 R13, R13, -0x1, RZ ;  /* 0xffffffff0d0d7810 */ /* 0x020fe20007ffe0ff */
[----:B------:R-:W-:Y:S04]  /*16810*/  STS [UR4+0x34690], R24 ;  /* 0x03469018ff007988 */ /* 0x000fe80008000804 */
[----:B------:R-:W-:Y:S04]  /*16820*/  STS [UR4+0x34610], R22 ;  /* 0x03461016ff007988 */ /* 0x000fe80008000804 */
[----:B------:R-:W-:Y:S04]  /*16830*/  STS [UR4+0x34614], R22 ;  /* 0x03461416ff007988 */ /* 0x000fe80008000804 */
[----:B------:R-:W-:Y:S04]  /*16840*/  STS [UR4+0x34694], R24 ;  /* 0x03469418ff007988 */ /* 0x000fe80008000804 */
[----:B------:R-:W-:Y:S04]  /*16850*/  STS [UR4+0x34630], RZ ;  /* 0x034630ffff007988 */ /* 0x000fe80008000804 */
[----:B------:R-:W-:Y:S01]  /*16860*/  STS [UR4+0x346b0], RZ ;  /* 0x0346b0ffff007988 */ /* 0x000fe20008000804 */
[----:B---3--:R-:W-:-:S04]  /*16870*/  SHF.L.U64.HI R5, R4, 0x1, R5 ;  /* 0x0000000104057819 */ /* 0x008fc80000010205 */
[----:B------:R-:W-:Y:S02]  /*16880*/  LOP3.LUT R5, R5, 0x1fffffff, RZ, 0xc0, !PT ;  /* 0x1fffffff05057812 */ /* 0x000fe400078ec0ff */
[----:B--2---:R-:W-:Y:S02]  /*16890*/  SHF.L.U64.HI R3, R2, 0x1, R3 ;  /* 0x0000000102037819 */ /* 0x004fe40000010203 */
[----:B------:R-:W-:Y:S02]  /*168a0*/  SHF.R.U32.HI R15, RZ, 0x4, R5 ;  /* 0x00000004ff0f7819 */ /* 0x000fe40000011605 */
[----:B------:R-:W-:Y:S02]  /*168b0*/  LOP3.LUT R3, R3, 0x1fffffff, RZ, 0xc0, !PT ;  /* 0x1fffffff03037812 */ /* 0x000fe400078ec0ff */
[----:B-1----:R-:W-:Y:S02]  /*168c0*/  LOP3.LUT R10, R10, 0xf, R15, 0xb8, !PT ;  /* 0x0000000f0a0a7812 */ /* 0x002fe400078eb80f */
[----:B------:R-:W-:-:S04]  /*168d0*/  SHF.R.U32.HI R15, RZ, 0x4, R3 ;  /* 0x00000004ff0f7819 */ /* 0x000fc80000011603 */
[----:B------:R-:W-:Y:S01]  /*168e0*/  LOP3.LUT R14, R12, 0xf, R15, 0xb8, !PT ;  /* 0x0000000f0c0e7812 */ /* 0x000fe200078eb80f */
[----:B------:R-:W-:Y:S04]  /*168f0*/  STS [UR4+0x3461c], R10 ;  /* 0x03461c0aff007988 */ /* 0x000fe80008000804 */
[----:B------:R-:W-:Y:S04]  /*16900*/  STS [UR4+0x3469c], R14 ;  /* 0x03469c0eff007988 */ /* 0x000fe80008000804 */
[----:B------:R-:W1:Y:S04]  /*16910*/  LDS R12, [UR4+0x3461c] ;  /* 0x03461c04ff0c7984 */ /* 0x000e680008000800 */
[----:B------:R-:W2:Y:S01]  /*16920*/  LDS R15, [UR4+0x3469c] ;  /* 0x03469c04ff0f7984 */ /* 0x000ea20008000800 */
[----:B-1----:R-:W-:-:S02]  /*16930*/  LOP3.LUT R12, R12, 0xf0, RZ, 0xb8, !PT ;  /* 0x000000f00c0c7812 */ /* 0x002fc400078eb8ff */
[----:B--2---:R-:W-:-:S03]  /*16940*/  LOP3.LUT R15, R15, 0xf0, RZ, 0xb8, !PT ;  /* 0x000000f00f0f7812 */ /* 0x004fc600078eb8ff */
[----:B------:R-:W-:Y:S04]  /*16950*/  STS [UR4+0x3461c], R12 ;  /* 0x03461c0cff007988 */ /* 0x000fe80008000804 */
[----:B------:R-:W-:Y:S04]  /*16960*/  STS [UR4+0x3469c], R15 ;  /* 0x03469c0fff007988 */ /* 0x000fe80008000804 */
[----:B------:R-:W1:Y:S04]  /*16970*/  LDS R23, [UR4+0x3461c] ;  /* 0x03461c04ff177984 */ /* 0x000e680008000800 */
[----:B------:R-:W2:Y:S01]  /*16980*/  LDS R25, [UR4+0x3469c] ;  /* 0x03469c04ff197984 */ /* 0x000ea20008000800 */
[----:B-1----:R-:W-:-:S02]  /*16990*/  LOP3.LUT R23, R23, 0xf00, RZ, 0xb8, !PT ;  /* 0x00000f0017177812 */ /* 0x002fc400078eb8ff */
[----:B--2---:R-:W-:-:S03]  /*169a0*/  LOP3.LUT R25, R25, 0xf00, RZ, 0xb8, !PT ;  /* 0x00000f0019197812 */ /* 0x004fc600078eb8ff */
[----:B------:R-:W-:Y:S04]  /*169b0*/  STS.64 [UR4+0x34618], R22 ;  /* 0x03461816ff007988 */ /* 0x000fe80008000a04 */
[----:B------:R-:W-:Y:S04]  /*169c0*/  STS.64 [UR4+0x34698], R24 ;  /* 0x03469818ff007988 */ /* 0x000fe80008000a04 */
[----:B------:R-:W1:Y:S04]  /*169d0*/  LDS R21, [UR4+0x3461c] ;  /* 0x03461c04ff157984 */ /* 0x000e680008000800 */
[----:B------:R-:W2:Y:S01]  /*169e0*/  LDS R10, [UR4+0x3469c] ;  /* 0x03469c04ff0a7984 */ /* 0x000ea20008000800 */
[----:B------:R-:W-:Y:S01]  /*169f0*/  IMAD.SHL.U32 R4, R4, 0x2, RZ ;  /* 0x0000000204047824 */ /* 0x000fe200078e00ff */
[----:B------:R-:W-:Y:S01]  /*16a00*/  SHF.L.U32 R2, R2, 0x1, RZ ;  /* 0x0000000102027819 */ /* 0x000fe200000006ff */
[----:B------:R-:W-:Y:S01]  /*16a10*/  VIADD R12, R11, 0xffffffff ;  /* 0xffffffff0b0c7836 */ /* 0x000fe20000000000 */
[----:B------:R-:W-:-:S02]  /*16a20*/  CS2R R14, SRZ ;  /* 0x00000000000e7805 */ /* 0x000fc4000001ff00 */
[----:B------:R-:W-:Y:S02]  /*16a30*/  LOP3.LUT R2, R2, 0xfffffffe, RZ, 0xc0, !PT ;  /* 0xfffffffe02027812 */ /* 0x000fe400078ec0ff */
[----:B------:R-:W-:Y:S01]  /*16a40*/  LOP3.LUT R4, R4, 0xfffffffe, RZ, 0xc0, !PT ;  /* 0xfffffffe04047812 */ /* 0x000fe200078ec0ff */
[----:B------:R3:W-:Y:S01]  /*16a50*/  STS.128 [UR4+0x34620], R12 ;  /* 0x0346200cff007988 */ /* 0x0007e20008000c04 */
[----:B------:R-:W-:Y:S02]  /*16a60*/  SHF.R.U64 R3, R2, 0x4, R3 ;  /* 0x0000000402037819 */ /* 0x000fe40000001203 */
[----:B------:R-:W-:Y:S01]  /*16a70*/  SHF.R.U64 R5, R4, 0x4, R5 ;  /* 0x0000000404057819 */ /* 0x000fe20000001205 */
[----:B----4-:R4:W-:Y:S04]  /*16a80*/  STS.64 [UR4+0x34600], R8 ;  /* 0x03460008ff007988 */ /* 0x0109e80008000a04 */
[----:B------:R4:W-:Y:S01]  /*16a90*/  STS [UR4+0x3460c], R5 ;  /* 0x03460c05ff007988 */ /* 0x0009e20008000804 */
[----:B---3--:R-:W-:-:S03]  /*16aa0*/  IADD3 R13, R19, -0x1, RZ ;  /* 0xffffffff130d7810 */ /* 0x008fc60007ffe0ff */
[----:B------:R4:W-:Y:S04]  /*16ab0*/  STS [UR4+0x3468c], R3 ;  /* 0x03468c03ff007988 */ /* 0x0009e80008000804 */
[----:B------:R4:W-:Y:S01]  /*16ac0*/  STS.128 [UR4+0x346a0], R12 ;  /* 0x0346a00cff007988 */ /* 0x0009e20008000c04 */
[----:B-1----:R-:W-:Y:S02]  /*16ad0*/  LOP3.LUT R2, R21, 0xf000, RZ, 0xb8, !PT ;  /* 0x0000f00015027812 */ /* 0x002fe400078eb8ff */
[----:B--2---:R-:W-:Y:S01]  /*16ae0*/  LOP3.LUT R10, R10, 0xf000, RZ, 0xb8, !PT ;  /* 0x0000f0000a0a7812 */ /* 0x004fe200078eb8ff */
[----:B------:R4:W-:Y:S04]  /*16af0*/  STS.64 [UR4+0x34680], R6 ;  /* 0x03468006ff007988 */ /* 0x0009e80008000a04 */
[----:B------:R4:W-:Y:S04]  /*16b00*/  STS [UR4+0x3461c], R2 ;  /* 0x03461c02ff007988 */ /* 0x0009e80008000804 */
[----:B------:R4:W-:Y:S02]  /*16b10*/  STS [UR4+0x3469c], R10 ;  /* 0x03469c0aff007988 */ /* 0x0009e40008000804 */
.L_x_293:
[----:B------:R-:W-:Y:S05]  /*16b20*/  BSYNC B0 ;  /* 0x0000000000007941 */ /* 0x000fea0003800000 */
.L_x_292:
[----:B------:R-:W-:Y:S01]  /*16b30*/  ELECT P0, URZ, PT ;  /* 0x00000000003f782f */ /* 0x000fe20003800000 */
[----:B------:R-:W-:Y:S01]  /*16b40*/  NOP ;  /* 0x0000000000007918 */ /* 0x000fe20000000000 */
[----:B------:R-:W-:Y:S11]  /*16b50*/  BSSY B0, `(.L_x_294) ;  /* 0x0000004000007945 */ /* 0x000ff60003800000 */
[----:B------:R-:W-:Y:S05]  /*16b60*/  @!P0 BRA `(.L_x_295) ;  /* 0x0000000000088947 */ /* 0x000fea0003800000 */
[----:B------:R0:W-:Y:S01]  /*16b70*/  UTMACMDFLUSH ;  /* 0x00000000000079b7 */ /* 0x0001e20000000000 */
[----:B------:R-:W-:-:S04]  /*16b80*/  DEPBAR.LE SB0, 0x0 ;  /* 0x000080000000791a */ /* 0x000fc80000000000 */
.L_x_295:
[----:B------:R-:W-:Y:S05]  /*16b90*/  BSYNC B0 ;  /* 0x0000000000007941 */ /* 0x000fea0003800000 */
.L_x_294:
[----:B------:R-:W-:Y:S01]  /*16ba0*/  UMOV UR4, 0x400 ;  /* 0x0000040000047882 */ /* 0x000fe20000000000 */
[----:B---3--:R-:W-:Y:S01]  /*16bb0*/  IMAD.SHL.U32 R0, R0, 0x4, RZ ;  /* 0x0000000400007824 */ /* 0x008fe200078e00ff */
[----:B------:R-:W-:Y:S01]  /*16bc0*/  ULEA UR17, UR41, UR4, 0x18 ;  /* 0x0000000429117291 */ /* 0x000fe2000f8ec03f */
[----:B------:R-:W-:-:S03]  /*16bd0*/  ULDC UR14, c[0x0][0x884] ;  /* 0x00022100000e7ab9 */ /* 0x000fc60000000800 */
[----:B------:R-:W-:Y:S01]  /*16be0*/  UIADD3 UR20, UR17, 0x34600, URZ ;  /* 0x0003460011147890 */ /* 0x000fe2000fffe03f */
[----:B-1----:R-:W-:Y:S01]  /*16bf0*/  IADD3 R4, P0, R0, UR12, RZ ;  /* 0x0000000c00047c10 */ /* 0x002fe2000ff1e0ff */
[----:B------:R-:W-:Y:S01]  /*16c00*/  UIMAD.WIDE UR14, UR14, 0x80, UR12 ;  /* 0x000000800e0e78a5 */ /* 0x000fe2000f8e020c */
[----:B----4-:R-:W-:Y:S02]  /*16c10*/  IMAD.MOV.U32 R6, RZ, RZ, 0x1 ;  /* 0x00000001ff067424 */ /* 0x010fe400078e00ff */
[----:B------:R-:W-:-:S03]  /*16c20*/  IADD3.X R5, RZ, UR13, RZ, P0, !PT ;  /* 0x0000000dff057c10 */ /* 0x000fc600087fe4ff */
[----:B------:R-:W-:Y:S01]  /*16c30*/  IADD3 R2, P1, R0, UR14, RZ ;  /* 0x0000000e00027c10 */ /* 0x000fe2000ff3e0ff */
[----:B------:R-:W1:Y:S04]  /*16c40*/  LDS R7, [R0+UR20] ;  /* 0x0000001400077984 */ /* 0x000e680008000800 */
[----:B------:R2:W3:Y:S01]  /*16c50*/  LDS R9, [R0+UR20+0x80] ;  /* 0x0000801400097984 */ /* 0x0004e20008000800 */
[----:B------:R-:W-:Y:S01]  /*16c60*/  IMAD.X R3, RZ, RZ, UR15, P1 ;  /* 0x0000000fff037e24 */ /* 0x000fe200088e06ff */
[----:B------:R-:W-:Y:S01]  /*16c70*/  MOV R8, 0x1 ;  /* 0x0000000100087802 */ /* 0x000fe20000000f00 */
[----:B------:R-:W-:Y:S01]  /*16c80*/  BSSY B0, `(.L_x_296) ;  /* 0x00000f1000007945 */ /* 0x000fe20003800000 */
[----:B------:R-:W-:Y:S01]  /*16c90*/  USHF.L.U32 UR4, UR41, 0x7, URZ ;  /* 0x0000000729047899 */ /* 0x000fe2000800063f */
[----:B------:R-:W-:Y:S01]  /*16ca0*/  IMAD.MOV.U32 R10, RZ, RZ, 0x1 ;  /* 0x00000001ff0a7424 */ /* 0x000fe200078e00ff */
[----:B------:R-:W-:-:S02]  /*16cb0*/  MOV R19, RZ ;  /* 0x000000ff00137202 */ /* 0x000fc40000000f00 */
[----:B--2---:R-:W-:Y:S01]  /*16cc0*/  MOV R0, RZ ;  /* 0x000000ff00007202 */ /* 0x004fe20000000f00 */
[----:B------:R-:W-:Y:S02]  /*16cd0*/  USHF.L.U32 UR18, UR41, 0xd, URZ ;  /* 0x0000000d29127899 */ /* 0x000fe4000800063f */
[----:B------:R-:W-:Y:S02]  /*16ce0*/  ULOP3.LUT UR22, UR59, 0x1, URZ, 0xfc, !UPT ;  /* 0x000000013b167892 */ /* 0x000fe4000f8efc3f */
[----:B------:R-:W-:Y:S02]  /*16cf0*/  ULOP3.LUT UR19, UR40, 0x2, URZ, 0xfc, !UPT ;  /* 0x0000000228137892 */ /* 0x000fe4000f8efc3f */
[----:B------:R-:W-:Y:S02]  /*16d00*/  ULOP3.LUT UR16, UR4, 0x80, URZ, 0xc0, !UPT ;  /* 0x0000008004107892 */ /* 0x000fe4000f8ec03f */
[----:B------:R-:W-:Y:S01]  /*16d10*/  UIADD3 UR21, UR17, 0x34680, URZ ;  /* 0x0003468011157890 */ /* 0x000fe2000fffe03f */
[----:B-1----:R-:W5:Y:S04]  /*16d20*/  ATOMG.E.EXCH.STRONG.GPU PT, RZ, [R4], R7 ;  /* 0x0000000704ff73a8 */ /* 0x002f6800041ee100 */
[----:B---3--:R1:W5:Y:S02]  /*16d30*/  ATOMG.E.EXCH.STRONG.GPU PT, RZ, [R2], R9 ;  /* 0x0000000902ff73a8 */ /* 0x00836400041ee100 */
[----:B-1----:R-:W-:-:S02]  /*16d40*/  PRMT R2, R6, 0x7610, R2 ;  /* 0x0000761006027816 */ /* 0x002fc40000000002 */
[----:B------:R-:W-:-:S07]  /*16d50*/  PRMT R3, R8, 0x7610, R3 ;  /* 0x0000761008037816 */ /* 0x000fce0000000003 */
.L_x_315:
[----:B------:R-:W-:Y:S01]  /*16d60*/  LOP3.LUT P0, RZ, R3, 0xff, RZ, 0xc0, !PT ;  /* 0x000000ff03ff7812 */ /* 0x000fe2000780c0ff */
[----:B-1---5:R-:W-:Y:S01]  /*16d70*/  VIADD R4, R11, 0x3f ;  /* 0x0000003f0b047836 */ /* 0x022fe20000000000 */
[----:B------:R-:W-:Y:S05]  /*16d80*/  YIELD ;  /* 0x0000000000007946 */ /* 0x000fea0003800000 */
[----:B------:R-:W-:Y:S01]  /*16d90*/  SHF.R.S32.HI R5, RZ, 0x1f, R4 ;  /* 0x0000001fff057819 */ /* 0x000fe20000011404 */
[----:B------:R-:W-:Y:S03]  /*16da0*/  BSSY B1, `(.L_x_297) ;  /* 0x0000008000017945 */ /* 0x000fe60003800000 */
[----:B------:R-:W-:-:S02]  /*16db0*/  LEA.HI R5, R5, R4, RZ, 0x6 ;  /* 0x0000000405057211 */ /* 0x000fc400078f30ff */
[----:B------:R-:W-:Y:S05]  /*16dc0*/  @!P0 BRA `(.L_x_298) ;  /* 0x0000000000148947 */ /* 0x000fea0003800000 */
[----:B------:R-:W-:-:S04]  /*16dd0*/  DEPBAR {5,4,3,2,1,0} ;  /* 0x0000003f0000791a */ /* 0x000fc80000000000 */
[----:B------:R1:W-:Y:S01]  /*16de0*/  UTMACCTL.IV [UR12] ;  /* 0x000000000c0079b9 */ /* 0x0003e20008000000 */
[----:B------:R-:W-:-:S04]  /*16df0*/  DEPBAR {5,4,3,2,1,0} ;  /* 0x0000003f0000791a */ /* 0x000fc80000000000 */
[----:B------:R1:W-:Y:S02]  /*16e00*/  UTMACCTL.IV [UR14] ;  /* 0x000000000e0079b9 */ /* 0x0003e40008000000 */
[----:B-1----:R-:W-:Y:S01]  /*16e10*/  NOP ;  /* 0x0000000000007918 */ /* 0x002fe20000000000 */
.L_x_298:
[----:B------:R-:W-:Y:S05]  /*16e20*/  BSYNC B1 ;  /* 0x0000000000017941 */ /* 0x000fea0003800000 */
.L_x_297:
[----:B------:R-:W-:Y:S01]  /*16e30*/  UMOV UR4, 0xffffffff ;  /* 0xffffffff00047882 */ /* 0x000fe20000000000 */
[----:B------:R-:W-:Y:S02]  /*16e40*/  SHF.R.S32.HI R7, RZ, 0x6, R5 ;  /* 0x00000006ff077819 */ /* 0x000fe40000011405 */
[----:B------:R-:W-:Y:S05]  /*16e50*/  BRA.DIV UR4, `(.L_x_299) ;  /* 0x0000004604187947 */ /* 0x000fea000b800000 */
[----:B------:R-:W-:-:S13]  /*16e60*/  ELECT P6, URZ, PT ;  /* 0x00000000003f782f */ /* 0x000fda00038c0000 */
.L_x_407:
[----:B------:R-:W-:Y:S01]  /*16e70*/  ISETP.LT.OR P6, PT, R11, 0x1, !P6 ;  /* 0x000000010b00780c */ /* 0x000fe200077c1670 */
[----:B------:R-:W-:-:S12]  /*16e80*/  BSSY B1, `(.L_x_300) ;  /* 0x0000030000017945 */ /* 0x000fd80003800000 */
[----:B------:R-:W-:Y:S05]  /*16e90*/  @P6 BRA `(.L_x_301) ;  /* 0x0000000000b86947 */ /* 0x000fea0003800000 */
[----:B------:R-:W-:Y:S01]  /*16ea0*/  LEA R17, R17, UR16, 0x8 ;  /* 0x0000001011117c11 */ /* 0x000fe2000f8e40ff */
[----:B------:R-:W-:Y:S01]  /*16eb0*/  VIADD R9, R7, 0x1 ;  /* 0x0000000107097836 */ /* 0x000fe20000000000 */
[----:B------:R-:W-:Y:S01]  /*16ec0*/  SHF.L.U32 R16, R16, 0x7, RZ ;  /* 0x0000000710107819 */ /* 0x000fe200000006ff */
[----:B------:R-:W-:Y:S01]  /*16ed0*/  IMAD.MOV.U32 R3, RZ, RZ, R10 ;  /* 0x000000ffff037224 */ /* 0x000fe200078e000a */
[----:B------:R-:W-:Y:S02]  /*16ee0*/  MOV R12, RZ ;  /* 0x000000ff000c7202 */ /* 0x000fe40000000f00 */
[----:B------:R-:W-:-:S07]  /*16ef0*/  MOV R4, R0 ;  /* 0x0000000000047202 */ /* 0x000fce0000000f00 */
.L_x_304:
[----:B-1----:R-:W-:Y:S01]  /*16f00*/  LEA R8, R4, UR17, 0x3 ;  /* 0x0000001104087c11 */ /* 0x002fe2000f8e18ff */
[----:B------:R-:W-:Y:S05]  /*16f10*/  YIELD ;  /* 0x0000000000007946 */ /* 0x000fea0003800000 */
[----:B------:R-:W-:Y:S02]  /*16f20*/  SHF.L.U32 R5, R3, 0x1f, RZ ;  /* 0x0000001f03057819 */ /* 0x000fe400000006ff */
[----:B------:R-:W-:Y:S02]  /*16f30*/  LOP3.LUT P1, RZ, R20, 0x7f, RZ, 0xc0, !PT ;  /* 0x0000007f14ff7812 */ /* 0x000fe4000782c0ff */
[----:B------:R-:W1:Y:S11]  /*16f40*/  SYNCS.PHASECHK.TRANS64.TRYWAIT P0, [R8+URZ+0x344a0], R5 ;  /* 0x0344a005080075a7 */ /* 0x000e76000800017f */
[----:B------:R-:W2:Y:S01]  /*16f50*/  @!P1 LDC R6, c[0x0][0x500] ;  /* 0x00014000ff069b82 */ /* 0x000ea20000000800 */
[----:B-1----:R-:W-:Y:S05]  /*16f60*/  @!P0 BRA `(.L_x_302) ;  /* 0x0000004000f48947 */ /* 0x002fea0003800000 */
.L_x_408:
[----:B------:R-:W-:Y:S01]  /*16f70*/  UPRMT UR4, UR19, 0x9910, URZ ;  /* 0x0000991013047896 */ /* 0x000fe2000800003f */
[----:B--2---:R2:W-:Y:S03]  /*16f80*/  @!P1 SYNCS.ARRIVE.TRANS64 RZ, [R8+URZ+0x34480], R6 ;  /* 0x0344800608ff99a7 */ /* 0x0045e6000800003f */
[----:B------:R-:W-:-:S06]  /*16f90*/  UISETP.NE.AND UP0, UPT, UR4, 0x2, UPT ;  /* 0x000000020400788c */ /* 0x000fcc000bf05270 */
[----:B------:R-:W-:-:S13]  /*16fa0*/  PLOP3.LUT P0, PT, PT, PT, UP0, 0x80, 0x0 ;  /* 0x000000000000781c */ /* 0x000fda0003f0f008 */
[----:B--2---:R-:W-:Y:S05]  /*16fb0*/  @P0 BRA `(.L_x_303) ;  /* 0x0000000000040947 */ /* 0x004fea0003800000 */
[----:B------:R-:W-:Y:S01]  /*16fc0*/  BPT.TRAP 0x1 ;  /* 0x000000040000795c */ /* 0x000fe20000300000 */
.L_x_303:
[C---:B------:R-:W-:Y:S01]  /*16fd0*/  R2UR UR8, R4.reuse ;  /* 0x00000000040872ca */ /* 0x040fe200000e0000 */
[----:B------:R-:W-:Y:S01]  /*16fe0*/  VIADD R4, R4, 0x1 ;  /* 0x0000000104047836 */ /* 0x000fe20000000000 */
[----:B------:R-:W-:Y:S01]  /*16ff0*/  R2UR UR9, R8 ;  /* 0x00000000080972ca */ /* 0x000fe200000e0000 */
[----:B------:R-:W-:Y:S01]  /*17000*/  UMOV UR24, 0x0 ;  /* 0x0000000000187882 */ /* 0x000fe20000000000 */
[----:B------:R-:W-:Y:S01]  /*17010*/  IADD3 R9, R9, -0x1, RZ ;  /* 0xffffffff09097810 */ /* 0x000fe20007ffe0ff */
[----:B------:R-:W-:Y:S01]  /*17020*/  UMOV UR25, 0x10000000 ;  /* 0x1000000000197882 */ /* 0x000fe20000000000 */
[----:B------:R-:W-:Y:S01]  /*17030*/  R2UR UR10, R12 ;  /* 0x000000000c0a72ca */ /* 0x000fe200000e0000 */
[----:B------:R-:W-:Y:S01]  /*17040*/  UMOV UR23, 0x30000 ;  /* 0x0003000000177882 */ /* 0x000fe20000000000 */
[----:B------:R-:W-:Y:S01]  /*17050*/  R2UR UR11, R16 ;  /* 0x00000000100b72ca */ /* 0x000fe200000e0000 */
[----:B------:R-:W-:Y:S01]  /*17060*/  VIADD R12, R12, 0x40 ;  /* 0x000000400c0c7836 */ /* 0x000fe20000000000 */
[----:B------:R-:W-:-:S02]  /*17070*/  R2UR UR7, R17 ;  /* 0x00000000110772ca */ /* 0x000fc400000e0000 */
[----:B------:R-:W-:Y:S01]  /*17080*/  ISETP.GT.AND P1, PT, R9, 0x1, PT ;  /* 0x000000010900780c */ /* 0x000fe20003f24270 */
[----:B------:R-:W-:Y:S01]  /*17090*/  USHF.L.U32 UR8, UR8, 0xe, URZ ;  /* 0x0000000e08087899 */ /* 0x000fe2000800063f */
[C---:B------:R-:W-:Y:S01]  /*170a0*/  ISETP.NE.AND P0, PT, R4.reuse, 0x4, PT ;  /* 0x000000040400780c */ /* 0x040fe20003f05270 */
[----:B------:R-:W-:Y:S02]  /*170b0*/  UIADD3 UR9, UR9, 0x34480, URZ ;  /* 0x0003448009097890 */ /* 0x000fe4000fffe03f */
[----:B------:R-:W-:Y:S01]  /*170c0*/  ULOP3.LUT UR4, UR8, 0x2000, UR18, 0xf8, !UPT ;  /* 0x0000200008047892 */ /* 0x000fe2000f8ef812 */
[----:B------:R-:W-:Y:S01]  /*170d0*/  SEL R6, RZ, 0x1, P0 ;  /* 0x00000001ff067807 */ /* 0x000fe20000000000 */
[----:B------:R-:W-:Y:S01]  /*170e0*/  UIADD3 UR8, UR17, UR8, URZ ;  /* 0x0000000811087290 */ /* 0x000fe2000fffe03f */
[----:B------:R-:W-:Y:S01]  /*170f0*/  SEL R4, R4, RZ, P0 ;  /* 0x000000ff04047207 */ /* 0x000fe20000000000 */
[----:B------:R-:W-:Y:S01]  /*17100*/  ULEA UR4, UR4, UR17, 0x1 ;  /* 0x0000001104047291 */ /* 0x000fe2000f8e083f */
[----:B------:R-:W-:Y:S01]  /*17110*/  LOP3.LUT R3, R3, R6, RZ, 0x3c, !PT ;  /* 0x0000000603037212 */ /* 0x000fe200078e3cff */
[----:B------:R-:W-:Y:S01]  /*17120*/  UMOV UR6, UR10 ;  /* 0x0000000a00067c82 */ /* 0x000fe20008000000 */
[----:B------:R-:W-:Y:S01]  /*17130*/  UMOV UR5, UR9 ;  /* 0x0000000900057c82 */ /* 0x000fe20008000000 */
[----:B------:R-:W-:-:S03]  /*17140*/  UIADD3 UR4, UR4, 0x10000, URZ ;  /* 0x0001000004047890 */ /* 0x000fc6000fffe03f */
[----:B------:R2:W-:Y:S06]  /*17150*/  UTMALDG.2D [UR8], [UR12], desc[UR24] ;  /* 0x000018080c0075b4 */ /* 0x0005ec0008009000 */
[----:B------:R2:W-:Y:S02]  /*17160*/  UTMALDG.2D.MULTICAST [UR4], [UR14], UR23, desc[UR24] ;  /* 0x000018040e0073b4 */ /* 0x0005e40008009817 */
[----:B--2---:R-:W-:Y:S05]  /*17170*/  @P1 BRA `(.L_x_304) ;  /* 0xfffffffc00601947 */ /* 0x004fea000383ffff */
.L_x_301:
[----:B------:R-:W-:Y:S05]  /*17180*/  BSYNC B1 ;  /* 0x0000000000017941 */ /* 0x000fea0003800000 */
.L_x_300:
[----:B------:R-:W-:Y:S02]  /*17190*/  IADD3 R0, R7, R0, RZ ;  /* 0x0000000007007210 */ /* 0x000fe40007ffe0ff */
[----:B------:R-:W-:Y:S02]  /*171a0*/  LOP3.LUT P0, RZ, R2, 0xff, RZ, 0xc0, !PT ;  /* 0x000000ff02ff7812 */ /* 0x000fe4000780c0ff */
[----:B------:R-:W-:-:S04]  /*171b0*/  SHF.R.U32.HI R2, RZ, 0x2, R0 ;  /* 0x00000002ff027819 */ /* 0x000fc80000011600 */
[----:B------:R-:W-:-:S04]  /*171c0*/  LOP3.LUT R2, R2, 0x1, RZ, 0xc0, !PT ;  /* 0x0000000102027812 */ /* 0x000fc800078ec0ff */
[----:B------:R-:W-:Y:S01]  /*171d0*/  ISETP.NE.U32.AND P1, PT, R2, 0x1, PT ;  /* 0x000000010200780c */ /* 0x000fe20003f25070 */
[----:B------:R-:W-:Y:S02]  /*171e0*/  IMAD.U32 R2, RZ, RZ, UR22 ;  /* 0x00000016ff027e24 */ /* 0x000fe4000f8e00ff */
[----:B------:R-:W-:Y:S01]  /*171f0*/  @P0 SYNCS.ARRIVE.TRANS64.A1T0 RZ, [UR17+0x34508], RZ ;  /* 0x034508ffffff09a7 */ /* 0x000fe20008100011 */
[----:B------:R-:W-:Y:S02]  /*17200*/  ISETP.GT.U32.AND P0, PT, R0, 0x3, PT ;  /* 0x000000030000780c */ /* 0x000fe40003f04070 */
[----:B------:R-:W-:Y:S02]  /*17210*/  ISETP.NE.AND P2, PT, R2, 0x3, PT ;  /* 0x000000030200780c */ /* 0x000fe40003f45270 */
[C---:B------:R-:W-:Y:S02]  /*17220*/  ISETP.LT.U32.AND P0, PT, R7.reuse, 0x4, P0 ;  /* 0x000000040700780c */ /* 0x040fe40000701070 */
[----:B------:R-:W-:-:S02]  /*17230*/  ISETP.GT.U32.AND P1, PT, R7, 0x3, !P1 ;  /* 0x000000030700780c */ /* 0x000fc40004f24070 */
[----:B------:R-:W-:Y:S02]  /*17240*/  SEL R3, RZ, 0x1, !P0 ;  /* 0x00000001ff037807 */ /* 0x000fe40004000000 */
[----:B------:R-:W-:Y:S02]  /*17250*/  SEL R2, RZ, 0x1, !P1 ;  /* 0x00000001ff027807 */ /* 0x000fe40004800000 */
[----:B------:R-:W-:Y:S02]  /*17260*/  LOP3.LUT R0, R0, 0x3, RZ, 0xc0, !PT ;  /* 0x0000000300007812 */ /* 0x000fe400078ec0ff */
[----:B------:R-:W-:Y:S01]  /*17270*/  LOP3.LUT R10, R2, R10, R3, 0x96, !PT ;  /* 0x0000000a020a7212 */ /* 0x000fe200078e9603 */
[----:B------:R-:W-:Y:S06]  /*17280*/  @!P2 BRA `(.L_x_305) ;  /* 0x000000000004a947 */ /* 0x000fec0003800000 */
[----:B------:R-:W-:Y:S01]  /*17290*/  BPT.TRAP 0x1 ;  /* 0x000000040000795c */ /* 0x000fe20000300000 */
.L_x_305:
[----:B------:R-:W2:Y:S01]  /*172a0*/  LDL R4, [R1+0x200] ;  /* 0x0002000001047983 */ /* 0x000ea20000100800 */
[----:B------:R-:W-:Y:S01]  /*172b0*/  SHF.L.U32 R2, R19, 0x1f, RZ ;  /* 0x0000001f13027819 */ /* 0x000fe200000006ff */
[----:B------:R-:W-:Y:S01]  /*172c0*/  BSSY B1, `(.L_x_306) ;  /* 0x0000005000017945 */ /* 0x000fe20003800000 */
[C---:B--2---:R-:W-:Y:S02]  /*172d0*/  LEA R3, R4.reuse, UR17, 0x3 ;  /* 0x0000001104037c11 */ /* 0x044fe4000f8e18ff */
[----:B------:R-:W-:Y:S02]  /*172e0*/  LEA R4, R4, UR17, 0x4 ;  /* 0x0000001104047c11 */ /* 0x000fe4000f8e20ff */
[----:B------:R-:W2:Y:S02]  /*172f0*/  SYNCS.PHASECHK.TRANS64.TRYWAIT P0, [R3+URZ+0x34400], R2 ;  /* 0x03440002030075a7 */ /* 0x000ea4000800017f */
[----:B--2---:R-:W-:Y:S05]  /*17300*/  @!P0 BRA `(.L_x_307) ;  /* 0x0000004000208947 */ /* 0x004fea0003800000 */
.L_x_409:
[----:B------:R-:W-:Y:S05]  /*17310*/  BSYNC B1 ;  /* 0x0000000000017941 */ /* 0x000fea0003800000 */
.L_x_306:
[----:B-1----:R-:W1:Y:S01]  /*17320*/  LDS.128 R4, [R4+0x34530] ;  /* 0x0345300004047984 */ /* 0x002e620000000c00 */
[----:B------:R-:W-:Y:S01]  /*17330*/  @!PT LDS RZ, [RZ] ;  /* 0x00000000fffff984 */ /* 0x000fe20000000800 */
[----:B------:R-:W-:Y:S01]  /*17340*/  @!PT LDS RZ, [RZ] ;  /* 0x00000000fffff984 */ /* 0x000fe20000000800 */
[----:B------:R-:W-:Y:S01]  /*17350*/  @!PT LDS RZ, [RZ] ;  /* 0x00000000fffff984 */ /* 0x000fe20000000800 */
[----:B------:R-:W-:Y:S01]  /*17360*/  @!PT LDS RZ, [RZ] ;  /* 0x00000000fffff984 */ /* 0x000fe20000000800 */
[----:B------:R3:W-:Y:S06]  /*17370*/  MEMBAR.ALL.CTA ;  /* 0x0000000000007992 */ /* 0x0007ec0000008000 */
[----:B---3--:R-:W3:Y:S01]  /*17380*/  FENCE.VIEW.ASYNC.S ;  /* 0x00000000000073c6 */ /* 0x008ee20000000000 */
[----:B-1----:R-:W-:Y:S01]  /*17390*/  MOV R17, R5 ;  /* 0x0000000500117202 */ /* 0x002fe20000000f00 */
[----:B------:R-:W-:Y:S01]  /*173a0*/  IMAD.MOV.U32 R16, RZ, RZ, R4 ;  /* 0x000000ffff107224 */ /* 0x000fe200078e0004 */
[----:B---3--:R-:W-:Y:S06]  /*173b0*/  @!P2 BRA `(.L_x_308) ;  /* 0x000000000004a947 */ /* 0x008fec0003800000 */
[----:B------:R-:W-:Y:S01]  /*173c0*/  BPT.TRAP 0x1 ;  /* 0x000000040000795c */ /* 0x000fe20000300000 */
.L_x_308:
[----:B------:R-:W1:Y:S01]  /*173d0*/  S2R R5, SR_CgaCtaId ;  /* 0x0000000000057919 */ /* 0x000e620000008800 */
[----:B------:R-:W-:Y:S02]  /*173e0*/  ISETP.NE.AND P0, PT, R7, RZ, PT ;  /* 0x000000ff0700720c */ /* 0x000fe40003f05270 */
[----:B--2---:R-:W-:Y:S02]  /*173f0*/  IADD3 R2, R3, 0x34440, RZ ;  /* 0x0003444003027810 */ /* 0x004fe40007ffe0ff */
[CC--:B------:R-:W-:Y:S02]  /*17400*/  ISETP.EQ.OR P0, PT, R6.reuse, R18.reuse, !P0 ;  /* 0x000000120600720c */ /* 0x0c0fe40004702670 */
[----:B------:R-:W-:Y:S02]  /*17410*/  ISETP.NE.AND P1, PT, R6, R18, PT ;  /* 0x000000120600720c */ /* 0x000fe40003f25270 */
[----:B-1----:R-:W-:-:S04]  /*17420*/  PRMT R2, R5, 0x654, R2 ;  /* 0x0000065405027816 */ /* 0x002fc80000000002 */
[----:B------:R1:W-:Y:S05]  /*17430*/  SYNCS.ARRIVE.TRANS64.RED.A1T0 RZ, [R2+URZ], RZ ;  /* 0x000000ff02ff79a7 */ /* 0x0003ea000810043f */
[----:B------:R-:W-:Y:S05]  /*17440*/  @P0 BRA `(.L_x_309) ;  /* 0x0000000400a40947 */ /* 0x000fea0003800000 */
[----:B-1----:R-:W1:Y:S02]  /*17450*/  LDC.64 R2, c[0x0][0x290] ;  /* 0x0000a400ff027b82 */ /* 0x002e640000000a00 */
[----:B-1----:R-:W-:-:S05]  /*17460*/  IMAD.WIDE R2, R6, 0xc, R2 ;  /* 0x0000000c06027825 */ /* 0x002fca00078e0202 */
[----:B------:R1:W5:Y:S01]  /*17470*/  LDG.E R11, desc[UR38][R2.64+0x8] ;  /* 0x00000826020b7981 */ /* 0x000362000c1e1900 */
[----:B------:R-:W-:-:S03]  /*17480*/  UMOV UR4, 0xffffffff ;  /* 0xffffffff00047882 */ /* 0x000fc60000000000 */
[----:B------:R-:W-:Y:S05]  /*17490*/  BRA.DIV UR4, `(.L_x_310) ;  /* 0x0000003e04d07947 */ /* 0x000fea000b800000 */
[----:B------:R-:W-:-:S13]  /*174a0*/  ELECT P6, URZ, PT ;  /* 0x00000000003f782f */ /* 0x000fda00038c0000 */
.L_x_412:
[----:B------:R-:W-:Y:S04]  /*174b0*/  BSSY B1, `(.L_x_311) ;  /* 0x000004f000017945 */ /* 0x000fe80003800000 */
[----:B------:R-:W-:Y:S05]  /*174c0*/  @!P6 BRA `(.L_x_312) ;  /* 0x000000040034e947 */ /* 0x000fea0003800000 */
[C---:B------:R-:W-:Y:S01]  /*174d0*/  IMAD.SHL.U32 R21, R6.reuse, 0x8, RZ ;  /* 0x0000000806157824 */ /* 0x040fe200078e00ff */
[----:B------:R-:W-:Y:S01]  /*174e0*/  SHF.R.S32.HI R5, RZ, 0x1f, R6 ;  /* 0x0000001fff057819 */ /* 0x000fe20000011406 */
[----:B------:R-:W-:Y:S01]  /*174f0*/  ULDC.64 UR4, c[0x0][0x510] ;  /* 0x0001440000047ab9 */ /* 0x000fe20000000a00 */
[----:B------:R-:W-:Y:S01]  /*17500*/  ULDC.64 UR6, c[0x0][0x520] ;  /* 0x0001480000067ab9 */ /* 0x000fe20000000a00 */
[----:B------:R-:W2:Y:S01]  /*17510*/  LDG.E R18, desc[UR38][R2.64] ;  /* 0x0000002602127981 */ /* 0x000ea2000c1e1900 */
[----:B------:R-:W-:Y:S02]  /*17520*/  SHF.L.U64.HI R22, R6, 0x3, R5 ;  /* 0x0000000306167819 */ /* 0x000fe40000010205 */
[C---:B------:R-:W-:Y:S02]  /*17530*/  IADD3 R8, P0, R21.reuse, UR4, RZ ;  /* 0x0000000415087c10 */ /* 0x040fe4000ff1e0ff */
[----:B------:R-:W-:Y:S02]  /*17540*/  IADD3 R4, P2, R21, UR6, RZ ;  /* 0x0000000615047c10 */ /* 0x000fe4000ff5e0ff */
[C---:B------:R-:W-:Y:S01]  /*17550*/  IADD3.X R9, R22.reuse, UR5, RZ, P0, !PT ;  /* 0x0000000516097c10 */ /* 0x040fe200087fe4ff */
[----:B------:R-:W-:Y:S01]  /*17560*/  ULDC.64 UR4, c[0x0][0x518] ;  /* 0x0001460000047ab9 */ /* 0x000fe20000000a00 */
[----:B------:R-:W-:-:S03]  /*17570*/  IADD3.X R5, R22, UR7, RZ, P2, !PT ;  /* 0x0000000716057c10 */ /* 0x000fc600097fe4ff */
[----:B------:R-:W3:Y:S04]  /*17580*/  LDG.E.64 R14, desc[UR38][R8.64] ;  /* 0x00000026080e7981 */ /* 0x000ee8000c1e1b00 */
[----:B------:R4:W2:Y:S02]  /*17590*/  LDG.E.64 R12, desc[UR38][R4.64] ;  /* 0x00000026040c7981 */ /* 0x0008a4000c1e1b00 */
[----:B----4-:R-:W-:-:S04]  /*175a0*/  IADD3 R4, P0, R21, UR4, RZ ;  /* 0x0000000415047c10 */ /* 0x010fc8000ff1e0ff */
[----:B------:R-:W-:Y:S01]  /*175b0*/  IADD3.X R5, R22, UR5, RZ, P0, !PT ;  /* 0x0000000516057c10 */ /* 0x000fe200087fe4ff */
[----:B------:R-:W-:-:S04]  /*175c0*/  ULDC.64 UR4, c[0x0][0x528] ;  /* 0x00014a0000047ab9 */ /* 0x000fc80000000a00 */
[----:B------:R4:W2:Y:S02]  /*175d0*/  LDG.E.64 R8, desc[UR38][R4.64] ;  /* 0x0000002604087981 */ /* 0x0008a4000c1e1b00 */
[----:B----4-:R-:W-:-:S04]  /*175e0*/  IADD3 R4, P0, R21, UR4, RZ ;  /* 0x0000000415047c10 */ /* 0x010fc8000ff1e0ff */
[----:B------:R-:W-:-:S06]  /*175f0*/  IADD3.X R5, R22, UR5, RZ, P0, !PT ;  /* 0x0000000516057c10 */ /* 0x000fcc00087fe4ff */
[----:B------:R-:W4:Y:S04]  /*17600*/  LDG.E.64 R4, desc[UR38][R4.64] ;  /* 0x0000002604047981 */ /* 0x000f28000c1e1b00 */
[----:B---3--:R-:W-:Y:S04]  /*17610*/  STS.64 [UR20], R14 ;  /* 0x0000000eff007988 */ /* 0x008fe80008000a14 */
[----:B--2---:R-:W-:Y:S04]  /*17620*/  STS.64 [UR21], R12 ;  /* 0x0000000cff007988 */ /* 0x004fe80008000a15 */
[----:B------:R-:W2:Y:S01]  /*17630*/  LDS R21, [UR20+0x1c] ;  /* 0x00001c14ff157984 */ /* 0x000ea20008000800 */
[----:B------:R-:W-:-:S03]  /*17640*/  SHF.L.U64.HI R26, R8, 0x1, R9 ;  /* 0x00000001081a7819 */ /* 0x000fc60000010209 */
[----:B------:R1:W3:Y:S01]  /*17650*/  LDG.E R9, desc[UR38][R2.64+0x4] ;  /* 0x0000042602097981 */ /* 0x0002e2000c1e1900 */
[----:B------:R-:W-:-:S04]  /*17660*/  LOP3.LUT R26, R26, 0x1fffffff, RZ, 0xc0, !PT ;  /* 0x1fffffff1a1a7812 */ /* 0x000fc800078ec0ff */
[----:B------:R-:W-:-:S04]  /*17670*/  SHF.R.U32.HI R22, RZ, 0x4, R26 ;  /* 0x00000004ff167819 */ /* 0x000fc8000001161a */
[----:B--2---:R-:W-:-:S05]  /*17680*/  LOP3.LUT R21, R21, 0xf, R22, 0xb8, !PT ;  /* 0x0000000f15157812 */ /* 0x004fca00078eb816 */
[----:B------:R-:W-:Y:S04]  /*17690*/  STS [UR20+0x1c], R21 ;  /* 0x00001c15ff007988 */ /* 0x000fe80008000814 */
[----:B------:R-:W2:Y:S02]  /*176a0*/  LDS R24, [UR20+0x1c] ;  /* 0x00001c14ff187984 */ /* 0x000ea40008000800 */
[----:B--2---:R-:W-:-:S05]  /*176b0*/  LOP3.LUT R24, R24, 0xf0, RZ, 0xb8, !PT ;  /* 0x000000f018187812 */ /* 0x004fca00078eb8ff */
[----:B------:R-:W-:Y:S04]  /*176c0*/  STS [UR20+0x1c], R24 ;  /* 0x00001c18ff007988 */ /* 0x000fe80008000814 */
[----:B------:R-:W2:Y:S01]  /*176d0*/  LDS R23, [UR20+0x1c] ;  /* 0x00001c14ff177984 */ /* 0x000ea20008000800 */
[----:B------:R-:W-:-:S04]  /*176e0*/  MOV R22, UR20 ;  /* 0x0000001400167c02 */ /* 0x000fc80008000f00 */
[----:B------:R-:W-:Y:S02]  /*176f0*/  SHF.R.U64 R22, R22, 0x4, RZ ;  /* 0x0000000416167819 */ /* 0x000fe400000012ff */
[----:B--2---:R-:W-:-:S05]  /*17700*/  LOP3.LUT R23, R23, 0xf00, RZ, 0xb8, !PT ;  /* 0x00000f0017177812 */ /* 0x004fca00078eb8ff */
[----:B------:R-:W-:Y:S04]  /*17710*/  STS.64 [UR20+0x18], R22 ;  /* 0x00001816ff007988 */ /* 0x000fe80008000a14 */
[----:B------:R-:W1:Y:S01]  /*17720*/  LDS R25, [UR20+0x1c] ;  /* 0x00001c14ff197984 */ /* 0x000e620008000800 */
[----:B------:R-:W-:Y:S01]  /*17730*/  IMAD.SHL.U32 R21, R8, 0x2, RZ ;  /* 0x0000000208157824 */ /* 0x000fe200078e00ff */
[----:B-----5:R-:W-:-:S04]  /*17740*/  IADD3 R12, R11, -0x1, RZ ;  /* 0xffffffff0b0c7810 */ /* 0x020fc80007ffe0ff */
[----:B------:R-:W-:Y:S02]  /*17750*/  LOP3.LUT R21, R21, 0xfffffffe, RZ, 0xc0, !PT ;  /* 0xfffffffe15157812 */ /* 0x000fe400078ec0ff */
[----:B------:R-:W-:Y:S01]  /*17760*/  CS2R R14, SRZ ;  /* 0x00000000000e7805 */ /* 0x000fe2000001ff00 */
[----:B------:R-:W-:Y:S01]  /*17770*/  VIADD R13, R18, 0xffffffff ;  /* 0xffffffff120d7836 */ /* 0x000fe20000000000 */
[----:B------:R-:W-:Y:S01]  /*17780*/  SHF.R.U64 R21, R21, 0x4, R26 ;  /* 0x0000000415157819 */ /* 0x000fe2000000121a */
[----:B------:R-:W-:Y:S04]  /*17790*/  STS [UR20+0x10], R22 ;  /* 0x00001016ff007988 */ /* 0x000fe80008000814 */
[----:B------:R-:W-:Y:S04]  /*177a0*/  STS [UR20+0x14], R22 ;  /* 0x00001416ff007988 */ /* 0x000fe80008000814 */
[----:B------:R-:W-:Y:S04]  /*177b0*/  STS.128 [UR20+0x20], R12 ;  /* 0x0000200cff007988 */ /* 0x000fe80008000c14 */
[----:B------:R-:W-:Y:S04]  /*177c0*/  STS [UR20+0xc], R21 ;  /* 0x00000c15ff007988 */ /* 0x000fe80008000814 */
[----:B------:R-:W-:Y:S01]  /*177d0*/  STS [UR20+0x30], RZ ;  /* 0x000030ffff007988 */ /* 0x000fe20008000814 */
[----:B-1----:R-:W-:-:S05]  /*177e0*/  LOP3.LUT R2, R25, 0xf000, RZ, 0xb8, !PT ;  /* 0x0000f00019027812 */ /* 0x002fca00078eb8ff */
[----:B------:R-:W-:Y:S04]  /*177f0*/  STS [UR20+0x1c], R2 ;  /* 0x00001c02ff007988 */ /* 0x000fe80008000814 */
[----:B------:R-:W1:Y:S01]  /*17800*/  LDS R3, [UR21+0x1c] ;  /* 0x00001c15ff037984 */ /* 0x000e620008000800 */
[----:B----4-:R-:W-:-:S04]  /*17810*/  SHF.L.U64.HI R18, R4, 0x1, R5 ;  /* 0x0000000104127819 */ /* 0x010fc80000010205 */
[----:B------:R-:W-:-:S04]  /*17820*/  LOP3.LUT R18, R18, 0x1fffffff, RZ, 0xc0, !PT ;  /* 0x1fffffff12127812 */ /* 0x000fc800078ec0ff */
[----:B------:R-:W-:-:S04]  /*17830*/  SHF.R.U32.HI R8, RZ, 0x4, R18 ;  /* 0x00000004ff087819 */ /* 0x000fc80000011612 */
[----:B-1----:R-:W-:-:S05]  /*17840*/  LOP3.LUT R5, R3, 0xf, R8, 0xb8, !PT ;  /* 0x0000000f03057812 */ /* 0x002fca00078eb808 */
[----:B------:R-:W-:Y:S04]  /*17850*/  STS [UR21+0x1c], R5 ;  /* 0x00001c05ff007988 */ /* 0x000fe80008000815 */
[----:B------:R-:W1:Y:S02]  /*17860*/  LDS R8, [UR21+0x1c] ;  /* 0x00001c15ff087984 */ /* 0x000e640008000800 */
[----:B-1----:R-:W-:-:S05]  /*17870*/  LOP3.LUT R8, R8, 0xf0, RZ, 0xb8, !PT ;  /* 0x000000f008087812 */ /* 0x002fca00078eb8ff */
[----:B------:R-:W-:Y:S04]  /*17880*/  STS [UR21+0x1c], R8 ;  /* 0x00001c08ff007988 */ /* 0x000fe80008000815 */
[----:B------:R-:W1:Y:S01]  /*17890*/  LDS R3, [UR21+0x1c] ;  /* 0x00001c15ff037984 */ /* 0x000e620008000800 */
[----:B------:R-:W-:-:S04]  /*178a0*/  MOV R2, UR21 ;  /* 0x0000001500027c02 */ /* 0x000fc80008000f00 */
[----:B------:R-:W-:Y:S02]  /*178b0*/  SHF.R.U64 R2, R2, 0x4, RZ ;  /* 0x0000000402027819 */ /* 0x000fe400000012ff */
[----:B-1----:R-:W-:-:S05]  /*178c0*/  LOP3.LUT R3, R3, 0xf00, RZ, 0xb8, !PT ;  /* 0x00000f0003037812 */ /* 0x002fca00078eb8ff */
[----:B------:R-:W-:Y:S04]  /*178d0*/  STS.64 [UR21+0x18], R2 ;  /* 0x00001802ff007988 */ /* 0x000fe80008000a15 */
[----:B------:R-:W1:Y:S01]  /*178e0*/  LDS R21, [UR21+0x1c] ;  /* 0x00001c15ff157984 */ /* 0x000e620008000800 */
[----:B------:R-:W-:Y:S01]  /*178f0*/  IMAD.SHL.U32 R4, R4, 0x2, RZ ;  /* 0x0000000204047824 */ /* 0x000fe200078e00ff */
[----:B---3--:R-:W-:-:S04]  /*17900*/  IADD3 R13, R9, -0x1, RZ ;  /* 0xffffffff090d7810 */ /* 0x008fc80007ffe0ff */
[----:B------:R-:W-:-:S04]  /*17910*/  LOP3.LUT R5, R4, 0xfffffffe, RZ, 0xc0, !PT ;  /* 0xfffffffe04057812 */ /* 0x000fc800078ec0ff */
[----:B------:R-:W-:Y:S01]  /*17920*/  SHF.R.U64 R5, R5, 0x4, R18 ;  /* 0x0000000405057819 */ /* 0x000fe20000001212 */
[----:B------:R2:W-:Y:S04]  /*17930*/  STS.128 [UR21+0x20], R12 ;  /* 0x0000200cff007988 */ /* 0x0005e80008000c15 */
[----:B------:R2:W-:Y:S04]  /*17940*/  STS [UR21+0xc], R5 ;  /* 0x00000c05ff007988 */ /* 0x0005e80008000815 */
[----:B------:R2:W-:Y:S04]  /*17950*/  STS [UR21+0x10], R2 ;  /* 0x00001002ff007988 */ /* 0x0005e80008000815 */
[----:B------:R2:W-:Y:S04]  /*17960*/  STS [UR21+0x14], R2 ;  /* 0x00001402ff007988 */ /* 0x0005e80008000815 */
[----:B------:R-:W-:Y:S01]  /*17970*/  STS [UR21+0x30], RZ ;  /* 0x000030ffff007988 */ /* 0x000fe20008000815 */
[----:B-1----:R-:W-:-:S05]  /*17980*/  LOP3.LUT R4, R21, 0xf000, RZ, 0xb8, !PT ;  /* 0x0000f00015047812 */ /* 0x002fca00078eb8ff */
[----:B------:R2:W-:Y:S02]  /*17990*/  STS [UR21+0x1c], R4 ;  /* 0x00001c04ff007988 */ /* 0x0005e40008000815 */
.L_x_312:
[----:B------:R-:W-:Y:S05]  /*179a0*/  BSYNC B1 ;  /* 0x0000000000017941 */ /* 0x000fea0003800000 */
.L_x_311:
[----:B------:R-:W-:-:S03]  /*179b0*/  UMOV UR4, 0xffffffff ;  /* 0xffffffff00047882 */ /* 0x000fc60000000000 */
[----:B------:R-:W-:Y:S05]  /*179c0*/  BRA.DIV UR4, `(.L_x_313) ;  /* 0x0000003a04a47947 */ /* 0x000fea000b800000 */
[----:B------:R-:W-:Y:S01]  /*179d0*/  ELECT P6, URZ, PT ;  /* 0x00000000003f782f */ /* 0x000fe200038c0000 */
[----:B------:R-:W-:-:S12]  /*179e0*/  NOP ;  /* 0x0000000000007918 */ /* 0x000fd80000000000 */
.L_x_416:
[----:B-12---:R-:W1:Y:S02]  /*179f0*/  S2R R2, SR_LANEID ;  /* 0x0000000000027919 */ /* 0x006e640000000000 */
[----:B-1----:R-:W-:-:S05]  /*17a00*/  IMAD.SHL.U32 R8, R2, 0x4, RZ ;  /* 0x0000000402087824 */ /* 0x002fca00078e00ff */
[----:B------:R1:W2:Y:S01]  /*17a10*/  LDS R9, [R8+UR20] ;  /* 0x0000001408097984 */ /* 0x0002a20008000800 */
[C---:B------:R-:W-:Y:S02]  /*17a20*/  IADD3 R4, P0, R8.reuse, UR12, RZ ;  /* 0x0000000c08047c10 */ /* 0x040fe4000ff1e0ff */
[----:B------:R-:W-:Y:S01]  /*17a30*/  IADD3 R2, P2, R8, UR14, RZ ;  /* 0x0000000e08027c10 */ /* 0x000fe2000ff5e0ff */
[----:B------:R1:W3:Y:S01]  /*17a40*/  LDS R13, [R8+UR20+0x80] ;  /* 0x00008014080d7984 */ /* 0x0002e20008000800 */
[----:B------:R-:W-:Y:S11]  /*17a50*/  @!P6 BRA `(.L_x_314) ;  /* 0x000000000008e947 */ /* 0x000ff60003800000 */
[----:B------:R0:W-:Y:S01]  /*17a60*/  UTMACMDFLUSH ;  /* 0x00000000000079b7 */ /* 0x0001e20000000000 */
[----:B------:R-:W-:-:S04]  /*17a70*/  DEPBAR.LE SB0, 0x0 ;  /* 0x000080000000791a */ /* 0x000fc80000000000 */
.L_x_314:
[----:B------:R-:W-:Y:S01]  /*17a80*/  IADD3.X R5, RZ, UR13, RZ, P0, !PT ;  /* 0x0000000dff057c10 */ /* 0x000fe200087fe4ff */
[----:B------:R-:W-:Y:S01]  /*17a90*/  IMAD.X R3, RZ, RZ, UR15, P2 ;  /* 0x0000000fff037e24 */ /* 0x000fe200090e06ff */
[----:B------:R-:W-:Y:S05]  /*17aa0*/  WARPSYNC.ALL ;  /* 0x0000000000007948 */ /* 0x000fea0003800000 */
[----:B--2---:R2:W5:Y:S04]  /*17ab0*/  ATOMG.E.EXCH.STRONG.GPU PT, RZ, [R4], R9 ;  /* 0x0000000904ff73a8 */ /* 0x00456800041ee100 */
[----:B---3--:R2:W5:Y:S01]  /*17ac0*/  ATOMG.E.EXCH.STRONG.GPU PT, RZ, [R2], R13 ;  /* 0x0000000d02ff73a8 */ /* 0x00856200041ee100 */
[----:B------:R-:W-:-:S07]  /*17ad0*/  MOV R18, R6 ;  /* 0x0000000600127202 */ /* 0x000fce0000000f00 */
.L_x_309:
[----:B-12---:R-:W2:Y:S01]  /*17ae0*/  LDL.LU R2, [R1+0x200] ;  /* 0x0002000001027983 */ /* 0x006ea20000300800 */
[----:B------:R-:W-:Y:S02]  /*17af0*/  ISETP.NE.AND P2, PT, R7, RZ, PT ;  /* 0x000000ff0700720c */ /* 0x000fe40003f45270 */
[----:B------:R-:W-:Y:S01]  /*17b00*/  SEL R3, RZ, 0x1, !P1 ;  /* 0x00000001ff037807 */ /* 0x000fe20004800000 */
[----:B--2---:R-:W-:-:S05]  /*17b10*/  VIADD R4, R2, 0x1 ;  /* 0x0000000102047836 */ /* 0x004fca0000000000 */
[----:B------:R-:W-:-:S04]  /*17b20*/  ISETP.NE.AND P0, PT, R4, 0x8, PT ;  /* 0x000000080400780c */ /* 0x000fc80003f05270 */
[----:B------:R-:W-:Y:S02]  /*17b30*/  SEL R4, R4, RZ, P0 ;  /* 0x000000ff04047207 */ /* 0x000fe40000000000 */
[----:B------:R-:W-:-:S03]  /*17b40*/  SEL R2, RZ, 0x1, P0 ;  /* 0x00000001ff027807 */ /* 0x000fc60000000000 */
[----:B------:R1:W-:Y:S01]  /*17b50*/  STL [R1+0x200], R4 ;  /* 0x0002000401007387 */ /* 0x0003e20000100800 */
[----:B------:R-:W-:Y:S02]  /*17b60*/  LOP3.LUT R19, R19, R2, RZ, 0x3c, !PT ;  /* 0x0000000213137212 */ /* 0x000fe400078e3cff */
[----:B------:R-:W-:Y:S01]  /*17b70*/  PRMT R2, RZ, 0x7610, R2 ;  /* 0x00007610ff027816 */ /* 0x000fe20000000002 */
[----:B------:R-:W-:Y:S06]  /*17b80*/  @P2 BRA `(.L_x_315) ;  /* 0xfffffff000742947 */ /* 0x000fec000383ffff */
[----:B------:R-:W-:Y:S05]  /*17b90*/  BSYNC B0 ;  /* 0x0000000000007941 */ /* 0x000fea0003800000 */
.L_x_296:
[----:B------:R-:W-:-:S03]  /*17ba0*/  UMOV UR4, 0xffffffff ;  /* 0xffffffff00047882 */ /* 0x000fc60000000000 */
[----:B------:R-:W-:Y:S05]  /*17bb0*/  BRA.DIV UR4, `(.L_x_316) ;  /* 0x0000003a04587947 */ /* 0x000fea000b800000 */
[----:B-----5:R-:W-:-:S13]  /*17bc0*/  ELECT P6, URZ, PT ;  /* 0x00000000003f782f */ /* 0x020fda00038c0000 */
.L_x_419:
[----:B------:R-:W-:Y:S04]  /*17bd0*/  BSSY B0, `(.L_x_317) ;  /* 0x000002a000007945 */ /* 0x000fe80003800000 */
[----:B------:R-:W-:Y:S05]  /*17be0*/  @!P6 BRA `(.L_x_318) ;  /* 0x0000000000a0e947 */ /* 0x000fea0003800000 */
[----:B------:R-:W-:-:S04]  /*17bf0*/  ULOP3.LUT UR4, UR40, 0x2, URZ, 0xfc, !UPT ;  /* 0x0000000228047892 */ /* 0x000fc8000f8efc3f */
[----:B------:R-:W-:-:S06]  /*17c00*/  UISETP.NE.AND UP0, UPT, UR4, 0x3, UPT ;  /* 0x000000030400788c */ /* 0x000fcc000bf05270 */
[----:B------:R-:W-:-:S13]  /*17c10*/  PLOP3.LUT P0, PT, PT, PT, UP0, 0x80, 0x0 ;  /* 0x000000000000781c */ /* 0x000fda0003f0f008 */
[----:B------:R-:W-:Y:S05]  /*17c20*/  @!P0 BRA `(.L_x_319) ;  /* 0x0000000000048947 */ /* 0x000fea0003800000 */
[----:B------:R-:W-:Y:S01]  /*17c30*/  BPT.TRAP 0x1 ;  /* 0x000000040000795c */ /* 0x000fe20000300000 */
.L_x_319:
[----:B------:R-:W-:Y:S02]  /*17c40*/  MOV R3, UR17 ;  /* 0x0000001100037c02 */ /* 0x000fe40008000f00 */
[----:B------:R-:W-:-:S03]  /*17c50*/  SHF.L.U32 R2, R10, 0x1f, RZ ;  /* 0x0000001f0a027819 */ /* 0x000fc600000006ff */
[----:B------:R-:W-:-:S05]  /*17c60*/  VIADD R3, R3, 0x344a0 ;  /* 0x000344a003037836 */ /* 0x000fca0000000000 */
[C---:B------:R-:W-:Y:S01]  /*17c70*/  LEA R7, R0.reuse, R3, 0x3 ;  /* 0x0000000300077211 */ /* 0x040fe200078e18ff */
[----:B------:R-:W-:-:S03]  /*17c80*/  VIADD R0, R0, 0x1 ;  /* 0x0000000100007836 */ /* 0x000fc60000000000 */
[----:B------:R-:W2:Y:S02]  /*17c90*/  SYNCS.PHASECHK.TRANS64.TRYWAIT P0, [R7+URZ], R2 ;  /* 0x00000002070075a7 */ /* 0x000ea4000800017f */
[----:B------:R-:W-:-:S04]  /*17ca0*/  ISETP.NE.AND P1, PT, R0, 0x4, PT ;  /* 0x000000040000780c */ /* 0x000fc80003f25270 */
[----:B------:R-:W-:Y:S02]  /*17cb0*/  SEL R5, RZ, 0x1, P1 ;  /* 0x00000001ff057807 */ /* 0x000fe40000800000 */
[----:B------:R-:W-:Y:S02]  /*17cc0*/  SEL R0, R0, RZ, P1 ;  /* 0x000000ff00007207 */ /* 0x000fe40000800000 */
[----:B------:R-:W-:Y:S02]  /*17cd0*/  LOP3.LUT R5, R10, R5, RZ, 0x3c, !PT ;  /* 0x000000050a057212 */ /* 0x000fe400078e3cff */
[----:B------:R-:W-:Y:S02]  /*17ce0*/  LEA R9, R0, R3, 0x3 ;  /* 0x0000000300097211 */ /* 0x000fe400078e18ff */
[----:B-1----:R-:W-:Y:S01]  /*17cf0*/  SHF.L.U32 R4, R5, 0x1f, RZ ;  /* 0x0000001f05047819 */ /* 0x002fe200000006ff */
[----:B--2---:R-:W-:Y:S06]  /*17d00*/  @!P0 BRA `(.L_x_320) ;  /* 0x0000003800248947 */ /* 0x004fec0003800000 */
.L_x_420:
[----:B------:R-:W2:Y:S01]  /*17d10*/  SYNCS.PHASECHK.TRANS64.TRYWAIT P0, [R9+URZ], R4 ;  /* 0x00000004090075a7 */ /* 0x000ea2000800017f */
[----:B------:R-:W-:-:S05]  /*17d20*/  VIADD R0, R0, 0x1 ;  /* 0x0000000100007836 */ /* 0x000fca0000000000 */
[----:B------:R-:W-:-:S04]  /*17d30*/  ISETP.NE.AND P1, PT, R0, 0x4, PT ;  /* 0x000000040000780c */ /* 0x000fc80003f25270 */
[----:B-1----:R-:W-:Y:S02]  /*17d40*/  SEL R2, RZ, 0x1, P1 ;  /* 0x00000001ff027807 */ /* 0x002fe40000800000 */
[----:B------:R-:W-:Y:S02]  /*17d50*/  SEL R0, R0, RZ, P1 ;  /* 0x000000ff00007207 */ /* 0x000fe40000800000 */
[----:B------:R-:W-:Y:S02]  /*17d60*/  LOP3.LUT R7, R5, R2, RZ, 0x3c, !PT ;  /* 0x0000000205077212 */ /* 0x000fe400078e3cff */
[----:B------:R-:W-:Y:S02]  /*17d70*/  LEA R6, R0, R3, 0x3 ;  /* 0x0000000300067211 */ /* 0x000fe400078e18ff */
[----:B------:R-:W-:Y:S01]  /*17d80*/  SHF.L.U32 R5, R7, 0x1f, RZ ;  /* 0x0000001f07057819 */ /* 0x000fe200000006ff */
[----:B--2---:R-:W-:Y:S06]  /*17d90*/  @!P0 BRA `(.L_x_321) ;  /* 0x0000003800148947 */ /* 0x004fec0003800000 */
.L_x_421:
[----:B------:R-:W2:Y:S01]  /*17da0*/  SYNCS.PHASECHK.TRANS64.TRYWAIT P0, [R6+URZ], R5 ;  /* 0x00000005060075a7 */ /* 0x000ea2000800017f */
[----:B------:R-:W-:-:S05]  /*17db0*/  VIADD R0, R0, 0x1 ;  /* 0x0000000100007836 */ /* 0x000fca0000000000 */
[----:B------:R-:W-:-:S04]  /*17dc0*/  ISETP.NE.AND P1, PT, R0, 0x4, PT ;  /* 0x000000040000780c */ /* 0x000fc80003f25270 */
[----:B------:R-:W-:Y:S02]  /*17dd0*/  SEL R2, RZ, 0x1, P1 ;  /* 0x00000001ff027807 */ /* 0x000fe40000800000 */
[----:B------:R-:W-:Y:S02]  /*17de0*/  SEL R0, R0, RZ, P1 ;  /* 0x000000ff00007207 */ /* 0x000fe40000800000 */
[----:B------:R-:W-:Y:S01]  /*17df0*/  LOP3.LUT R2, R7, R2, RZ, 0x3c, !PT ;  /* 0x0000000207027212 */ /* 0x000fe200078e3cff */
[----:B--2---:R-:W-:Y:S06]  /*17e00*/  @!P0 BRA `(.L_x_322) ;  /* 0x00000038000c8947 */ /* 0x004fec0003800000 */
.L_x_422:
[----:B------:R-:W-:Y:S02]  /*17e10*/  LEA R3, R0, R3, 0x3 ;  /* 0x0000000300037211 */ /* 0x000fe400078e18ff */
[----:B------:R-:W-:-:S07]  /*17e20*/  SHF.L.U32 R0, R2, 0x1f, RZ ;  /* 0x0000001f02007819 */ /* 0x000fce00000006ff */
.L_x_323:
[----:B---3--:R3:W4:Y:S02]  /*17e30*/  SYNCS.PHASECHK.TRANS64.TRYWAIT P0, [R3+URZ], R0 ;  /* 0x00000000030075a7 */ /* 0x008724000800017f */
[----:B----4-:R-:W-:Y:S05]  /*17e40*/  @!P0 NANOSLEEP.SYNCS 0x989680 ;  /* 0x009896800000895d */ /* 0x010fea0003900000 */
[----:B------:R-:W4:Y:S02]  /*17e50*/  @!P0 SYNCS.PHASECHK.TRANS64 P0, [R3+URZ], R0 ;  /* 0x00000000030085a7 */ /* 0x000f24000800007f */
[----:B----4-:R-:W-:Y:S05]  /*17e60*/  @!P0 BRA `(.L_x_323) ;  /* 0xfffffffc00f08947 */ /* 0x010fea000383ffff */
.L_x_318:
[----:B------:R-:W-:Y:S05]  /*17e70*/  BSYNC B0 ;  /* 0x0000000000007941 */ /* 0x000fea0003800000 */
.L_x_317:
[----:B------:R-:W-:Y:S05]  /*17e80*/  EXIT ;  /* 0x000000000000794d */ /* 0x000fea0003800000 */
.L_x_161:
[----:B------:R-:W-:Y:S01]  /*17e90*/  PLOP3.LUT P1, PT, PT, PT, UP3, 0x80, 0x0 ;  /* 0x000000000000781c */ /* 0x000fe20003f2f038 */
[----:B------:R-:W-:Y:S01]  /*17ea0*/  ULDC UR20, c[0x0][0x14] ;  /* 0x0000050000147ab9 */ /* 0x000fe20000000800 */
[----:B------:R-:W-:Y:S01]  /*17eb0*/  ULDC UR18, c[0x0][0x10] ;  /* 0x0000040000127ab9 */ /* 0x000fe20000000800 */
[----:B------:R-:W-:Y:S01]  /*17ec0*/  ULDC.64 UR12, c[0x0][0x8c8] ;  /* 0x00023200000c7ab9 */ /* 0x000fe20000000a00 */
[----:B------:R-:W-:Y:S01]  /*17ed0*/  UIMAD.WIDE.U32 UR18, UR60, UR18, URZ ;  /* 0x000000123c1272a5 */ /* 0x000fe2000f8e003f */
[----:B------:R-:W-:Y:S01]  /*17ee0*/  IMAD.MOV.U32 R14, RZ, RZ, 0x1 ;  /* 0x00000001ff0e7424 */ /* 0x000fe200078e00ff */
[----:B------:R-:W-:Y:S01]  /*17ef0*/  ULDC.64 UR14, c[0x0][0x8e0] ;  /* 0x00023800000e7ab9 */ /* 0x000fe20000000a00 */
[----:B------:R-:W-:Y:S01]  /*17f00*/  UIADD3 UR11, UP1, UR12, -0x1, URZ ;  /* 0xffffffff0c0b7890 */ /* 0x000fe2000ff3e03f */
[----:B------:R-:W-:Y:S01]  /*17f10*/  MOV R13, RZ ;  /* 0x000000ff000d7202 */ /* 0x000fe20000000f00 */
[----:B------:R-:W-:Y:S01]  /*17f20*/  ULDC UR21, c[0x0][0x904] ;  /* 0x0002410000157ab9 */ /* 0x000fe20000000800 */
[----:B------:R-:W-:Y:S01]  /*17f30*/  UMOV UR22, 0xffffffff ;  /* 0xffffffff00167882 */ /* 0x000fe20000000000 */
[----:B------:R-:W-:-:S02]  /*17f40*/  UIADD3 UR12, UP2, UR14, -0x1, URZ ;  /* 0xffffffff0e0c7890 */ /* 0x000fc4000ff5e03f */
[----:B------:R-:W1:Y:S01]  /*17f50*/  @P1 S2R R2, SR_CTAID.Y ;  /* 0x0000000000021919 */ /* 0x000e620000002600 */
[----:B------:R-:W-:Y:S02]  /*17f60*/  UIMAD.WIDE.U32 UR26, UR18, UR20, URZ ;  /* 0x00000014121a72a5 */ /* 0x000fe4000f8e003f */
[----:B------:R-:W-:Y:S02]  /*17f70*/  USHF.L.U32 UR22, UR22, UR21, URZ ;  /* 0x0000001516167299 */ /* 0x000fe4000800063f */
[----:B------:R-:W-:Y:S01]  /*17f80*/  UIMAD UR20, UR19, UR20, URZ ;  /* 0x00000014131472a4 */ /* 0x000fe2000f8e023f */
[----:B------:R-:W-:Y:S01]  /*17f90*/  ULDC UR35, c[0x0][0x8a8] ;  /* 0x00022a0000237ab9 */ /* 0x000fe20000000800 */
[----:B------:R-:W-:Y:S01]  /*17fa0*/  UMOV UR23, 0x1 ;  /* 0x0000000100177882 */ /* 0x000fe20000000000 */
[----:B------:R-:W-:Y:S02]  /*17fb0*/  UIADD3.X UR14, UR15, -0x1, URZ, UP2, !UPT ;  /* 0xffffffff0f0e7890 */ /* 0x000fe400097fe43f */
[----:B------:R-:W-:-:S02]  /*17fc0*/  UIADD3.X UR13, UR13, -0x1, URZ, UP1, !UPT ;  /* 0xffffffff0d0d7890 */ /* 0x000fc40008ffe43f */
[----:B------:R-:W-:Y:S02]  /*17fd0*/  ULOP3.LUT UR15, UR59, 0x2, URZ, 0xfc, !UPT ;  /* 0x000000023b0f7892 */ /* 0x000fe4000f8efc3f */
[----:B------:R-:W-:Y:S02]  /*17fe0*/  UIADD3 UR16, UR9, -0x1, URZ ;  /* 0xffffffff09107890 */ /* 0x000fe4000fffe03f */
[----:B------:R-:W-:Y:S02]  /*17ff0*/  UIADD3 UR17, UR10, -0x1, URZ ;  /* 0xffffffff0a117890 */ /* 0x000fe4000fffe03f */
[----:B------:R-:W-:Y:S02]  /*18000*/  UIADD3 UR35, UR35, -0x1, URZ ;  /* 0xffffffff23237890 */ /* 0x000fe4000fffe03f */
[----:B------:R-:W-:Y:S02]  /*18010*/  USHF.L.U32 UR18, UR23, UR21, URZ ;  /* 0x0000001517127299 */ /* 0x000fe4000800063f */
[----:B------:R-:W-:-:S02]  /*18020*/  ULOP3.LUT UR19, URZ, UR22, URZ, 0x33, !UPT ;  /* 0x000000163f137292 */ /* 0x000fc4000f8e333f */
[----:B------:R-:W-:Y:S01]  /*18030*/  UIADD3 UR20, UR27, UR20, URZ ;  /* 0x000000141b147290 */ /* 0x000fe2000fffe03f */
[----:B-1----:R-:W-:-:S15]  /*18040*/  @P1 R2UR UR58, R2 ;  /* 0x00000000023a12ca */ /* 0x002fde00000e0000 */
.L_x_344:
[----:B------:R-:W1:Y:S01]  /*18050*/  LDC.64 R2, c[0x0][0x8f8] ;  /* 0x00023e00ff027b82 */ /* 0x000e620000000a00 */
[----:B------:R-:W-:Y:S01]  /*18060*/  UIADD3 UR8, UP1, UR8, UR26, URZ ;  /* 0x0000001a08087290 */ /* 0x000fe2000ff3e03f */
[----:B------:R-:W-:Y:S01]  /*18070*/  ISETP.NE.AND P2, PT, R15, RZ, PT ;  /* 0x000000ff0f00720c */ /* 0x000fe20003f45270 */
[----:B------:R-:W-:Y:S01]  /*18080*/  UMOV UR21, 0xffffffff ;  /* 0xffffffff00157882 */ /* 0x000fe20000000000 */
[----:B------:R-:W-:Y:S01]  /*18090*/  UMOV UR22, 0xffffffff ;  /* 0xffffffff00167882 */ /* 0x000fe20000000000 */
[----:B------:R-:W-:Y:S01]  /*180a0*/  UIADD3.X UR7, UR7, UR20, URZ, UP1, !UPT ;  /* 0x0000001407077290 */ /* 0x000fe20008ffe43f */
[----:B------:R-:W-:Y:S01]  /*180b0*/  MOV R19, RZ ;  /* 0x000000ff00137202 */ /* 0x000fe20000000f00 */
[----:B------:R-:W-:Y:S01]  /*180c0*/  UMOV UR23, 0xffffffff ;  /* 0xffffffff00177882 */ /* 0x000fe20000000000 */
[----:B-1----:R-:W-:-:S03]  /*180d0*/  ISETP.LE.U32.AND P1, PT, R2, UR8, PT ;  /* 0x0000000802007c0c */ /* 0x002fc6000bf23070 */
[----:B------:R-:W-:-:S05]  /*180e0*/  IMAD.U32 R2, RZ, RZ, UR7 ;  /* 0x00000007ff027e24 */ /* 0x000fca000f8e00ff */
[----:B------:R-:W-:-:S13]  /*180f0*/  ISETP.GE.U32.AND.EX P1, PT, R2, R3, PT, P1 ;  /* 0x000000030200720c */ /* 0x000fda0003f26110 */
[----:B---345:R-:W-:Y:S05]  /*18100*/  @P2 BRA P1, `(.L_x_324) ;  /* 0x0000001800442947 */ /* 0x038fea0000800000 */
[----:B------:R-:W-:-:S04]  /*18110*/  IADD3 R2, P2, R6, UR5, RZ ;  /* 0x0000000506027c10 */ /* 0x000fc8000ff5e0ff */
[----:B------:R-:W-:Y:S02]  /*18120*/  ISETP.GT.U32.AND P1, PT, R2, UR8, PT ;  /* 0x0000000802007c0c */ /* 0x000fe4000bf24070 */
[----:B------:R-:W-:-:S04]  /*18130*/  IADD3.X R2, R7, UR6, RZ, P2, !PT ;  /* 0x0000000607027c10 */ /* 0x000fc800097fe4ff */
[----:B------:R-:W-:-:S13]  /*18140*/  ISETP.GT.U32.AND.EX P1, PT, R2, UR7, PT, P1 ;  /* 0x0000000702007c0c */ /* 0x000fda000bf24110 */
[----:B------:R-:W-:Y:S05]  /*18150*/  @P1 BRA `(.L_x_325) ;  /* 0x0000001400241947 */ /* 0x000fea0003800000 */
[----:B------:R-:W-:Y:S01]  /*18160*/  VIADD R11, R21, UR4 ;  /* 0x00000004150b7c36 */ /* 0x000fe20008000000 */
[----:B------:R-:W-:Y:S01]  /*18170*/  ULDC UR21, c[0x0][0x910] ;  /* 0x0002440000157ab9 */ /* 0x000fe20000000800 */
[----:B------:R-:W-:Y:S01]  /*18180*/  MOV R23, R8 ;  /* 0x0000000800177202 */ /* 0x000fe20000000f00 */
[----:B------:R-:W-:Y:S02]  /*18190*/  IMAD.MOV.U32 R16, RZ, RZ, R0 ;  /* 0x000000ffff107224 */ /* 0x000fe400078e0000 */
[----:B------:R-:W-:-:S04]  /*181a0*/  IADD3 R12, R11, 0x20, RZ ;  /* 0x000000200b0c7810 */ /* 0x000fc80007ffe0ff */
[----:B------:R-:W-:-:S13]  /*181b0*/  ISETP.GE.AND P1, PT, R12, UR21, PT ;  /* 0x000000150c007c0c */ /* 0x000fda000bf26270 */
[----:B------:R-:W1:Y:S01]  /*181c0*/  @!P1 LDC.64 R2, c[0x0][0x918] ;  /* 0x00024600ff029b82 */ /* 0x000e620000000a00 */
[----:B------:R-:W-:Y:S01]  /*181d0*/  @!P1 VIADD R7, R11, 0x20 ;  /* 0x000000200b079836 */ /* 0x000fe20000000000 */
[----:B------:R-:W-:Y:S01]  /*181e0*/  BSSY B0, `(.L_x_326) ;  /* 0x0000064000007945 */ /* 0x000fe20003800000 */
[----:B------:R-:W-:Y:S02]  /*181f0*/  MOV R6, 0x7fffffff ;  /* 0x7fffffff00067802 */ /* 0x000fe40000000f00 */
[----:B-1----:R-:W-:-:S05]  /*18200*/  @!P1 IMAD.WIDE R2, R7, 0xc, R2 ;  /* 0x0000000c07029825 */ /* 0x002fca00078e0202 */
[----:B------:R1:W5:Y:S04]  /*18210*/  @!P1 LDG.E R8, desc[UR38][R2.64] ;  /* 0x0000002602089981 */ /* 0x000368000c1e1900 */
[----:B------:R1:W5:Y:S01]  /*18220*/  @!P1 LDG.E R0, desc[UR38][R2.64+0x4] ;  /* 0x0000042602009981 */ /* 0x000362000c1e1900 */
[----:B------:R-:W-:Y:S01]  /*18230*/  ISETP.GE.AND P1, PT, R11, UR21, PT ;  /* 0x000000150b007c0c */ /* 0x000fe2000bf26270 */
[----:B------:R-:W-:-:S12]  /*18240*/  IMAD.MOV.U32 R7, RZ, RZ, RZ ;  /* 0x000000ffff077224 */ /* 0x000fd800078e00ff */
[----:B-1----:R-:W-:Y:S05]  /*18250*/  @P1 BRA `(.L_x_327) ;  /* 0x0000000400701947 */ /* 0x002fea0003800000 */
[----:B------:R-:W-:Y:S01]  /*18260*/  IABS R7, R9 ;  /* 0x0000000900077213 */ /* 0x000fe20000000000 */
[----:B------:R-:W-:Y:S01]  /*18270*/  ULDC UR24, c[0x0][0x8f0] ;  /* 0x00023c0000187ab9 */ /* 0x000fe20000000800 */
[----:B------:R-:W-:Y:S02]  /*18280*/  IABS R6, R10 ;  /* 0x0000000a00067213 */ /* 0x000fe40000000000 */
[----:B------:R-:W1:Y:S01]  /*18290*/  I2F.RP R3, R7 ;  /* 0x0000000700037306 */ /* 0x000e620000209400 */
[----:B------:R-:W-:Y:S02]  /*182a0*/  PLOP3.LUT P3, PT, PT, PT, UP0, 0x80, 0x0 ;  /* 0x000000000000781c */ /* 0x000fe40003f6f008 */
[C---:B------:R-:W-:Y:S02]  /*182b0*/  IADD3 R22, P2, R16.reuse, UR12, RZ ;  /* 0x0000000c10167c10 */ /* 0x040fe4000ff5e0ff */
[C---:B------:R-:W-:Y:S02]  /*182c0*/  IADD3 R20, P1, R23.reuse, UR11, RZ ;  /* 0x0000000b17147c10 */ /* 0x040fe4000ff3e0ff */
[----:B------:R-:W-:Y:S01]  /*182d0*/  LEA.HI.X.SX32 R25, R16, UR14, 0x1, P2 ;  /* 0x0000000e10197c11 */ /* 0x000fe200090f0eff */
[----:B------:R-:W3:Y:S01]  /*182e0*/  I2F.RP R2, R6 ;  /* 0x0000000600027306 */ /* 0x000ee20000209400 */
[----:B------:R-:W-:-:S07]  /*182f0*/  LEA.HI.X.SX32 R27, R23, UR13, 0x1, P1 ;  /* 0x0000000d171b7c11 */ /* 0x000fce00088f0eff */
[----:B-1----:R-:W1:Y:S08]  /*18300*/  MUFU.RCP R3, R3 ;  /* 0x0000000300037308 */ /* 0x002e700000001000 */
[----:B---3--:R-:W3:Y:S01]  /*18310*/  MUFU.RCP R2, R2 ;  /* 0x0000000200027308 */ /* 0x008ee20000001000 */
[----:B-1----:R-:W-:-:S07]  /*18320*/  IADD3 R19, R3, 0xffffffe, RZ ;  /* 0x0ffffffe03137810 */ /* 0x002fce0007ffe0ff */
[----:B------:R-:W1:Y:S01]  /*18330*/  F2I.FTZ.U32.TRUNC.NTZ R19, R19 ;  /* 0x0000001300137305 */ /* 0x000e62000021f000 */
[----:B---3--:R-:W-:-:S07]  /*18340*/  VIADD R17, R2, 0xffffffe ;  /* 0x0ffffffe02117836 */ /* 0x008fce0000000000 */
[----:B------:R-:W3:Y:S01]  /*18350*/  F2I.FTZ.U32.TRUNC.NTZ R17, R17 ;  /* 0x0000001100117305 */ /* 0x000ee2000021f000 */
[----:B-1----:R-:W-:Y:S01]  /*18360*/  IADD3 R18, RZ, -R19, RZ ;  /* 0x80000013ff127210 */ /* 0x002fe20007ffe0ff */
[----:B---3--:R-:W-:Y:S01]  /*18370*/  IMAD.MOV R16, RZ, RZ, -R17 ;  /* 0x000000ffff107224 */ /* 0x008fe200078e0a11 */
[----:B------:R-:W-:Y:S06]  /*18380*/  @!P3 BRA `(.L_x_328) ;  /* 0x000000000034b947 */ /* 0x000fec0003800000 */
[----:B------:R-:W-:Y:S01]  /*18390*/  ULDC UR4, c[0x0][0x8dc] ;  /* 0x0002370000047ab9 */ /* 0x000fe20000000800 */
[----:B------:R-:W-:Y:S01]  /*183a0*/  ULDC.64 UR22, c[0x0][0x8d0] ;  /* 0x0002340000167ab9 */ /* 0x000fe20000000a00 */
[----:B------:R-:W-:-:S04]  /*183b0*/  IADD3 R3, P1, R20, UR4, RZ ;  /* 0x0000000414037c10 */ /* 0x000fc8000ff3e0ff */
[----:B------:R-:W-:-:S05]  /*183c0*/  IADD3.X R23, RZ, R27, RZ, P1, !PT ;  /* 0x0000001bff177210 */ /* 0x000fca0000ffe4ff */
[----:B------:R-:W-:-:S04]  /*183d0*/  IMAD.WIDE.U32 R4, R23, UR22, RZ ;  /* 0x0000001617047c25 */ /* 0x000fc8000f8e00ff */
[----:B------:R-:W-:-:S04]  /*183e0*/  IMAD.WIDE.U32 R4, P1, R3, UR23, R4 ;  /* 0x0000001703047c25 */ /* 0x000fc8000f820004 */
[----:B------:R-:W-:Y:S01]  /*183f0*/  IMAD.WIDE.U32 R2, R3, UR22, RZ ;  /* 0x0000001603027c25 */ /* 0x000fe2000f8e00ff */
[----:B------:R-:W-:-:S04]  /*18400*/  MOV R2, R5 ;  /* 0x0000000500027202 */ /* 0x000fc80000000f00 */
[----:B------:R-:W-:Y:S01]  /*18410*/  IADD3 RZ, P2, R3, R4, RZ ;  /* 0x0000000403ff7210 */ /* 0x000fe20007f5e0ff */
[----:B------:R-:W-:-:S04]  /*18420*/  IMAD.X R3, RZ, RZ, RZ, P1 ;  /* 0x000000ffff037224 */ /* 0x000fc800008e06ff */
[----:B------:R-:W-:-:S04]  /*18430*/  IMAD.WIDE.U32.X R2, R23, UR23, R2, P2 ;  /* 0x0000001717027c25 */ /* 0x000fc800090e0402 */
[----:B------:R-:W-:Y:S01]  /*18440*/  IMAD.MOV.U32 R20, RZ, RZ, R2 ;  /* 0x000000ffff147224 */ /* 0x000fe200078e0002 */
[----:B------:R-:W-:-:S07]  /*18450*/  MOV R27, R3 ;  /* 0x00000003001b7202 */ /* 0x000fce0000000f00 */
.L_x_328:
[----:B------:R-:W-:Y:S05]  /*18460*/  @!P0 BRA `(.L_x_329) ;  /* 0x0000000000348947 */ /* 0x000fea0003800000 */
[----:B------:R-:W-:Y:S01]  /*18470*/  ULDC UR4, c[0x0][0x8f4] ;  /* 0x00023d0000047ab9 */ /* 0x000fe20000000800 */
[----:B------:R-:W-:Y:S01]  /*18480*/  ULDC.64 UR22, c[0x0][0x8e8] ;  /* 0x00023a0000167ab9 */ /* 0x000fe20000000a00 */
[----:B------:R-:W-:-:S05]  /*18490*/  IADD3 R3, P1, R22, UR4, RZ ;  /* 0x0000000416037c10 */ /* 0x000fca000ff3e0ff */
[----:B------:R-:W-:-:S04]  /*184a0*/  IMAD.X R23, RZ, RZ, R25, P1 ;  /* 0x000000ffff177224 */ /* 0x000fc800008e0619 */
[----:B------:R-:W-:-:S04]  /*184b0*/  IMAD.WIDE.U32 R4, R23, UR22, RZ ;  /* 0x0000001617047c25 */ /* 0x000fc8000f8e00ff */
[----:B------:R-:W-:-:S04]  /*184c0*/  IMAD.WIDE.U32 R4, P1, R3, UR23, R4 ;  /* 0x0000001703047c25 */ /* 0x000fc8000f820004 */
[----:B------:R-:W-:-:S04]  /*184d0*/  IMAD.WIDE.U32 R2, R3, UR22, RZ ;  /* 0x0000001603027c25 */ /* 0x000fc8000f8e00ff */
[----:B------:R-:W-:Y:S01]  /*184e0*/  IMAD.MOV.U32 R2, RZ, RZ, R5 ;  /* 0x000000ffff027224 */ /* 0x000fe200078e0005 */
[----:B------:R-:W-:Y:S02]  /*184f0*/  IADD3 RZ, P2, R3, R4, RZ ;  /* 0x0000000403ff7210 */ /* 0x000fe40007f5e0ff */
[----:B------:R-:W-:-:S03]  /*18500*/  IADD3.X R3, RZ, RZ, RZ, P1, !PT ;  /* 0x000000ffff037210 */ /* 0x000fc60000ffe4ff */
[----:B------:R-:W-:-:S04]  /*18510*/  IMAD.WIDE.U32.X R2, R23, UR23, R2, P2 ;  /* 0x0000001717027c25 */ /* 0x000fc800090e0402 */
[----:B------:R-:W-:Y:S01]  /*18520*/  IMAD.MOV.U32 R25, RZ, RZ, R3 ;  /* 0x000000ffff197224 */ /* 0x000fe200078e0003 */
[----:B------:R-:W-:-:S07]  /*18530*/  MOV R22, R2 ;  /* 0x0000000200167202 */ /* 0x000fce0000000f00 */
.L_x_329:
[----:B------:R-:W-:Y:S01]  /*18540*/  MOV R2, RZ ;  /* 0x000000ff00027202 */ /* 0x000fe20000000f00 */
[----:B------:R-:W-:Y:S01]  /*18550*/  IMAD R18, R18, R7, RZ ;  /* 0x0000000712127224 */ /* 0x000fe200078e02ff */
[----:B------:R-:W-:Y:S01]  /*18560*/  SHF.R.U64 R22, R22, UR24, R25 ;  /* 0x0000001816167c19 */ /* 0x000fe20008001219 */
[----:B------:R-:W-:Y:S01]  /*18570*/  IMAD.MOV.U32 R3, RZ, RZ, R19 ;  /* 0x000000ffff037224 */ /* 0x000fe200078e0013 */
[----:B------:R-:W-:Y:S01]  /*18580*/  ULDC UR4, c[0x0][0x8d8] ;  /* 0x0002360000047ab9 */ /* 0x000fe20000000800 */
[----:B------:R-:W-:Y:S01]  /*18590*/  IMAD R4, R16, R6, RZ ;  /* 0x0000000610047224 */ /* 0x000fe200078e02ff */
[----:B------:R-:W-:Y:S01]  /*185a0*/  SHF.R.U64 R20, R20, UR4, R27 ;  /* 0x0000000414147c19 */ /* 0x000fe2000800121b */
[----:B------:R-:W-:Y:S01]  /*185b0*/  IMAD.HI.U32 R19, R19, R18, R2 ;  /* 0x0000001213137227 */ /* 0x000fe200078e0002 */
[----:B------:R-:W-:Y:S02]  /*185c0*/  MOV R3, R17 ;  /* 0x0000001100037202 */ /* 0x000fe40000000f00 */
[----:B------:R-:W-:-:S02]  /*185d0*/  IADD3 R20, R20, UR16, RZ ;  /* 0x0000001014147c10 */ /* 0x000fc4000fffe0ff */
[----:B------:R-:W-:Y:S01]  /*185e0*/  IABS R16, R9 ;  /* 0x0000000900107213 */ /* 0x000fe20000000000 */
[----:B------:R-:W-:Y:S01]  /*185f0*/  IMAD.HI.U32 R2, R17, R4, R2 ;  /* 0x0000000411027227 */ /* 0x000fe200078e0002 */
[----:B------:R-:W-:Y:S02]  /*18600*/  IABS R3, R10 ;  /* 0x0000000a00037213 */ /* 0x000fe40000000000 */
[----:B------:R-:W-:Y:S01]  /*18610*/  IABS R5, R20 ;  /* 0x0000001400057213 */ /* 0x000fe20000000000 */
[----:B------:R-:W-:Y:S01]  /*18620*/  VIADD R17, R22, UR17 ;  /* 0x0000001116117c36 */ /* 0x000fe20008000000 */
[----:B------:R-:W-:Y:S01]  /*18630*/  PLOP3.LUT P5, PT, PT, PT, UP3, 0x80, 0x0 ;  /* 0x000000000000781c */ /* 0x000fe20003faf038 */
[----:B------:R-:W-:Y:S01]  /*18640*/  IMAD.MOV R18, RZ, RZ, -R16 ;  /* 0x000000ffff127224 */ /* 0x000fe200078e0a10 */
[----:B------:R-:W-:Y:S01]  /*18650*/  IADD3 R16, RZ, -R3, RZ ;  /* 0x80000003ff107210 */ /* 0x000fe20007ffe0ff */
[----:B------:R-:W-:Y:S01]  /*18660*/  IMAD.HI.U32 R2, R2, R5, RZ ;  /* 0x0000000502027227 */ /* 0x000fe200078e00ff */
[----:B------:R-:W-:-:S05]  /*18670*/  IABS R4, R17 ;  /* 0x0000001100047213 */ /* 0x000fca0000000000 */
[----:B------:R-:W-:-:S04]  /*18680*/  IMAD.HI.U32 R3, R19, R4, RZ ;  /* 0x0000000413037227 */ /* 0x000fc800078e00ff */
[----:B------:R-:W-:Y:S02]  /*18690*/  IMAD R4, R3, R18, R4 ;  /* 0x0000001203047224 */ /* 0x000fe400078e0204 */
[----:B------:R-:W-:-:S03]  /*186a0*/  IMAD R3, R2, R16, R5 ;  /* 0x0000001002037224 */ /* 0x000fc600078e0205 */
[----:B------:R-:W-:Y:S02]  /*186b0*/  ISETP.GT.U32.AND P2, PT, R7, R4, PT ;  /* 0x000000040700720c */ /* 0x000fe40003f44070 */
[----:B------:R-:W-:-:S11]  /*186c0*/  ISETP.GT.U32.AND P1, PT, R6, R3, PT ;  /* 0x000000030600720c */ /* 0x000fd60003f24070 */
[----:B------:R-:W-:Y:S01]  /*186d0*/  @!P2 IMAD.IADD R4, R4, 0x1, -R7 ;  /* 0x000000010404a824 */ /* 0x000fe200078e0a07 */
[----:B------:R-:W-:Y:S02]  /*186e0*/  ISETP.GE.AND P2, PT, R17, RZ, PT ;  /* 0x000000ff1100720c */ /* 0x000fe40003f46270 */
[----:B------:R-:W-:Y:S02]  /*186f0*/  @!P1 IADD3 R3, R3, -R6, RZ ;  /* 0x8000000603039210 */ /* 0x000fe40007ffe0ff */
[----:B------:R-:W-:Y:S02]  /*18700*/  ISETP.GT.U32.AND P4, PT, R7, R4, PT ;  /* 0x000000040700720c */ /* 0x000fe40003f84070 */
[----:B------:R-:W-:Y:S02]  /*18710*/  ISETP.GT.U32.AND P3, PT, R6, R3, PT ;  /* 0x000000030600720c */ /* 0x000fe40003f64070 */
[----:B------:R-:W-:-:S09]  /*18720*/  ISETP.GE.AND P1, PT, R20, RZ, PT ;  /* 0x000000ff1400720c */ /* 0x000fd20003f26270 */
[----:B------:R-:W-:Y:S01]  /*18730*/  @!P4 IMAD.IADD R4, R4, 0x1, -R7 ;  /* 0x000000010404c824 */ /* 0x000fe200078e0a07 */
[----:B------:R-:W-:Y:S02]  /*18740*/  ISETP.NE.AND P4, PT, RZ, UR10, PT ;  /* 0x0000000aff007c0c */ /* 0x000fe4000bf85270 */
[----:B------:R-:W-:Y:S01]  /*18750*/  @!P3 IADD3 R3, R3, -R6, RZ ;  /* 0x800000060303b210 */ /* 0x000fe20007ffe0ff */
[----:B------:R-:W-:Y:S01]  /*18760*/  @!P2 IMAD.MOV R4, RZ, RZ, -R4 ;  /* 0x000000ffff04a224 */ /* 0x000fe200078e0a04 */
[----:B------:R-:W-:Y:S02]  /*18770*/  ISETP.NE.AND P3, PT, RZ, UR9, PT ;  /* 0x00000009ff007c0c */ /* 0x000fe4000bf65270 */
[----:B------:R-:W-:-:S07]  /*18780*/  @!P1 IADD3 R3, -R3, RZ, RZ ;  /* 0x000000ff03039210 */ /* 0x000fce0007ffe1ff */
[----:B------:R-:W-:-:S04]  /*18790*/  @!P4 LOP3.LUT R4, RZ, UR10, RZ, 0x33, !PT ;  /* 0x0000000aff04cc12 */ /* 0x000fc8000f8e33ff */
[----:B------:R-:W-:Y:S01]  /*187a0*/  @!P3 LOP3.LUT R3, RZ, UR9, RZ, 0x33, !PT ;  /* 0x00000009ff03bc12 */ /* 0x000fe2000f8e33ff */
[----:B------:R-:W-:-:S03]  /*187b0*/  IMAD.IADD R4, R17, 0x1, -R4 ;  /* 0x0000000111047824 */ /* 0x000fc600078e0a04 */
[----:B------:R-:W-:-:S04]  /*187c0*/  IADD3 R3, R20, -R3, RZ ;  /* 0x8000000314037210 */ /* 0x000fc80007ffe0ff */
[----:B------:R-:W-:Y:S01]  /*187d0*/  SEL R2, R4, R3, !P5 ;  /* 0x0000000304027207 */ /* 0x000fe20006800000 */
[----:B------:R-:W-:-:S03]  /*187e0*/  IMAD R6, R3, R4, RZ ;  /* 0x0000000403067224 */ /* 0x000fc600078e02ff */
[--C-:B------:R-:W-:Y:S01]  /*187f0*/  SHF.R.S32.HI R5, RZ, 0x1f, R2.reuse ;  /* 0x0000001fff057819 */ /* 0x100fe20000011402 */
[----:B------:R-:W-:Y:S01]  /*18800*/  IMAD.MOV.U32 R4, RZ, RZ, R2 ;  /* 0x000000ffff047224 */ /* 0x000fe200078e0002 */
[----:B------:R-:W-:-:S07]  /*18810*/  SHF.R.S32.HI R7, RZ, 0x1f, R6 ;  /* 0x0000001fff077819 */ /* 0x000fce0000011406 */
.L_x_327:
[----:B--2---:R-:W-:Y:S05]  /*18820*/  BSYNC B0 ;  /* 0x0000000000007941 */ /* 0x004fea0003800000 */
.L_x_326:
[----:B------:R-:W1:Y:S01]  /*18830*/  SHFL.UP PT, R3, R6, 0x1, RZ ;  /* 0x0420000006037989 */ /* 0x000e6200000e00ff */
[----:B------:R-:W-:-:S03]  /*18840*/  ISETP.NE.AND P1, PT, R21, RZ, PT ;  /* 0x000000ff1500720c */ /* 0x000fc60003f25270 */
[----:B------:R-:W2:Y:S01]  /*18850*/  SHFL.UP PT, R2, R7, 0x1, RZ ;  /* 0x0420000007027989 */ /* 0x000ea200000e00ff */
[----:B-1----:R-:W-:Y:S02]  /*18860*/  SEL R3, R3, RZ, P1 ;  /* 0x000000ff03037207 */ /* 0x002fe40000800000 */
[----:B--2---:R-:W-:Y:S02]  /*18870*/  SEL R2, R2, RZ, P1 ;  /* 0x000000ff02027207 */ /* 0x004fe40000800000 */
[----:B------:R-:W-:-:S04]  /*18880*/  IADD3 R18, P2, R3, R6, RZ ;  /* 0x0000000603127210 */ /* 0x000fc80007f5e0ff */
[----:B------:R-:W-:Y:S01]  /*18890*/  IADD3.X R19, R2, R7, RZ, P2, !PT ;  /* 0x0000000702137210 */ /* 0x000fe200017fe4ff */
[----:B------:R-:W1:Y:S01]  /*188a0*/  SHFL.UP PT, R3, R18, 0x2, RZ ;  /* 0x0440000012037989 */ /* 0x000e6200000e00ff */
[----:B------:R-:W-:-:S03]  /*188b0*/  ISETP.GE.U32.AND P2, PT, R21, 0x2, PT ;  /* 0x000000021500780c */ /* 0x000fc60003f46070 */
[----:B------:R-:W2:Y:S01]  /*188c0*/  SHFL.UP PT, R2, R19, 0x2, RZ ;  /* 0x0440000013027989 */ /* 0x000ea200000e00ff */
[----:B-1----:R-:W-:-:S04]  /*188d0*/  SEL R3, R3, RZ, P2 ;  /* 0x000000ff03037207 */ /* 0x002fc80001000000 */
[----:B------:R-:W-:Y:S02]  /*188e0*/  IADD3 R16, P3, R3, R18, RZ ;  /* 0x0000001203107210 */ /* 0x000fe40007f7e0ff */
[----:B--2---:R-:W-:-:S03]  /*188f0*/  SEL R2, R2, RZ, P2 ;  /* 0x000000ff02027207 */ /* 0x004fc60001000000 */
[----:B------:R-:W1:Y:S02]  /*18900*/  SHFL.UP PT, R3, R16, 0x4, RZ ;  /* 0x0480000010037989 */ /* 0x000e6400000e00ff */
[----:B------:R-:W-:Y:S01]  /*18910*/  IMAD.X R17, R2, 0x1, R19, P3 ;  /* 0x0000000102117824 */ /* 0x000fe200018e0613 */
[----:B------:R-:W-:-:S04]  /*18920*/  ISETP.GE.U32.AND P3, PT, R21, 0x4, PT ;  /* 0x000000041500780c */ /* 0x000fc80003f66070 */
[----:B------:R-:W2:Y:S01]  /*18930*/  SHFL.UP PT, R2, R17, 0x4, RZ ;  /* 0x0480000011027989 */ /* 0x000ea200000e00ff */
[----:B-1----:R-:W-:-:S04]  /*18940*/  SEL R3, R3, RZ, P3 ;  /* 0x000000ff03037207 */ /* 0x002fc80001800000 */
[----:B------:R-:W-:Y:S02]  /*18950*/  IADD3 R18, P4, R3, R16, RZ ;  /* 0x0000001003127210 */ /* 0x000fe40007f9e0ff */
[----:B--2---:R-:W-:-:S03]  /*18960*/  SEL R2, R2, RZ, P3 ;  /* 0x000000ff02027207 */ /* 0x004fc60001800000 */
[----:B------:R-:W1:Y:S01]  /*18970*/  SHFL.UP PT, R3, R18, 0x8, RZ ;  /* 0x0500000012037989 */ /* 0x000e6200000e00ff */
[----:B------:R-:W-:Y:S02]  /*18980*/  IADD3.X R19, R2, R17, RZ, P4, !PT ;  /* 0x0000001102137210 */ /* 0x000fe400027fe4ff */
        /* <DEDUP_REMOVED lines=11> */
[----:B--2---:R-:W-:-:S04]  /*18a40*/  SEL R2, R2, RZ, P5 ;  /* 0x000000ff02027207 */ /* 0x004fc80002800000 */
[----:B------:R-:W-:Y:S02]  /*18a50*/  IADD3.X R18, R2, R17, RZ, P6, !PT ;  /* 0x0000001102127210 */ /* 0x000fe400037fe4ff */
[----:B------:R-:W-:-:S04]  /*18a60*/  IADD3 R2, P6, R19, UR5, RZ ;  /* 0x0000000513027c10 */ /* 0x000fc8000ffde0ff */
[----:B------:R-:W-:Y:S02]  /*18a70*/  IADD3.X R3, R18, UR6, RZ, P6, !PT ;  /* 0x0000000612037c10 */ /* 0x000fe4000b7fe4ff */
[----:B------:R-:W-:-:S04]  /*18a80*/  ISETP.GT.U32.AND P6, PT, R2, UR8, PT ;  /* 0x0000000802007c0c */ /* 0x000fc8000bfc4070 */
[----:B------:R-:W-:-:S13]  /*18a90*/  ISETP.GT.U32.AND.EX P6, PT, R3, UR7, PT, P6 ;  /* 0x0000000703007c0c */ /* 0x000fda000bfc4160 */
[----:B------:R-:W-:-:S04]  /*18aa0*/  VOTE.ANY R16, PT, P6 ;  /* 0x0000000000107806 */ /* 0x000fc800030e0100 */
[----:B------:R-:W-:-:S13]  /*18ab0*/  ISETP.NE.AND P6, PT, R16, RZ, PT ;  /* 0x000000ff1000720c */ /* 0x000fda0003fc5270 */
[----:B------:R-:W-:Y:S05]  /*18ac0*/  @P6 BRA `(.L_x_330) ;  /* 0x0000000800786947 */ /* 0x000fea0003800000 */
[----:B------:R-:W-:Y:S01]  /*18ad0*/  IMAD.MOV.U32 R19, RZ, RZ, R2 ;  /* 0x000000ffff137224 */ /* 0x000fe200078e0002 */
[----:B------:R-:W-:Y:S01]  /*18ae0*/  MOV R20, R3 ;  /* 0x0000000300147202 */ /* 0x000fe20000000f00 */
[----:B------:R-:W-:Y:S01]  /*18af0*/  ULDC UR21, c[0x0][0x910] ;  /* 0x0002440000157ab9 */ /* 0x000fe20000000800 */
[----:B------:R-:W-:Y:S01]  /*18b00*/  ULDC UR28, c[0x0][0x8f4] ;  /* 0x00023d00001c7ab9 */ /* 0x000fe20000000800 */
[----:B------:R-:W-:Y:S01]  /*18b10*/  ULDC UR4, c[0x0][0x8dc] ;  /* 0x0002370000047ab9 */ /* 0x000fe20000000800 */
[----:B------:R-:W-:Y:S01]  /*18b20*/  ULDC UR29, c[0x0][0x8d8] ;  /* 0x00023600001d7ab9 */ /* 0x000fe20000000800 */
[----:B------:R-:W-:Y:S01]  /*18b30*/  ULDC UR30, c[0x0][0x8f0] ;  /* 0x00023c00001e7ab9 */ /* 0x000fe20000000800 */
[----:B------:R-:W-:Y:S01]  /*18b40*/  ULDC.64 UR22, c[0x0][0x8d0] ;  /* 0x0002340000167ab9 */ /* 0x000fe20000000a00 */
[----:B------:R-:W-:-:S05]  /*18b50*/  ULDC.64 UR24, c[0x0][0x8e8] ;  /* 0x00023a0000187ab9 */ /* 0x000fca0000000a00 */
.L_x_335:
[----:B------:R-:W-:Y:S01]  /*18b60*/  IMAD.MOV.U32 R11, RZ, RZ, R12 ;  /* 0x000000ffff0b7224 */ /* 0x000fe200078e000c */
[----:B------:R-:W-:Y:S01]  /*18b70*/  IADD3 R12, R12, 0x20, RZ ;  /* 0x000000200c0c7810 */ /* 0x000fe20007ffe0ff */
[----:B-----5:R-:W-:Y:S01]  /*18b80*/  IMAD.MOV.U32 R17, RZ, RZ, R0 ;  /* 0x000000ffff117224 */ /* 0x020fe200078e0000 */
[----:B------:R-:W-:Y:S02]  /*18b90*/  MOV R16, R8 ;  /* 0x0000000800107202 */ /* 0x000fe40000000f00 */
[----:B------:R-:W-:-:S13]  /*18ba0*/  ISETP.GE.AND P6, PT, R12, UR21, PT ;  /* 0x000000150c007c0c */ /* 0x000fda000bfc6270 */
[----:B------:R-:W1:Y:S01]  /*18bb0*/  @!P6 LDC.64 R2, c[0x0][0x918] ;  /* 0x00024600ff02eb82 */ /* 0x000e620000000a00 */
[----:B------:R-:W2:Y:S01]  /*18bc0*/  SHFL.IDX PT, R20, R20, 0x1f, 0x1f ;  /* 0x03e01f0014147f89 */ /* 0x000ea200000e0000 */
[----:B------:R-:W-:-:S03]  /*18bd0*/  @!P6 VIADD R7, R11, 0x20 ;  /* 0x000000200b07e836 */ /* 0x000fc60000000000 */
[----:B------:R-:W3:Y:S01]  /*18be0*/  SHFL.IDX PT, R19, R19, 0x1f, 0x1f ;  /* 0x03e01f0013137f89 */ /* 0x000ee200000e0000 */
[----:B------:R-:W-:Y:S01]  /*18bf0*/  BSSY B0, `(.L_x_331) ;  /* 0x0000064000007945 */ /* 0x000fe20003800000 */
[----:B-1----:R-:W-:-:S05]  /*18c00*/  @!P6 IMAD.WIDE R2, R7, 0xc, R2 ;  /* 0x0000000c0702e825 */ /* 0x002fca00078e0202 */
[----:B------:R1:W5:Y:S04]  /*18c10*/  @!P6 LDG.E R8, desc[UR38][R2.64] ;  /* 0x000000260208e981 */ /* 0x000368000c1e1900 */
[----:B------:R1:W5:Y:S01]  /*18c20*/  @!P6 LDG.E R0, desc[UR38][R2.64+0x4] ;  /* 0x000004260200e981 */ /* 0x000362000c1e1900 */
[----:B------:R-:W-:Y:S01]  /*18c30*/  ISETP.GE.AND P6, PT, R11, UR21, PT ;  /* 0x000000150b007c0c */ /* 0x000fe2000bfc6270 */
[----:B------:R-:W-:Y:S01]  /*18c40*/  IMAD.MOV.U32 R7, RZ, RZ, RZ ;  /* 0x000000ffff077224 */ /* 0x000fe200078e00ff */
[----:B--2---:R-:W-:Y:S02]  /*18c50*/  R2UR UR6, R20 ;  /* 0x00000000140672ca */ /* 0x004fe400000e0000 */
[----:B---3--:R-:W-:Y:S02]  /*18c60*/  R2UR UR5, R19 ;  /* 0x00000000130572ca */ /* 0x008fe400000e0000 */
[----:B------:R-:W-:-:S07]  /*18c70*/  MOV R6, 0x7fffffff ;  /* 0x7fffffff00067802 */ /* 0x000fce0000000f00 */
[----:B-1----:R-:W-:Y:S06]  /*18c80*/  @P6 BRA `(.L_x_332) ;  /* 0x0000000400686947 */ /* 0x002fec0003800000 */
[----:B------:R-:W-:-:S04]  /*18c90*/  IADD3 R18, P6, R16, UR11, RZ ;  /* 0x0000000b10127c10 */ /* 0x000fc8000ffde0ff */
[----:B------:R-:W-:Y:S02]  /*18ca0*/  LEA.HI.X.SX32 R23, R16, UR13, 0x1, P6 ;  /* 0x0000000d10177c11 */ /* 0x000fe4000b0f0eff */
[----:B------:R-:W-:Y:S02]  /*18cb0*/  IABS R16, R9 ;  /* 0x0000000900107213 */ /* 0x000fe40000000000 */
[C---:B------:R-:W-:Y:S02]  /*18cc0*/  IADD3 R20, P6, R17.reuse, UR12, RZ ;  /* 0x0000000c11147c10 */ /* 0x040fe4000ffde0ff */
[----:B------:R-:W1:Y:S02]  /*18cd0*/  I2F.RP R2, R16 ;  /* 0x0000001000027306 */ /* 0x000e640000209400 */
[----:B------:R-:W-:Y:S02]  /*18ce0*/  LEA.HI.X.SX32 R25, R17, UR14, 0x1, P6 ;  /* 0x0000000e11197c11 */ /* 0x000fe4000b0f0eff */
[----:B------:R-:W-:-:S04]  /*18cf0*/  PLOP3.LUT P6, PT, PT, PT, UP0, 0x80, 0x0 ;  /* 0x000000000000781c */ /* 0x000fc80003fcf008 */
[----:B-1----:R-:W1:Y:S02]  /*18d00*/  MUFU.RCP R2, R2 ;  /* 0x0000000200027308 */ /* 0x002e640000001000 */
[----:B-1----:R-:W-:-:S06]  /*18d10*/  IADD3 R17, R2, 0xffffffe, RZ ;  /* 0x0ffffffe02117810 */ /* 0x002fcc0007ffe0ff */
[----:B------:R-:W1:Y:S02]  /*18d20*/  F2I.FTZ.U32.TRUNC.NTZ R17, R17 ;  /* 0x0000001100117305 */ /* 0x000e64000021f000 */
[----:B-1----:R-:W-:Y:S01]  /*18d30*/  IMAD.MOV R19, RZ, RZ, -R17 ;  /* 0x000000ffff137224 */ /* 0x002fe200078e0a11 */
[----:B------:R-:W-:Y:S06]  /*18d40*/  @!P6 BRA `(.L_x_333) ;  /* 0x00000000002ce947 */ /* 0x000fec0003800000 */
[----:B------:R-:W-:-:S04]  /*18d50*/  IADD3 R7, P6, R18, UR4, RZ ;  /* 0x0000000412077c10 */ /* 0x000fc8000ffde0ff */
[----:B------:R-:W-:-:S05]  /*18d60*/  IADD3.X R23, RZ, R23, RZ, P6, !PT ;  /* 0x00000017ff177210 */ /* 0x000fca00037fe4ff */
[----:B------:R-:W-:-:S04]  /*18d70*/  IMAD.WIDE.U32 R4, R23, UR22, RZ ;  /* 0x0000001617047c25 */ /* 0x000fc8000f8e00ff */
[----:B------:R-:W-:-:S04]  /*18d80*/  IMAD.WIDE.U32 R4, P6, R7, UR23, R4 ;  /* 0x0000001707047c25 */ /* 0x000fc8000f8c0004 */
[----:B------:R-:W-:Y:S01]  /*18d90*/  IMAD.WIDE.U32 R6, R7, UR22, RZ ;  /* 0x0000001607067c25 */ /* 0x000fe2000f8e00ff */
[----:B------:R-:W-:-:S03]  /*18da0*/  MOV R2, R5 ;  /* 0x0000000500027202 */ /* 0x000fc60000000f00 */
[----:B------:R-:W-:Y:S01]  /*18db0*/  IMAD.X R3, RZ, RZ, RZ, P6 ;  /* 0x000000ffff037224 */ /* 0x000fe200030e06ff */
[----:B------:R-:W-:-:S05]  /*18dc0*/  IADD3 RZ, P6, R7, R4, RZ ;  /* 0x0000000407ff7210 */ /* 0x000fca0007fde0ff */
[----:B------:R-:W-:-:S04]  /*18dd0*/  IMAD.WIDE.U32.X R2, R23, UR23, R2, P6 ;  /* 0x0000001717027c25 */ /* 0x000fc8000b0e0402 */
[----:B------:R-:W-:Y:S01]  /*18de0*/  IMAD.MOV.U32 R18, RZ, RZ, R2 ;  /* 0x000000ffff127224 */ /* 0x000fe200078e0002 */
[----:B------:R-:W-:-:S07]  /*18df0*/  MOV R23, R3 ;  /* 0x0000000300177202 */ /* 0x000fce0000000f00 */
.L_x_333:
        /* <DEDUP_REMOVED lines=12> */
.L_x_334:
[----:B------:R-:W-:Y:S01]  /*18ec0*/  IABS R2, R9 ;  /* 0x0000000900027213 */ /* 0x000fe20000000000 */
[----:B------:R-:W-:Y:S01]  /*18ed0*/  IMAD R5, R19, R16, RZ ;  /* 0x0000001013057224 */ /* 0x000fe200078e02ff */
[----:B------:R-:W-:Y:S01]  /*18ee0*/  SHF.R.U64 R4, R20, UR30, R25 ;  /* 0x0000001e14047c19 */ /* 0x000fe20008001219 */
[----:B------:R-:W-:Y:S01]  /*18ef0*/  IMAD.MOV.U32 R3, RZ, RZ, R17 ;  /* 0x000000ffff037224 */ /* 0x000fe200078e0011 */
[----:B------:R-:W-:Y:S01]  /*18f00*/  SHF.R.U64 R18, R18, UR29, R23 ;  /* 0x0000001d12127c19 */ /* 0x000fe20008001217 */
[----:B------:R-:W-:Y:S01]  /*18f10*/  IMAD.MOV R7, RZ, RZ, -R2 ;  /* 0x000000ffff077224 */ /* 0x000fe200078e0a02 */
[----:B------:R-:W-:Y:S02]  /*18f20*/  IADD3 R4, R4, UR17, RZ ;  /* 0x0000001104047c10 */ /* 0x000fe4000fffe0ff */
[----:B------:R-:W-:Y:S02]  /*18f30*/  MOV R2, RZ ;  /* 0x000000ff00027202 */ /* 0x000fe40000000f00 */
[----:B------:R-:W-:-:S03]  /*18f40*/  IABS R6, R4 ;  /* 0x0000000400067213 */ /* 0x000fc60000000000 */
[----:B------:R-:W-:Y:S01]  /*18f50*/  IMAD.HI.U32 R2, R17, R5, R2 ;  /* 0x0000000511027227 */ /* 0x000fe200078e0002 */
[----:B------:R-:W-:Y:S02]  /*18f60*/  IABS R17, R10 ;  /* 0x0000000a00117213 */ /* 0x000fe40000000000 */
[----:B------:R-:W-:Y:S01]  /*18f70*/  MOV R5, R6 ;  /* 0x0000000600057202 */ /* 0x000fe20000000f00 */
[----:B------:R-:W-:Y:S01]  /*18f80*/  IMAD.MOV.U32 R3, RZ, RZ, R7 ;  /* 0x000000ffff037224 */ /* 0x000fe200078e0007 */
[----:B------:R-:W1:Y:S01]  /*18f90*/  I2F.RP R6, R17 ;  /* 0x0000001100067306 */ /* 0x000e620000209400 */
[----:B------:R-:W-:Y:S02]  /*18fa0*/  VIADD R7, R18, UR16 ;  /* 0x0000001012077c36 */ /* 0x000fe40008000000 */
[----:B------:R-:W-:-:S03]  /*18fb0*/  IMAD.HI.U32 R2, R2, R5, RZ ;  /* 0x0000000502027227 */ /* 0x000fc600078e00ff */
[----:B------:R-:W-:Y:S01]  /*18fc0*/  IABS R18, R7 ;  /* 0x0000000700127213 */ /* 0x000fe20000000000 */
[----:B------:R-:W-:-:S05]  /*18fd0*/  IMAD R5, R2, R3, R5 ;  /* 0x0000000302057224 */ /* 0x000fca00078e0205 */
[----:B------:R-:W-:Y:S01]  /*18fe0*/  ISETP.GT.U32.AND P6, PT, R16, R5, PT ;  /* 0x000000051000720c */ /* 0x000fe20003fc4070 */
[----:B-1----:R-:W1:-:S12]  /*18ff0*/  MUFU.RCP R6, R6 ;  /* 0x0000000600067308 */ /* 0x002e580000001000 */
[----:B------:R-:W-:Y:S01]  /*19000*/  @!P6 IADD3 R5, R5, -R16, RZ ;  /* 0x800000100505e210 */ /* 0x000fe20007ffe0ff */
[----:B-1----:R-:W-:-:S04]  /*19010*/  VIADD R2, R6, 0xffffffe ;  /* 0x0ffffffe06027836 */ /* 0x002fc80000000000 */
[----:B------:R1:W2:Y:S02]  /*19020*/  F2I.FTZ.U32.TRUNC.NTZ R3, R2 ;  /* 0x0000000200037305 */ /* 0x0002a4000021f000 */
[----:B-1----:R-:W-:Y:S02]  /*19030*/  MOV R2, RZ ;  /* 0x000000ff00027202 */ /* 0x002fe40000000f00 */
[----:B--2---:R-:W-:-:S05]  /*19040*/  IADD3 R20, RZ, -R3, RZ ;  /* 0x80000003ff147210 */ /* 0x004fca0007ffe0ff */
[----:B------:R-:W-:Y:S01]  /*19050*/  IMAD R19, R20, R17, RZ ;  /* 0x0000001114137224 */ /* 0x000fe200078e02ff */
[----:B------:R-:W-:-:S03]  /*19060*/  IABS R20, R10 ;  /* 0x0000000a00147213 */ /* 0x000fc60000000000 */
[----:B------:R-:W-:Y:S01]  /*19070*/  IMAD.HI.U32 R6, R3, R19, R2 ;  /* 0x0000001303067227 */ /* 0x000fe200078e0002 */
[----:B------:R-:W-:-:S03]  /*19080*/  MOV R3, R18 ;  /* 0x0000001200037202 */ /* 0x000fc60000000f00 */
[----:B------:R-:W-:Y:S02]  /*19090*/  IMAD.MOV R20, RZ, RZ, -R20 ;  /* 0x000000ffff147224 */ /* 0x000fe400078e0a14 */
[----:B------:R-:W-:-:S04]  /*190a0*/  IMAD.HI.U32 R2, R6, R3, RZ ;  /* 0x0000000306027227 */ /* 0x000fc800078e00ff */
[----:B------:R-:W-:-:S04]  /*190b0*/  IMAD.MOV.U32 R18, RZ, RZ, R20 ;  /* 0x000000ffff127224 */ /* 0x000fc800078e0014 */
[----:B------:R-:W-:-:S05]  /*190c0*/  IMAD R2, R2, R18, R3 ;  /* 0x0000001202027224 */ /* 0x000fca00078e0203 */
[----:B------:R-:W-:-:S13]  /*190d0*/  ISETP.GT.U32.AND P6, PT, R17, R2, PT ;  /* 0x000000021100720c */ /* 0x000fda0003fc4070 */
[----:B------:R-:W-:Y:S02]  /*190e0*/  @!P6 IADD3 R2, R2, -R17, RZ ;  /* 0x800000110202e210 */ /* 0x000fe40007ffe0ff */
[----:B------:R-:W-:-:S13]  /*190f0*/  ISETP.GT.U32.AND P6, PT, R16, R5, PT ;  /* 0x000000051000720c */ /* 0x000fda0003fc4070 */
[----:B------:R-:W-:Y:S01]  /*19100*/  @!P6 IMAD.IADD R5, R5, 0x1, -R16 ;  /* 0x000000010505e824 */ /* 0x000fe200078e0a10 */
[----:B------:R-:W-:-:S03]  /*19110*/  ISETP.GT.U32.AND P6, PT, R17, R2, PT ;  /* 0x000000021100720c */ /* 0x000fc60003fc4070 */
[----:B------:R-:W-:-:S10]  /*19120*/  IMAD.MOV.U32 R3, RZ, RZ, R5 ;  /* 0x000000ffff037224 */ /* 0x000fd400078e0005 */
[----:B------:R-:W-:Y:S02]  /*19130*/  @!P6 IADD3 R2, R2, -R17, RZ ;  /* 0x800000110202e210 */ /* 0x000fe40007ffe0ff */
[----:B------:R-:W-:-:S13]  /*19140*/  ISETP.GE.AND P6, PT, R4, RZ, PT ;  /* 0x000000ff0400720c */ /* 0x000fda0003fc6270 */
[----:B------:R-:W-:Y:S02]  /*19150*/  @!P6 IADD3 R3, -R3, RZ, RZ ;  /* 0x000000ff0303e210 */ /* 0x000fe40007ffe1ff */
        /* <DEDUP_REMOVED lines=11> */
[----:B------:R-:W-:Y:S02]  /*19210*/  SHF.R.S32.HI R5, RZ, 0x1f, R4 ;  /* 0x0000001fff057819 */ /* 0x000fe40000011404 */
[----:B------:R-:W-:-:S07]  /*19220*/  SHF.R.S32.HI R7, RZ, 0x1f, R6 ;  /* 0x0000001fff077819 */ /* 0x000fce0000011406 */
.L_x_332:
[----:B------:R-:W-:Y:S05]  /*19230*/  BSYNC B0 ;  /* 0x0000000000007941 */ /* 0x000fea0003800000 */
.L_x_331:
[----:B------:R-:W1:Y:S04]  /*19240*/  SHFL.UP PT, R3, R6, 0x1, RZ ;  /* 0x0420000006037989 */ /* 0x000e6800000e00ff */
[----:B------:R-:W2:Y:S01]  /*19250*/  SHFL.UP PT, R2, R7, 0x1, RZ ;  /* 0x0420000007027989 */ /* 0x000ea200000e00ff */
[----:B-1----:R-:W-:Y:S02]  /*19260*/  SEL R3, R3, RZ, P1 ;  /* 0x000000ff03037207 */ /* 0x002fe40000800000 */
[----:B--2---:R-:W-:Y:S02]  /*19270*/  SEL R2, R2, RZ, P1 ;  /* 0x000000ff02027207 */ /* 0x004fe40000800000 */
[----:B------:R-:W-:-:S04]  /*19280*/  IADD3 R18, P6, R3, R6, RZ ;  /* 0x0000000603127210 */ /* 0x000fc80007fde0ff */
[----:B------:R-:W-:Y:S01]  /*19290*/  IADD3.X R17, R2, R7, RZ, P6, !PT ;  /* 0x0000000702117210 */ /* 0x000fe200037fe4ff */
[----:B------:R-:W1:Y:S04]  /*192a0*/  SHFL.UP PT, R3, R18, 0x2, RZ ;  /* 0x0440000012037989 */ /* 0x000e6800000e00ff */
[----:B------:R-:W2:Y:S01]  /*192b0*/  SHFL.UP PT, R2, R17, 0x2, RZ ;  /* 0x0440000011027989 */ /* 0x000ea200000e00ff */
[----:B-1----:R-:W-:Y:S02]  /*192c0*/  SEL R3, R3, RZ, P2 ;  /* 0x000000ff03037207 */ /* 0x002fe40001000000 */
[----:B--2---:R-:W-:Y:S02]  /*192d0*/  SEL R2, R2, RZ, P2 ;  /* 0x000000ff02027207 */ /* 0x004fe40001000000 */
[----:B------:R-:W-:-:S05]  /*192e0*/  IADD3 R16, P6, R3, R18, RZ ;  /* 0x0000001203107210 */ /* 0x000fca0007fde0ff */
[----:B------:R-:W-:Y:S01]  /*192f0*/  IMAD.X R23, R2, 0x1, R17, P6 ;  /* 0x0000000102177824 */ /* 0x000fe200030e0611 */
        /* <DEDUP_REMOVED lines=17> */
[----:B------:R-:W-:Y:S02]  /*19410*/  IADD3.X R3, R16, R17, RZ, P6, !PT ;  /* 0x0000001110037210 */ /* 0x000fe400037fe4ff */
[----:B------:R-:W-:-:S04]  /*19420*/  IADD3 R19, P6, R2, UR5, RZ ;  /* 0x0000000502137c10 */ /* 0x000fc8000ffde0ff */
[----:B------:R-:W-:Y:S02]  /*19430*/  IADD3.X R20, R3, UR6, RZ, P6, !PT ;  /* 0x0000000603147c10 */ /* 0x000fe4000b7fe4ff */
[----:B------:R-:W-:-:S04]  /*19440*/  ISETP.GT.U32.AND P6, PT, R19, UR8, PT ;  /* 0x0000000813007c0c */ /* 0x000fc8000bfc4070 */
[----:B------:R-:W-:-:S13]  /*19450*/  ISETP.GT.U32.AND.EX P6, PT, R20, UR7, PT, P6 ;  /* 0x0000000714007c0c */ /* 0x000fda000bfc4160 */
[----:B------:R-:W-:-:S04]  /*19460*/  VOTE.ANY R16, PT, P6 ;  /* 0x0000000000107806 */ /* 0x000fc800030e0100 */
[----:B------:R-:W-:-:S13]  /*19470*/  ISETP.NE.AND P6, PT, R16, RZ, PT ;  /* 0x000000ff1000720c */ /* 0x000fda0003fc5270 */
[----:B------:R-:W-:Y:S05]  /*19480*/  @!P6 BRA `(.L_x_335) ;  /* 0xfffffff400b4e947 */ /* 0x000fea000383ffff */
[----:B------:R-:W-:Y:S01]  /*19490*/  IMAD.MOV.U32 R19, RZ, RZ, R2 ;  /* 0x000000ffff137224 */ /* 0x000fe200078e0002 */
[----:B------:R-:W-:-:S07]  /*194a0*/  MOV R18, R3 ;  /* 0x0000000300127202 */ /* 0x000fce0000000f00 */
.L_x_330:
[----:B------:R-:W1:Y:S08]  /*194b0*/  BREV R16, R16 ;  /* 0x0000001000107301 */ /* 0x000e700000000000 */
[----:B-1----:R-:W1:Y:S02]  /*194c0*/  FLO.U32.SH R17, R16 ;  /* 0x0000001000117300 */ /* 0x002e6400000e0400 */
[----:B-1----:R-:W1:Y:S02]  /*194d0*/  SHFL.IDX PT, R11, R11, R17, 0x1f ;  /* 0x00001f110b0b7589 */ /* 0x002e6400000e0000 */
[----:B-1----:R-:W-:-:S13]  /*194e0*/  R2UR UR4, R11 ;  /* 0x000000000b0472ca */ /* 0x002fda00000e0000 */
[----:B------:R-:W-:-:S05]  /*194f0*/  VIADD R23, R21, UR4 ;  /* 0x0000000415177c36 */ /* 0x000fca0008000000 */
[----:B------:R-:W-:-:S13]  /*19500*/  ISETP.GE.AND P1, PT, R23, UR21, PT ;  /* 0x0000001517007c0c */ /* 0x000fda000bf26270 */
[----:B------:R-:W1:Y:S02]  /*19510*/  @!P1 LDC.64 R2, c[0x0][0x918] ;  /* 0x00024600ff029b82 */ /* 0x000e640000000a00 */
[----:B-1----:R-:W-:-:S05]  /*19520*/  @!P1 IMAD.WIDE R2, R23, 0xc, R2 ;  /* 0x0000000c17029825 */ /* 0x002fca00078e0202 */
[----:B-----5:R1:W5:Y:S04]  /*19530*/  @!P1 LDG.E R8, desc[UR38][R2.64] ;  /* 0x0000002602089981 */ /* 0x020368000c1e1900 */
[----:B------:R1:W5:Y:S01]  /*19540*/  @!P1 LDG.E R0, desc[UR38][R2.64+0x4] ;  /* 0x0000042602009981 */ /* 0x000362000c1e1900 */
[----:B------:R-:W-:-:S03]  /*19550*/  IADD3 R12, P1, P2, R19, UR5, -R6 ;  /* 0x00000005130c7c10 */ /* 0x000fc6000fa3e806 */
[----:B------:R-:W-:Y:S01]  /*19560*/  SHFL.IDX PT, R6, R6, R17, 0x1f ;  /* 0x00001f1106067589 */ /* 0x000fe200000e0000 */
[----:B------:R-:W-:-:S03]  /*19570*/  IADD3.X R18, R18, UR6, ~R7, P1, P2 ;  /* 0x0000000612127c10 */ /* 0x000fc60008fe4c07 */
[----:B------:R-:W2:Y:S04]  /*19580*/  SHFL.IDX PT, R12, R12, R17, 0x1f ;  /* 0x00001f110c0c7589 */ /* 0x000ea800000e0000 */
[----:B------:R-:W3:Y:S04]  /*19590*/  SHFL.IDX PT, R18, R18, R17, 0x1f ;  /* 0x00001f1112127589 */ /* 0x000ee800000e0000 */
[----:B------:R1:W4:Y:S04]  /*195a0*/  SHFL.IDX PT, R7, R7, R17, 0x1f ;  /* 0x00001f1107077589 */ /* 0x00032800000e0000 */
[----:B------:R1:W1:Y:S04]  /*195b0*/  SHFL.IDX PT, R5, R5, R17, 0x1f ;  /* 0x00001f1105057589 */ /* 0x00026800000e0000 */
[----:B------:R1:W1:Y:S01]  /*195c0*/  SHFL.IDX PT, R4, R4, R17, 0x1f ;  /* 0x00001f1104047589 */ /* 0x00026200000e0000 */
[----:B--2---:R-:W-:-:S02]  /*195d0*/  R2UR UR5, R12 ;  /* 0x000000000c0572ca */ /* 0x004fc400000e0000 */
[----:B---3--:R-:W-:-:S15]  /*195e0*/  R2UR UR6, R18 ;  /* 0x00000000120672ca */ /* 0x008fde00000e0000 */
.L_x_325:
[----:B-1----:R-:W1:Y:S01]  /*195f0*/  LDC R2, c[0x0][0x910] ;  /* 0x00024400ff027b82 */ /* 0x002e620000000800 */
[----:B------:R-:W-:Y:S01]  /*19600*/  UMOV UR21, 0xffffffff ;  /* 0xffffffff00157882 */ /* 0x000fe20000000000 */
[----:B------:R-:W-:Y:S01]  /*19610*/  UMOV UR22, 0xffffffff ;  /* 0xffffffff00167882 */ /* 0x000fe20000000000 */
[----:B------:R-:W-:Y:S01]  /*19620*/  UMOV UR23, 0xffffffff ;  /* 0xffffffff00177882 */ /* 0x000fe20000000000 */
[----:B------:R-:W-:Y:S02]  /*19630*/  MOV R19, RZ ;  /* 0x000000ff00137202 */ /* 0x000fe40000000f00 */
[----:B-1----:R-:W-:-:S13]  /*19640*/  ISETP.LE.AND P1, PT, R2, UR4, PT ;  /* 0x0000000402007c0c */ /* 0x002fda000bf23270 */
[----:B------:R-:W-:Y:S05]  /*19650*/  @P1 BRA `(.L_x_324) ;  /* 0x0000000000f01947 */ /* 0x000fea0003800000 */
[C---:B------:R-:W-:Y:S01]  /*19660*/  R2UR UR22, R4.reuse ;  /* 0x00000000041672ca */ /* 0x040fe200000e0000 */
[----:B------:R-:W-:Y:S01]  /*19670*/  UIADD3 UR21, UP1, -UR5, UR8, URZ ;  /* 0x0000000805157290 */ /* 0x000fe2000ff3e13f */
[----:B------:R-:W-:Y:S01]  /*19680*/  R2UR UR23, R5 ;  /* 0x00000000051772ca */ /* 0x000fe200000e0000 */
[----:B------:R-:W-:Y:S01]  /*19690*/  ULDC UR28, c[0x0][0x8c0] ;  /* 0x00023000001c7ab9 */ /* 0x000fe20000000800 */
[----:B------:R-:W-:Y:S01]  /*196a0*/  ULDC UR30, c[0x0][0x8b0] ;  /* 0x00022c00001e7ab9 */ /* 0x000fe20000000800 */
[----:B------:R-:W-:Y:S01]  /*196b0*/  ULDC UR31, c[0x0][0x904] ;  /* 0x00024100001f7ab9 */ /* 0x000fe20000000800 */
[----:B------:R-:W-:-:S03]  /*196c0*/  SHF.R.U64 R2, R4, UR30, R5 ;  /* 0x0000001e04027c19 */ /* 0x000fc60008001205 */
[----:B------:R-:W-:-:S04]  /*196d0*/  UIADD3.X UR22, ~UR6, UR7, URZ, UP1, !UPT ;  /* 0x0000000706167290 */ /* 0x000fc80008ffe53f */
[----:B------:R-:W-:Y:S02]  /*196e0*/  USHF.R.U32.HI UR29, URZ, UR28, UR22 ;  /* 0x0000001c3f1d7299 */ /* 0x000fe40008011616 */
[----:B------:R-:W-:Y:S01]  /*196f0*/  USHF.R.U32.HI UR34, URZ, UR30, UR23 ;  /* 0x0000001e3f227299 */ /* 0x000fe20008011617 */
[----:B------:R-:W-:Y:S01]  /*19700*/  R2UR UR23, R2 ;  /* 0x00000000021772ca */ /* 0x000fe200000e0000 */
[----:B------:R-:W-:Y:S02]  /*19710*/  USHF.R.U32.HI UR24, URZ, UR30, UR29 ;  /* 0x0000001e3f187299 */ /* 0x000fe4000801161d */
[----:B------:R-:W-:Y:S02]  /*19720*/  USHF.R.U64 UR21, UR21, UR28, UR22 ;  /* 0x0000001c15157299 */ /* 0x000fe40008001216 */
[----:B------:R-:W-:Y:S02]  /*19730*/  USHF.R.U32.HI UR25, URZ, UR31, UR24 ;  /* 0x0000001f3f197299 */ /* 0x000fe40008011618 */
[----:B------:R-:W-:-:S02]  /*19740*/  USHF.R.U64 UR22, UR21, UR30, UR29 ;  /* 0x0000001e15167299 */ /* 0x000fc4000800121d */
[----:B------:R-:W-:Y:S02]  /*19750*/  ULOP3.LUT UR28, UR25, UR34, URZ, 0xfc, !UPT ;  /* 0x00000022191c7292 */ /* 0x000fe4000f8efc3f */
[----:B------:R-:W-:-:S04]  /*19760*/  USHF.R.U64 UR24, UR22, UR31, UR24 ;  /* 0x0000001f16187299 */ /* 0x000fc80008001218 */
[----:B------:R-:W-:-:S13]  /*19770*/  ISETP.NE.U32.AND P1, PT, RZ, UR28, PT ;  /* 0x0000001cff007c0c */ /* 0x000fda000bf25070 */
[----:B------:R-:W-:Y:S05]  /*19780*/  @!P1 BRA `(.L_x_336) ;  /* 0x0000000000189947 */ /* 0x000fea0003800000 */
[----:B------:R-:W-:-:S07]  /*19790*/  MOV R12, 0x197b0 ;  /* 0x000197b0000c7802 */ /* 0x000fce0000000f00 */
[----:B--2-45:R-:W-:Y:S05]  /*197a0*/  CALL.REL.NOINC `(.L_x_337) ;  /* 0x0000002400547944 */ /* 0x034fea0003c00000 */
[----:B------:R-:W-:-:S04]  /*197b0*/  UIADD3 UR25, -UR28, URZ, URZ ;  /* 0x0000003f1c197290 */ /* 0x000fc8000fffe13f */
[----:B------:R-:W-:-:S03]  /*197c0*/  UIMAD UR24, UR23, UR25, UR24 ;  /* 0x00000019171872a4 */ /* 0x000fc6000f8e0218 */
[----:B------:R-:W-:Y:S01]  /*197d0*/  UMOV UR23, UR28 ;  /* 0x0000001c00177c82 */ /* 0x000fe20008000000 */
[----:B------:R-:W-:Y:S08]  /*197e0*/  BRA `(.L_x_338) ;  /* 0x0000000000587947 */ /* 0x000ff00003800000 */
.L_x_336:
[----:B------:R-:W1:Y:S01]  /*197f0*/  I2F.U32.RP R2, UR23 ;  /* 0x0000001700027d06 */ /* 0x000e620008209000 */
[----:B------:R-:W-:Y:S01]  /*19800*/  UMOV UR28, URZ ;  /* 0x0000003f001c7c82 */ /* 0x000fe20008000000 */
[----:B------:R-:W-:-:S06]  /*19810*/  UISETP.NE.U32.AND UP4, UPT, UR23, URZ, UPT ;  /* 0x0000003f1700728c */ /* 0x000fcc000bf85070 */
[----:B-1----:R-:W1:Y:S02]  /*19820*/  MUFU.RCP R2, R2 ;  /* 0x0000000200027308 */ /* 0x002e640000001000 */
[----:B-1----:R-:W-:-:S06]  /*19830*/  VIADD R3, R2, 0xffffffe ;  /* 0x0ffffffe02037836 */ /* 0x002fcc0000000000 */
[----:B------:R-:W1:Y:S02]  /*19840*/  F2I.FTZ.U32.TRUNC.NTZ R3, R3 ;  /* 0x0000000300037305 */ /* 0x000e64000021f000 */
[----:B-1----:R-:W-:-:S13]  /*19850*/  R2UR UR29, R3 ;  /* 0x00000000031d72ca */ /* 0x002fda00000e0000 */
[----:B------:R-:W-:-:S04]  /*19860*/  UIADD3 UR25, URZ, -UR29, URZ ;  /* 0x8000001d3f197290 */ /* 0x000fc8000fffe03f */
[----:B------:R-:W-:-:S04]  /*19870*/  UIMAD UR25, UR25, UR23, URZ ;  /* 0x00000017191972a4 */ /* 0x000fc8000f8e023f */
[----:B------:R-:W-:-:S04]  /*19880*/  UIMAD.WIDE.U32 UR28, UR29, UR25, UR28 ;  /* 0x000000191d1c72a5 */ /* 0x000fc8000f8e001c */
[----:B------:R-:W-:-:S04]  /*19890*/  UIMAD.WIDE.U32 UR28, UR29, UR24, URZ ;  /* 0x000000181d1c72a5 */ /* 0x000fc8000f8e003f */
[----:B------:R-:W-:-:S04]  /*198a0*/  UIADD3 UR25, -UR29, URZ, URZ ;  /* 0x0000003f1d197290 */ /* 0x000fc8000fffe13f */
[----:B------:R-:W-:-:S04]  /*198b0*/  UIMAD UR25, UR23, UR25, UR24 ;  /* 0x00000019171972a4 */ /* 0x000fc8000f8e0218 */
[----:B------:R-:W-:-:S11]  /*198c0*/  UISETP.GE.U32.AND UP1, UPT, UR25, UR23, UPT ;  /* 0x000000171900728c */ /* 0x000fd6000bf26070 */
[----:B------:R-:W-:Y:S02]  /*198d0*/  @UP1 UIADD3 UR25, UR25, -UR23, URZ ;  /* 0x8000001719191290 */ /* 0x000fe4000fffe03f */
[----:B------:R-:W-:Y:S02]  /*198e0*/  @UP1 UIADD3 UR29, UR29, 0x1, URZ ;  /* 0x000000011d1d1890 */ /* 0x000fe4000fffe03f */
[----:B------:R-:W-:-:S11]  /*198f0*/  UISETP.GE.U32.AND UP2, UPT, UR25, UR23, UPT ;  /* 0x000000171900728c */ /* 0x000fd6000bf46070 */
[----:B------:R-:W-:Y:S02]  /*19900*/  @UP2 UIADD3 UR29, UR29, 0x1, URZ ;  /* 0x000000011d1d2890 */ /* 0x000fe4000fffe03f */
[----:B------:R-:W-:-:S04]  /*19910*/  @!UP4 ULOP3.LUT UR29, URZ, UR23, URZ, 0x33, !UPT ;  /* 0x000000173f1dc292 */ /* 0x000fc8000f8e333f */
[----:B------:R-:W-:-:S04]  /*19920*/  UIADD3 UR25, -UR29, URZ, URZ ;  /* 0x0000003f1d197290 */ /* 0x000fc8000fffe13f */
[----:B------:R-:W-:-:S03]  /*19930*/  UIMAD UR24, UR23, UR25, UR24 ;  /* 0x00000019171872a4 */ /* 0x000fc6000f8e0218 */
[----:B------:R-:W-:-:S09]  /*19940*/  UMOV UR23, UR29 ;  /* 0x0000001d00177c82 */ /* 0x000fd20008000000 */
.L_x_338:
[----:B------:R-:W-:Y:S01]  /*19950*/  ULOP3.LUT UR22, UR22, UR19, URZ, 0xc0, !UPT ;  /* 0x0000001316167292 */ /* 0x000fe2000f8ec03f */
[----:B------:R-:W-:Y:S01]  /*19960*/  MOV R19, 0x1 ;  /* 0x0000000100137802 */ /* 0x000fe20000000f00 */
[----:B------:R-:W-:Y:S02]  /*19970*/  ULOP3.LUT UR21, UR21, UR35, URZ, 0xc0, !UPT ;  /* 0x0000002315157292 */ /* 0x000fe4000f8ec03f */
[----:B------:R-:W-:Y:S01]  /*19980*/  UIMAD UR22, UR18, UR23, UR22 ;  /* 0x00000017121672a4 */ /* 0x000fe2000f8e0216 */
[----:B------:R-:W-:Y:S01]  /*19990*/  ULDC UR28, c[0x0][0x8a8] ;  /* 0x00022a00001c7ab9 */ /* 0x000fe20000000800 */
[----:B------:R-:W-:Y:S01]  /*199a0*/  ULDC UR25, c[0x0][0x8b8] ;  /* 0x00022e0000197ab9 */ /* 0x000fe20000000800 */
[----:B------:R-:W-:Y:S02]  /*199b0*/  UIMAD UR24, UR24, UR28, UR21 ;  /* 0x0000001c181872a4 */ /* 0x000fe4000f8e0215 */
[----:B------:R-:W-:Y:S01]  /*199c0*/  UIMAD UR22, UR22, UR25, UR58 ;  /* 0x00000019161672a4 */ /* 0x000fe2000f8e023a */
[----:B------:R-:W-:Y:S01]  /*199d0*/  @UP3 UMOV UR23, UR4 ;  /* 0x0000000400173c82 */ /* 0x000fe20008000000 */
[----:B------:R-:W-:-:S03]  /*199e0*/  @!UP3 UMOV UR23, UR4 ;  /* 0x000000040017bc82 */ /* 0x000fc60008000000 */
[----:B------:R-:W-:Y:S02]  /*199f0*/  @UP3 UMOV UR21, UR24 ;  /* 0x0000001800153c82 */ /* 0x000fe40008000000 */
[----:B------:R-:W-:Y:S01]  /*19a00*/  @!UP3 UMOV UR21, UR22 ;  /* 0x000000160015bc82 */ /* 0x000fe20008000000 */
[----:B------:R-:W-:-:S05]  /*19a10*/  @!UP3 UMOV UR22, UR24 ;  /* 0x000000180016bc82 */ /* 0x000fca0008000000 */
.L_x_324:
[----:B------:R-:W-:-:S06]  /*19a20*/  UISETP.NE.AND UP1, UPT, UR15, 0x3, UPT ;  /* 0x000000030f00788c */ /* 0x000fcc000bf25270 */
[----:B------:R-:W-:-:S13]  /*19a30*/  PLOP3.LUT P1, PT, PT, PT, UP1, 0x80, 0x0 ;  /* 0x000000000000781c */ /* 0x000fda0003f2f018 */
[----:B------:R-:W-:Y:S05]  /*19a40*/  @!P1 BRA `(.L_x_339) ;  /* 0x0000000000049947 */ /* 0x000fea0003800000 */
[----:B--2---:R-:W-:Y:S01]  /*19a50*/  BPT.TRAP 0x1 ;  /* 0x000000040000795c */ /* 0x004fe20000300000 */
.L_x_339:
[----:B------:R-:W1:Y:S01]  /*19a60*/  S2R R3, SR_CgaCtaId ;  /* 0x0000000000037919 */ /* 0x000e620000008800 */
[----:B------:R-:W-:-:S04]  /*19a70*/  MOV R2, 0x400 ;  /* 0x0000040000027802 */ /* 0x000fc80000000f00 */
[----:B-1----:R-:W-:Y:S02]  /*19a80*/  LEA R2, R3, R2, 0x18 ;  /* 0x0000000203027211 */ /* 0x002fe400078ec0ff */
[----:B------:R-:W-:-:S03]  /*19a90*/  SHF.L.U32 R3, R14, 0x1f, RZ ;  /* 0x0000001f0e037819 */ /* 0x000fc600000006ff */
[----:B------:R-:W-:-:S04]  /*19aa0*/  IMAD R12, R13, 0x8, R2 ;  /* 0x000000080d0c7824 */ /* 0x000fc800078e0202 */
[----:B------:R-:W1:Y:S02]  /*19ab0*/  SYNCS.PHASECHK.TRANS64.TRYWAIT P2, [R12+URZ+0x34440], R3 ;  /* 0x034440030c0075a7 */ /* 0x000e64000804017f */
[----:B-1----:R-:W-:Y:S05]  /*19ac0*/  @!P2 BRA `(.L_x_340) ;  /* 0x0000001800f0a947 */ /* 0x002fea0003800000 */
.L_x_423:
[----:B------:R-:W-:Y:S01]  /*19ad0*/  ELECT P2, URZ, PT ;  /* 0x00000000003f782f */ /* 0x000fe20003840000 */
[----:B------:R-:W-:-:S12]  /*19ae0*/  BSSY B0, `(.L_x_341) ;  /* 0x0000010000007945 */ /* 0x000fd80003800000 */
[----:B------:R-:W-:Y:S05]  /*19af0*/  @!P2 BRA `(.L_x_342) ;  /* 0x000000000038a947 */ /* 0x000fea0003800000 */
[----:B-1----:R-:W-:Y:S01]  /*19b00*/  LEA R3, R13, R2, 0x4 ;  /* 0x000000020d037211 */ /* 0x002fe200078e20ff */
[----:B------:R-:W-:Y:S01]  /*19b10*/  IMAD.U32 R18, RZ, RZ, UR23 ;  /* 0x00000017ff127e24 */ /* 0x000fe2000f8e00ff */
[----:B------:R-:W-:Y:S01]  /*19b20*/  MOV R17, UR22 ;  /* 0x0000001600117c02 */ /* 0x000fe20008000f00 */
[----:B------:R-:W-:-:S05]  /*19b30*/  IMAD.U32 R16, RZ, RZ, UR21 ;  /* 0x00000015ff107e24 */ /* 0x000fca000f8e00ff */
[----:B------:R1:W-:Y:S01]  /*19b40*/  STS.128 [R3+0x34530], R16 ;  /* 0x0345301003007388 */ /* 0x0003e20000000c00 */
[----:B------:R-:W-:Y:S01]  /*19b50*/  @!PT LDS RZ, [RZ] ;  /* 0x00000000fffff984 */ /* 0x000fe20000000800 */
[----:B------:R-:W-:Y:S01]  /*19b60*/  @!PT LDS RZ, [RZ] ;  /* 0x00000000fffff984 */ /* 0x000fe20000000800 */
[----:B------:R-:W-:Y:S01]  /*19b70*/  @!PT LDS RZ, [RZ] ;  /* 0x00000000fffff984 */ /* 0x000fe20000000800 */
[----:B------:R-:W-:Y:S01]  /*19b80*/  @!PT LDS RZ, [RZ] ;  /* 0x00000000fffff984 */ /* 0x000fe20000000800 */
[----:B------:R3:W-:Y:S06]  /*19b90*/  MEMBAR.ALL.CTA ;  /* 0x0000000000007992 */ /* 0x0007ec0000008000 */
[----:B---3--:R-:W3:Y:S01]  /*19ba0*/  FENCE.VIEW.ASYNC.S ;  /* 0x00000000000073c6 */ /* 0x008ee20000000000 */
[----:B------:R-:W-:Y:S05]  /*19bb0*/  @!P1 BRA `(.L_x_343) ;  /* 0x0000000000049947 */ /* 0x000fea0003800000 */
[----:B--2---:R-:W-:Y:S01]  /*19bc0*/  BPT.TRAP 0x1 ;  /* 0x000000040000795c */ /* 0x004fe20000300000 */
.L_x_343:
[----:B---3--:R3:W-:Y:S02]  /*19bd0*/  SYNCS.ARRIVE.TRANS64.A1T0 RZ, [R12+URZ+0x34400], RZ ;  /* 0x034400ff0cff79a7 */ /* 0x0087e4000810003f */
.L_x_342:
[----:B--2---:R-:W-:Y:S05]  /*19be0*/  BSYNC B0 ;  /* 0x0000000000007941 */ /* 0x004fea0003800000 */
.L_x_341:
[----:B------:R-:W-:Y:S02]  /*19bf0*/  ISETP.NE.AND P3, PT, R19, RZ, PT ;  /* 0x000000ff1300720c */ /* 0x000fe40003f65270 */
[----:B------:R-:W-:-:S04]  /*19c00*/  IADD3 R13, R13, 0x1, RZ ;  /* 0x000000010d0d7810 */ /* 0x000fc80007ffe0ff */
[----:B------:R-:W-:-:S04]  /*19c10*/  ISETP.NE.AND P2, PT, R13, 0x8, PT ;  /* 0x000000080d00780c */ /* 0x000fc80003f45270 */
[----:B-1----:R-:W-:Y:S02]  /*19c20*/  SEL R3, RZ, 0x1, P2 ;  /* 0x00000001ff037807 */ /* 0x002fe40001000000 */
[----:B------:R-:W-:Y:S02]  /*19c30*/  SEL R13, R13, RZ, P2 ;  /* 0x000000ff0d0d7207 */ /* 0x000fe40001000000 */
[----:B------:R-:W-:Y:S01]  /*19c40*/  LOP3.LUT R14, R14, R3, RZ, 0x3c, !PT ;  /* 0x000000030e0e7212 */ /* 0x000fe200078e3cff */
[----:B------:R-:W-:Y:S06]  /*19c50*/  @P3 BRA `(.L_x_344) ;  /* 0xffffffe000fc3947 */ /* 0x000fec000383ffff */
[----:B------:R-:W-:Y:S05]  /*19c60*/  @!P1 BRA `(.L_x_345) ;  /* 0x0000000000049947 */ /* 0x000fea0003800000 */
[----:B------:R-:W-:Y:S01]  /*19c70*/  BPT.TRAP 0x1 ;  /* 0x000000040000795c */ /* 0x000fe20000300000 */
.L_x_345:
[----:B------:R-:W-:Y:S01]  /*19c80*/  IMAD R3, R13, 0x8, R2 ;  /* 0x000000080d037824 */ /* 0x000fe200078e0202 */
[----:B-----5:R-:W-:-:S04]  /*19c90*/  SHF.L.U32 R0, R14, 0x1f, RZ ;  /* 0x0000001f0e007819 */ /* 0x020fc800000006ff */
[----:B------:R-:W1:Y:S02]  /*19ca0*/  SYNCS.PHASECHK.TRANS64.TRYWAIT P0, [R3+URZ+0x34440], R0 ;  /* 0x03444000030075a7 */ /* 0x000e64000800017f */
[----:B-1----:R-:W-:Y:S05]  /*19cb0*/  @!P0 BRA `(.L_x_346) ;  /* 0x0000001800888947 */ /* 0x002fea0003800000 */
.L_x_424:
[----:B------:R-:W-:Y:S05]  /*19cc0*/  @!P1 BRA `(.L_x_347) ;  /* 0x0000000000049947 */ /* 0x000fea0003800000 */
[----:B------:R-:W-:Y:S01]  /*19cd0*/  BPT.TRAP 0x1 ;  /* 0x000000040000795c */ /* 0x000fe20000300000 */
.L_x_347:
[----:B------:R-:W-:-:S04]  /*19ce0*/  IADD3 R13, R13, 0x1, RZ ;  /* 0x000000010d0d7810 */ /* 0x000fc80007ffe0ff */
[----:B------:R-:W-:-:S04]  /*19cf0*/  ISETP.NE.AND P0, PT, R13, 0x8, PT ;  /* 0x000000080d00780c */ /* 0x000fc80003f05270 */
[----:B-1----:R-:W-:Y:S02]  /*19d00*/  SEL R3, RZ, 0x1, P0 ;  /* 0x00000001ff037807 */ /* 0x002fe40000000000 */
[----:B------:R-:W-:Y:S02]  /*19d10*/  SEL R13, R13, RZ, P0 ;  /* 0x000000ff0d0d7207 */ /* 0x000fe40000000000 */
[----:B------:R-:W-:-:S03]  /*19d20*/  LOP3.LUT R14, R14, R3, RZ, 0x3c, !PT ;  /* 0x000000030e0e7212 */ /* 0x000fc600078e3cff */
[----:B------:R-:W-:Y:S01]  /*19d30*/  IMAD R3, R13, 0x8, R2 ;  /* 0x000000080d037824 */ /* 0x000fe200078e0202 */
[----:B------:R-:W-:-:S04]  /*19d40*/  SHF.L.U32 R0, R14, 0x1f, RZ ;  /* 0x0000001f0e007819 */ /* 0x000fc800000006ff */
[----:B------:R-:W1:Y:S02]  /*19d50*/  SYNCS.PHASECHK.TRANS64.TRYWAIT P0, [R3+URZ+0x34440], R0 ;  /* 0x03444000030075a7 */ /* 0x000e64000800017f */
[----:B-1----:R-:W-:Y:S05]  /*19d60*/  @!P0 BRA `(.L_x_348) ;  /* 0x0000001800708947 */ /* 0x002fea0003800000 */
.L_x_425:
[----:B------:R-:W-:Y:S05]  /*19d70*/  @!P1 BRA `(.L_x_349) ;  /* 0x0000000000049947 */ /* 0x000fea0003800000 */
[----:B------:R-:W-:Y:S01]  /*19d80*/  BPT.TRAP 0x1 ;  /* 0x000000040000795c */ /* 0x000fe20000300000 */
.L_x_349:
[----:B-1----:R-:W-:-:S04]  /*19d90*/  IADD3 R0, R13, 0x1, RZ ;  /* 0x000000010d007810 */ /* 0x002fc80007ffe0ff */
[----:B------:R-:W-:-:S04]  /*19da0*/  ISETP.NE.AND P0, PT, R0, 0x8, PT ;  /* 0x000000080000780c */ /* 0x000fc80003f05270 */
[----:B------:R-:W-:Y:S02]  /*19db0*/  SEL R3, RZ, 0x1, P0 ;  /* 0x00000001ff037807 */ /* 0x000fe40000000000 */
[----:B------:R-:W-:Y:S02]  /*19dc0*/  SEL R5, R0, RZ, P0 ;  /* 0x000000ff00057207 */ /* 0x000fe40000000000 */
[----:B------:R-:W-:-:S03]  /*19dd0*/  LOP3.LUT R14, R14, R3, RZ, 0x3c, !PT ;  /* 0x000000030e0e7212 */ /* 0x000fc600078e3cff */
[----:B------:R-:W-:Y:S01]  /*19de0*/  IMAD R3, R5, 0x8, R2 ;  /* 0x0000000805037824 */ /* 0x000fe200078e0202 */
[----:B------:R-:W-:-:S04]  /*19df0*/  SHF.L.U32 R0, R14, 0x1f, RZ ;  /* 0x0000001f0e007819 */ /* 0x000fc800000006ff */
[----:B------:R-:W1:Y:S02]  /*19e00*/  SYNCS.PHASECHK.TRANS64.TRYWAIT P0, [R3+URZ+0x34440], R0 ;  /* 0x03444000030075a7 */ /* 0x000e64000800017f */
[----:B-1----:R-:W-:Y:S05]  /*19e10*/  @!P0 BRA `(.L_x_350) ;  /* 0x0000001800588947 */ /* 0x002fea0003800000 */
.L_x_426:
[----:B------:R-:W-:Y:S05]  /*19e20*/  @!P1 BRA `(.L_x_351) ;  /* 0x0000000000049947 */ /* 0x000fea0003800000 */
[----:B------:R-:W-:Y:S01]  /*19e30*/  BPT.TRAP 0x1 ;  /* 0x000000040000795c */ /* 0x000fe20000300000 */
.L_x_351:
        /* <DEDUP_REMOVED lines=9> */
.L_x_427:
[----:B------:R-:W-:Y:S05]  /*19ed0*/  @!P1 BRA `(.L_x_353) ;  /* 0x0000000000049947 */ /* 0x000fea0003800000 */
[----:B------:R-:W-:Y:S01]  /*19ee0*/  BPT.TRAP 0x1 ;  /* 0x000000040000795c */ /* 0x000fe20000300000 */
.L_x_353:
        /* <DEDUP_REMOVED lines=9> */
.L_x_428:
[----:B------:R-:W-:Y:S05]  /*19f80*/  @!P1 BRA `(.L_x_355) ;  /* 0x0000000000049947 */ /* 0x000fea0003800000 */
[----:B------:R-:W-:Y:S01]  /*19f90*/  BPT.TRAP 0x1 ;  /* 0x000000040000795c */ /* 0x000fe20000300000 */
.L_x_355:
        /* <DEDUP_REMOVED lines=9> */
.L_x_429:
[----:B------:R-:W-:Y:S05]  /*1a030*/  @!P1 BRA `(.L_x_357) ;  /* 0x0000000000049947 */ /* 0x000fea0003800000 */
[----:B------:R-:W-:Y:S01]  /*1a040*/  BPT.TRAP 0x1 ;  /* 0x000000040000795c */ /* 0x000fe20000300000 */
.L_x_357:
[----:B-1----:R-:W-:-:S04]  /*1a050*/  IADD3 R0, R5, 0x1, RZ ;  /* 0x0000000105007810 */ /* 0x002fc80007ffe0ff */
[----:B------:R-:W-:-:S04]  /*1a060*/  ISETP.NE.AND P0, PT, R0, 0x8, PT ;  /* 0x000000080000780c */ /* 0x000fc80003f05270 */
[----:B------:R-:W-:Y:S02]  /*1a070*/  SEL R3, RZ, 0x1, P0 ;  /* 0x00000001ff037807 */ /* 0x000fe40000000000 */
[----:B------:R-:W-:Y:S02]  /*1a080*/  SEL R5, R0, RZ, P0 ;  /* 0x000000ff00057207 */ /* 0x000fe40000000000 */
[----:B----4-:R-:W-:-:S03]  /*1a090*/  LOP3.LUT R7, R14, R3, RZ, 0x3c, !PT ;  /* 0x000000030e077212 */ /* 0x010fc600078e3cff */
[----:B------:R-:W-:Y:S01]  /*1a0a0*/  IMAD R3, R5, 0x8, R2 ;  /* 0x0000000805037824 */ /* 0x000fe200078e0202 */
[----:B------:R-:W-:-:S04]  /*1a0b0*/  SHF.L.U32 R0, R7, 0x1f, RZ ;  /* 0x0000001f07007819 */ /* 0x000fc800000006ff */
[----:B------:R-:W1:Y:S02]  /*1a0c0*/  SYNCS.PHASECHK.TRANS64.TRYWAIT P0, [R3+URZ+0x34440], R0 ;  /* 0x03444000030075a7 */ /* 0x000e64000800017f */
[----:B-1----:R-:W-:Y:S05]  /*1a0d0*/  @!P0 BRA `(.L_x_358) ;  /* 0x0000001400f88947 */ /* 0x002fea0003800000 */
.L_x_430:
[----:B------:R-:W-:Y:S05]  /*1a0e0*/  @!P1 BRA `(.L_x_359) ;  /* 0x0000000000049947 */ /* 0x000fea0003800000 */
[----:B------:R-:W-:Y:S01]  /*1a0f0*/  BPT.TRAP 0x1 ;  /* 0x000000040000795c */ /* 0x000fe20000300000 */
.L_x_359:
[----:B-1----:R-:W-:-:S04]  /*1a100*/  IADD3 R0, R5, 0x1, RZ ;  /* 0x0000000105007810 */ /* 0x002fc80007ffe0ff */
[----:B------:R-:W-:-:S04]  /*1a110*/  ISETP.NE.AND P0, PT, R0, 0x8, PT ;  /* 0x000000080000780c */ /* 0x000fc80003f05270 */
[----:B------:R-:W-:Y:S02]  /*1a120*/  SEL R4, RZ, 0x1, P0 ;  /* 0x00000001ff047807 */ /* 0x000fe40000000000 */
[----:B------:R-:W-:Y:S02]  /*1a130*/  SEL R3, R0, RZ, P0 ;  /* 0x000000ff00037207 */ /* 0x000fe40000000000 */
[----:B------:R-:W-:-:S03]  /*1a140*/  LOP3.LUT R0, R7, R4, RZ, 0x3c, !PT ;  /* 0x0000000407007212 */ /* 0x000fc600078e3cff */
[----:B------:R-:W-:Y:S01]  /*1a150*/  IMAD R3, R3, 0x8, R2 ;  /* 0x0000000803037824 */ /* 0x000fe200078e0202 */
[----:B------:R-:W-:-:S07]  /*1a160*/  SHF.L.U32 R0, R0, 0x1f, RZ ;  /* 0x0000001f00007819 */ /* 0x000fce00000006ff */
.L_x_360:
[----:B-1----:R1:W2:Y:S02]  /*1a170*/  SYNCS.PHASECHK.TRANS64.TRYWAIT P0, [R3+URZ+0x34440], R0 ;  /* 0x03444000030075a7 */ /* 0x0022a4000800017f */
[----:B--2---:R-:W-:Y:S05]  /*1a180*/  @!P0 NANOSLEEP.SYNCS 0x989680 ;  /* 0x009896800000895d */ /* 0x004fea0003900000 */
[----:B------:R-:W2:Y:S02]  /*1a190*/  @!P0 SYNCS.PHASECHK.TRANS64 P0, [R3+URZ+0x34440], R0 ;  /* 0x03444000030085a7 */ /* 0x000ea4000800007f */
[----:B--2---:R-:W-:Y:S05]  /*1a1a0*/  @P0 EXIT ;  /* 0x000000000000094d */ /* 0x004fea0003800000 */
[----:B------:R-:W-:Y:S05]  /*1a1b0*/  BRA `(.L_x_360) ;  /* 0xfffffffc00ec7947 */ /* 0x000fea000383ffff */
.L_x_25:
[----:B-1----:R-:W-:-:S04]  /*1a1c0*/  MOV R13, UR11 ;  /* 0x0000000b000d7c02 */ /* 0x002fc80008000f00 */
[----:B------:R1:W2:Y:S03]  /*1a1d0*/  SYNCS.PHASECHK.TRANS64.TRYWAIT P1, [R13+URZ+0x34400], R12 ;  /* 0x0344000c0d0075a7 */ /* 0x0002a6000802017f */
[----:B--2---:R-:W-:Y:S05]  /*1a1e0*/  @!P1 NANOSLEEP.SYNCS 0x989680 ;  /* 0x009896800000995d */ /* 0x004fea0003900000 */
[----:B------:R-:W2:Y:S02]  /*1a1f0*/  @!P1 SYNCS.PHASECHK.TRANS64 P1, [R13+URZ+0x34400], R12 ;  /* 0x0344000c0d0095a7 */ /* 0x000ea4000802007f */
[----:B--2---:R-:W-:Y:S05]  /*1a200*/  @!P1 BRA `(.L_x_25) ;  /* 0xfffffffc00ec9947 */ /* 0x004fea000383ffff */
[----:B------:R-:W-:Y:S05]  /*1a210*/  BRA `(.L_x_361) ;  /* 0xfffffe8c00c07947 */ /* 0x000fea000383ffff */
.L_x_37:
[----:B------:R-:W-:-:S06]  /*1a220*/  UIADD3 UR4, UR48, UR51, URZ ;  /* 0x0000003330047290 */ /* 0x000fcc000fffe03f */
[----:B-1----:R-:W-:-:S04]  /*1a230*/  IMAD.U32 R0, RZ, RZ, UR4 ;  /* 0x00000004ff007e24 */ /* 0x002fc8000f8e00ff */
[----:B------:R1:W2:Y:S03]  /*1a240*/  SYNCS.PHASECHK.TRANS64.TRYWAIT P0, [R0+URZ], R11 ;  /* 0x0000000b000075a7 */ /* 0x0002a6000800017f */
[----:B--2---:R-:W-:Y:S05]  /*1a250*/  @!P0 NANOSLEEP.SYNCS 0x989680 ;  /* 0x009896800000895d */ /* 0x004fea0003900000 */
[----:B------:R-:W2:Y:S02]  /*1a260*/  @!P0 SYNCS.PHASECHK.TRANS64 P0, [R0+URZ], R11 ;  /* 0x0000000b000085a7 */ /* 0x000ea4000800007f */
[----:B--2---:R-:W-:Y:S05]  /*1a270*/  @!P0 BRA `(.L_x_37) ;  /* 0xfffffffc00e88947 */ /* 0x004fea000383ffff */
[----:B------:R-:W-:Y:S05]  /*1a280*/  BRA `(.L_x_362) ;  /* 0xfffffe9800f07947 */ /* 0x000fea000383ffff */
.L_x_42:
[----:B---3--:R-:W-:-:S04]  /*1a290*/  MOV R3, UR4 ;  /* 0x0000000400037c02 */ /* 0x008fc80008000f00 */
[----:B------:R3:W4:Y:S03]  /*1a2a0*/  SYNCS.PHASECHK.TRANS64.TRYWAIT P0, [R3+URZ+0x34480], R0 ;  /* 0x03448000030075a7 */ /* 0x000726000800017f */
[----:B----4-:R-:W-:Y:S05]  /*1a2b0*/  @!P0 NANOSLEEP.SYNCS 0x989680 ;  /* 0x009896800000895d */ /* 0x010fea0003900000 */
[----:B------:R-:W4:Y:S02]  /*1a2c0*/  @!P0 SYNCS.PHASECHK.TRANS64 P0, [R3+URZ+0x34480], R0 ;  /* 0x03448000030085a7 */ /* 0x000f24000800007f */
[----:B----4-:R-:W-:Y:S05]  /*1a2d0*/  @!P0 BRA `(.L_x_42) ;  /* 0xfffffffc00ec8947 */ /* 0x010fea000383ffff */
[----:B------:R-:W-:Y:S05]  /*1a2e0*/  BRA `(.L_x_41) ;  /* 0xfffffea800287947 */ /* 0x000fea000383ffff */
.L_x_47:
[----:B---3--:R-:W-:-:S04]  /*1a2f0*/  IMAD.U32 R9, RZ, RZ, UR4 ;  /* 0x00000004ff097e24 */ /* 0x008fc8000f8e00ff */
[----:B------:R3:W4:Y:S03]  /*1a300*/  SYNCS.PHASECHK.TRANS64.TRYWAIT P0, [R9+URZ+0x34480], R4 ;  /* 0x03448004090075a7 */ /* 0x000726000800017f */
[----:B----4-:R-:W-:Y:S05]  /*1a310*/  @!P0 NANOSLEEP.SYNCS 0x989680 ;  /* 0x009896800000895d */ /* 0x010fea0003900000 */
[----:B------:R-:W4:Y:S02]  /*1a320*/  @!P0 SYNCS.PHASECHK.TRANS64 P0, [R9+URZ+0x34480], R4 ;  /* 0x03448004090085a7 */ /* 0x000f24000800007f */
[----:B----4-:R-:W-:Y:S05]  /*1a330*/  @!P0 BRA `(.L_x_47) ;  /* 0xfffffffc00ec8947 */ /* 0x010fea000383ffff */
[----:B------:R-:W-:Y:S05]  /*1a340*/  BRA `(.L_x_46) ;  /* 0xfffffee000587947 */ /* 0x000fea000383ffff */
.L_x_53:
[----:B------:R-:W-:-:S06]  /*1a350*/  UIADD3 UR4, UR48, UR51, URZ ;  /* 0x0000003330047290 */ /* 0x000fcc000fffe03f */
[----:B-1----:R-:W-:-:S04]  /*1a360*/  MOV R2, UR4 ;  /* 0x0000000400027c02 */ /* 0x002fc80008000f00 */
[----:B------:R1:W3:Y:S03]  /*1a370*/  SYNCS.PHASECHK.TRANS64.TRYWAIT P0, [R2+URZ+0x10], R0 ;  /* 0x00001000020075a7 */ /* 0x0002e6000800017f */
[----:B---3--:R-:W-:Y:S05]  /*1a380*/  @!P0 NANOSLEEP.SYNCS 0x989680 ;  /* 0x009896800000895d */ /* 0x008fea0003900000 */
[----:B------:R-:W3:Y:S02]  /*1a390*/  @!P0 SYNCS.PHASECHK.TRANS64 P0, [R2+URZ+0x10], R0 ;  /* 0x00001000020085a7 */ /* 0x000ee4000800007f */
[----:B---3--:R-:W-:Y:S05]  /*1a3a0*/  @!P0 BRA `(.L_x_53) ;  /* 0xfffffffc00e88947 */ /* 0x008fea000383ffff */
[----:B------:R-:W-:Y:S05]  /*1a3b0*/  BRA `(.L_x_363) ;  /* 0xffffff2400f87947 */ /* 0x000fea000383ffff */
.L_x_65:
[----:B------:R-:W-:-:S07]  /*1a3c0*/  IMAD.MOV.U32 R15, RZ, RZ, -0x1 ;  /* 0xffffffffff0f7424 */ /* 0x000fce00078e00ff */
[----:B-123-5:R-:W-:Y:S05]  /*1a3d0*/  WARPSYNC.COLLECTIVE R15, `(.L_x_364) ;  /* 0x000000000f0c7348 */ /* 0x02efea0003c00000 */
[----:B------:R-:W-:Y:S02]  /*1a3e0*/  ELECT P6, UR62, PT ;  /* 0x00000000003e782f */ /* 0x000fe400038c0000 */
[----:B------:R-:W-:Y:S01]  /*1a3f0*/  MOV R14, UR62 ;  /* 0x0000003e000e7c02 */ /* 0x000fe20008000f00 */
[----:B-123-5:R-:W-:Y:S10]  /*1a400*/  ENDCOLLECTIVE ;  /* 0x000000000000791b */ /* 0x02eff40003800000 */
.L_x_364:
[----:B------:R-:W-:Y:S05]  /*1a410*/  BRA `(.L_x_365) ;  /* 0xffffff2c00807947 */ /* 0x000fea000383ffff */
.L_x_67:
[----:B-1----:R-:W-:-:S04]  /*1a420*/  MOV R4, UR50 ;  /* 0x0000003200047c02 */ /* 0x002fc80008000f00 */
[----:B------:R1:W3:Y:S03]  /*1a430*/  SYNCS.PHASECHK.TRANS64.TRYWAIT P2, [R4+URZ+0x344c0], R159 ;  /* 0x0344c09f040075a7 */ /* 0x0002e6000804017f */
[----:B---3--:R-:W-:Y:S05]  /*1a440*/  @!P2 NANOSLEEP.SYNCS 0x989680 ;  /* 0x009896800000a95d */ /* 0x008fea0003900000 */
[----:B------:R-:W3:Y:S02]  /*1a450*/  @!P2 SYNCS.PHASECHK.TRANS64 P2, [R4+URZ+0x344c0], R159 ;  /* 0x0344c09f0400a5a7 */ /* 0x000ee4000804007f */
[----:B---3--:R-:W-:Y:S05]  /*1a460*/  @!P2 BRA `(.L_x_67) ;  /* 0xfffffffc00eca947 */ /* 0x008fea000383ffff */
[----:B------:R-:W-:Y:S05]  /*1a470*/  BRA `(.L_x_366) ;  /* 0xffffff2c00907947 */ /* 0x000fea000383ffff */
.L_x_73:
[----:B-1----:R-:W-:-:S04]  /*1a480*/  IMAD.U32 R12, RZ, RZ, UR50 ;  /* 0x00000032ff0c7e24 */ /* 0x002fc8000f8e00ff */
[----:B------:R1:W2:Y:S03]  /*1a490*/  SYNCS.PHASECHK.TRANS64.TRYWAIT P3, [R12+URZ+0x344c8], R159 ;  /* 0x0344c89f0c0075a7 */ /* 0x0002a6000806017f */
[----:B--2---:R-:W-:Y:S05]  /*1a4a0*/  @!P3 NANOSLEEP.SYNCS 0x989680 ;  /* 0x009896800000b95d */ /* 0x004fea0003900000 */
[----:B------:R-:W2:Y:S02]  /*1a4b0*/  @!P3 SYNCS.PHASECHK.TRANS64 P3, [R12+URZ+0x344c8], R159 ;  /* 0x0344c89f0c00b5a7 */ /* 0x000ea4000806007f */
[----:B--2---:R-:W-:Y:S05]  /*1a4c0*/  @!P3 BRA `(.L_x_73) ;  /* 0xfffffffc00ecb947 */ /* 0x004fea000383ffff */
[----:B------:R-:W-:Y:S05]  /*1a4d0*/  BRA `(.L_x_367) ;  /* 0xffffff3400307947 */ /* 0x000fea000383ffff */
.L_x_78:
[----:B-1----:R-:W-:-:S04]  /*1a4e0*/  MOV R12, UR50 ;  /* 0x00000032000c7c02 */ /* 0x002fc80008000f00 */
[----:B------:R1:W2:Y:S03]  /*1a4f0*/  SYNCS.PHASECHK.TRANS64.TRYWAIT P3, [R12+URZ+0x344d0], R159 ;  /* 0x0344d09f0c0075a7 */ /* 0x0002a6000806017f */
[----:B--2---:R-:W-:Y:S05]  /*1a500*/  @!P3 NANOSLEEP.SYNCS 0x989680 ;  /* 0x009896800000b95d */ /* 0x004fea0003900000 */
[----:B------:R-:W2:Y:S02]  /*1a510*/  @!P3 SYNCS.PHASECHK.TRANS64 P3, [R12+URZ+0x344d0], R159 ;  /* 0x0344d09f0c00b5a7 */ /* 0x000ea4000806007f */
[----:B--2---:R-:W-:Y:S05]  /*1a520*/  @!P3 BRA `(.L_x_78) ;  /* 0xfffffffc00ecb947 */ /* 0x004fea000383ffff */
[----:B------:R-:W-:Y:S05]  /*1a530*/  BRA `(.L_x_368) ;  /* 0xffffff3800787947 */ /* 0x000fea000383ffff */
.L_x_83:
[----:B-1----:R-:W-:-:S04]  /*1a540*/  IMAD.U32 R12, RZ, RZ, UR50 ;  /* 0x00000032ff0c7e24 */ /* 0x002fc8000f8e00ff */
[----:B------:R1:W2:Y:S03]  /*1a550*/  SYNCS.PHASECHK.TRANS64.TRYWAIT P3, [R12+URZ+0x344d8], R159 ;  /* 0x0344d89f0c0075a7 */ /* 0x0002a6000806017f */
[----:B--2---:R-:W-:Y:S05]  /*1a560*/  @!P3 NANOSLEEP.SYNCS 0x989680 ;  /* 0x009896800000b95d */ /* 0x004fea0003900000 */
[----:B------:R-:W2:Y:S02]  /*1a570*/  @!P3 SYNCS.PHASECHK.TRANS64 P3, [R12+URZ+0x344d8], R159 ;  /* 0x0344d89f0c00b5a7 */ /* 0x000ea4000806007f */
[----:B--2---:R-:W-:Y:S05]  /*1a580*/  @!P3 BRA `(.L_x_83) ;  /* 0xfffffffc00ecb947 */ /* 0x004fea000383ffff */
[----:B------:R-:W-:Y:S05]  /*1a590*/  BRA `(.L_x_369) ;  /* 0xffffff4000007947 */ /* 0x000fea000383ffff */
.L_x_88:
[----:B-1----:R-:W-:-:S04]  /*1a5a0*/  MOV R13, UR50 ;  /* 0x00000032000d7c02 */ /* 0x002fc80008000f00 */
[----:B------:R1:W2:Y:S03]  /*1a5b0*/  SYNCS.PHASECHK.TRANS64.TRYWAIT P3, [R13+URZ+0x344c0], R20 ;  /* 0x0344c0140d0075a7 */ /* 0x0002a6000806017f */
[----:B--2---:R-:W-:Y:S05]  /*1a5c0*/  @!P3 NANOSLEEP.SYNCS 0x989680 ;  /* 0x009896800000b95d */ /* 0x004fea0003900000 */
[----:B------:R-:W2:Y:S02]  /*1a5d0*/  @!P3 SYNCS.PHASECHK.TRANS64 P3, [R13+URZ+0x344c0], R20 ;  /* 0x0344c0140d00b5a7 */ /* 0x000ea4000806007f */
[----:B--2---:R-:W-:Y:S05]  /*1a5e0*/  @!P3 BRA `(.L_x_88) ;  /* 0xfffffffc00ecb947 */ /* 0x004fea000383ffff */
[----:B------:R-:W-:Y:S05]  /*1a5f0*/  BRA `(.L_x_370) ;  /* 0xffffff4400507947 */ /* 0x000fea000383ffff */
.L_x_93:
[----:B-1----:R-:W-:-:S04]  /*1a600*/  IMAD.U32 R13, RZ, RZ, UR50 ;  /* 0x00000032ff0d7e24 */ /* 0x002fc8000f8e00ff */
[----:B------:R1:W2:Y:S03]  /*1a610*/  SYNCS.PHASECHK.TRANS64.TRYWAIT P3, [R13+URZ+0x344c8], R20 ;  /* 0x0344c8140d0075a7 */ /* 0x0002a6000806017f */
[----:B--2---:R-:W-:Y:S05]  /*1a620*/  @!P3 NANOSLEEP.SYNCS 0x989680 ;  /* 0x009896800000b95d */ /* 0x004fea0003900000 */
[----:B------:R-:W2:Y:S02]  /*1a630*/  @!P3 SYNCS.PHASECHK.TRANS64 P3, [R13+URZ+0x344c8], R20 ;  /* 0x0344c8140d00b5a7 */ /* 0x000ea4000806007f */
[----:B--2---:R-:W-:Y:S05]  /*1a640*/  @!P3 BRA `(.L_x_93) ;  /* 0xfffffffc00ecb947 */ /* 0x004fea000383ffff */
[----:B------:R-:W-:Y:S05]  /*1a650*/  BRA `(.L_x_371) ;  /* 0xffffff4800d87947 */ /* 0x000fea000383ffff */
.L_x_98:
[----:B-1----:R-:W-:-:S04]  /*1a660*/  MOV R13, UR50 ;  /* 0x00000032000d7c02 */ /* 0x002fc80008000f00 */
[----:B------:R1:W2:Y:S03]  /*1a670*/  SYNCS.PHASECHK.TRANS64.TRYWAIT P3, [R13+URZ+0x344d0], R20 ;  /* 0x0344d0140d0075a7 */ /* 0x0002a6000806017f */
[----:B--2---:R-:W-:Y:S05]  /*1a680*/  @!P3 NANOSLEEP.SYNCS 0x989680 ;  /* 0x009896800000b95d */ /* 0x004fea0003900000 */
[----:B------:R-:W2:Y:S02]  /*1a690*/  @!P3 SYNCS.PHASECHK.TRANS64 P3, [R13+URZ+0x344d0], R20 ;  /* 0x0344d0140d00b5a7 */ /* 0x000ea4000806007f */
[----:B--2---:R-:W-:Y:S05]  /*1a6a0*/  @!P3 BRA `(.L_x_98) ;  /* 0xfffffffc00ecb947 */ /* 0x004fea000383ffff */
[----:B------:R-:W-:Y:S05]  /*1a6b0*/  BRA `(.L_x_372) ;  /* 0xffffff5000187947 */ /* 0x000fea000383ffff */
.L_x_103:
[----:B-1----:R-:W-:-:S04]  /*1a6c0*/  IMAD.U32 R13, RZ, RZ, UR50 ;  /* 0x00000032ff0d7e24 */ /* 0x002fc8000f8e00ff */
[----:B------:R1:W2:Y:S03]  /*1a6d0*/  SYNCS.PHASECHK.TRANS64.TRYWAIT P3, [R13+URZ+0x344d8], R20 ;  /* 0x0344d8140d0075a7 */ /* 0x0002a6000806017f */
[----:B--2---:R-:W-:Y:S05]  /*1a6e0*/  @!P3 NANOSLEEP.SYNCS 0x989680 ;  /* 0x009896800000b95d */ /* 0x004fea0003900000 */
[----:B------:R-:W2:Y:S02]  /*1a6f0*/  @!P3 SYNCS.PHASECHK.TRANS64 P3, [R13+URZ+0x344d8], R20 ;  /* 0x0344d8140d00b5a7 */ /* 0x000ea4000806007f */
[----:B--2---:R-:W-:Y:S05]  /*1a700*/  @!P3 BRA `(.L_x_103) ;  /* 0xfffffffc00ecb947 */ /* 0x004fea000383ffff */
[----:B------:R-:W-:Y:S05]  /*1a710*/  BRA `(.L_x_373) ;  /* 0xffffff5400987947 */ /* 0x000fea000383ffff */
.L_x_108:
[----:B-1----:R-:W-:-:S04]  /*1a720*/  MOV R12, UR50 ;  /* 0x00000032000c7c02 */ /* 0x002fc80008000f00 */
[----:B------:R1:W2:Y:S03]  /*1a730*/  SYNCS.PHASECHK.TRANS64.TRYWAIT P3, [R12+URZ+0x344c0], R159 ;  /* 0x0344c09f0c0075a7 */ /* 0x0002a6000806017f */
[----:B--2---:R-:W-:Y:S05]  /*1a740*/  @!P3 NANOSLEEP.SYNCS 0x989680 ;  /* 0x009896800000b95d */ /* 0x004fea0003900000 */
[----:B------:R-:W2:Y:S02]  /*1a750*/  @!P3 SYNCS.PHASECHK.TRANS64 P3, [R12+URZ+0x344c0], R159 ;  /* 0x0344c09f0c00b5a7 */ /* 0x000ea4000806007f */
[----:B--2---:R-:W-:Y:S05]  /*1a760*/  @!P3 BRA `(.L_x_108) ;  /* 0xfffffffc00ecb947 */ /* 0x004fea000383ffff */
[----:B------:R-:W-:Y:S05]  /*1a770*/  BRA `(.L_x_374) ;  /* 0xffffff5800d87947 */ /* 0x000fea000383ffff */
.L_x_113:
[----:B-1----:R-:W-:-:S04]  /*1a780*/  IMAD.U32 R12, RZ, RZ, UR50 ;  /* 0x00000032ff0c7e24 */ /* 0x002fc8000f8e00ff */
[----:B------:R1:W2:Y:S03]  /*1a790*/  SYNCS.PHASECHK.TRANS64.TRYWAIT P3, [R12+URZ+0x344c8], R159 ;  /* 0x0344c89f0c0075a7 */ /* 0x0002a6000806017f */
[----:B--2---:R-:W-:Y:S05]  /*1a7a0*/  @!P3 NANOSLEEP.SYNCS 0x989680 ;  /* 0x009896800000b95d */ /* 0x004fea0003900000 */
[----:B------:R-:W2:Y:S02]  /*1a7b0*/  @!P3 SYNCS.PHASECHK.TRANS64 P3, [R12+URZ+0x344c8], R159 ;  /* 0x0344c89f0c00b5a7 */ /* 0x000ea4000806007f */
[----:B--2---:R-:W-:Y:S05]  /*1a7c0*/  @!P3 BRA `(.L_x_113) ;  /* 0xfffffffc00ecb947 */ /* 0x004fea000383ffff */
[----:B------:R-:W-:Y:S05]  /*1a7d0*/  BRA `(.L_x_375) ;  /* 0xffffff6000587947 */ /* 0x000fea000383ffff */
.L_x_118:
[----:B-1----:R-:W-:-:S04]  /*1a7e0*/  MOV R12, UR50 ;  /* 0x00000032000c7c02 */ /* 0x002fc80008000f00 */
[----:B------:R1:W2:Y:S03]  /*1a7f0*/  SYNCS.PHASECHK.TRANS64.TRYWAIT P3, [R12+URZ+0x344d0], R159 ;  /* 0x0344d09f0c0075a7 */ /* 0x0002a6000806017f */
[----:B--2---:R-:W-:Y:S05]  /*1a800*/  @!P3 NANOSLEEP.SYNCS 0x989680 ;  /* 0x009896800000b95d */ /* 0x004fea0003900000 */
[----:B------:R-:W2:Y:S02]  /*1a810*/  @!P3 SYNCS.PHASECHK.TRANS64 P3, [R12+URZ+0x344d0], R159 ;  /* 0x0344d09f0c00b5a7 */ /* 0x000ea4000806007f */
[----:B--2---:R-:W-:Y:S05]  /*1a820*/  @!P3 BRA `(.L_x_118) ;  /* 0xfffffffc00ecb947 */ /* 0x004fea000383ffff */
[----:B------:R-:W-:Y:S05]  /*1a830*/  BRA `(.L_x_376) ;  /* 0xffffff6400987947 */ /* 0x000fea000383ffff */
.L_x_123:
[----:B-1----:R-:W-:-:S04]  /*1a840*/  IMAD.U32 R12, RZ, RZ, UR50 ;  /* 0x00000032ff0c7e24 */ /* 0x002fc8000f8e00ff */
[----:B------:R1:W2:Y:S03]  /*1a850*/  SYNCS.PHASECHK.TRANS64.TRYWAIT P3, [R12+URZ+0x344d8], R159 ;  /* 0x0344d89f0c0075a7 */ /* 0x0002a6000806017f */
[----:B--2---:R-:W-:Y:S05]  /*1a860*/  @!P3 NANOSLEEP.SYNCS 0x989680 ;  /* 0x009896800000b95d */ /* 0x004fea0003900000 */
[----:B------:R-:W2:Y:S02]  /*1a870*/  @!P3 SYNCS.PHASECHK.TRANS64 P3, [R12+URZ+0x344d8], R159 ;  /* 0x0344d89f0c00b5a7 */ /* 0x000ea4000806007f */
[----:B--2---:R-:W-:Y:S05]  /*1a880*/  @!P3 BRA `(.L_x_123) ;  /* 0xfffffffc00ecb947 */ /* 0x004fea000383ffff */
[----:B------:R-:W-:Y:S05]  /*1a890*/  BRA `(.L_x_377) ;  /* 0xffffff6c00187947 */ /* 0x000fea000383ffff */
.L_x_128:
[----:B-1----:R-:W-:-:S04]  /*1a8a0*/  MOV R13, UR50 ;  /* 0x00000032000d7c02 */ /* 0x002fc80008000f00 */
[----:B------:R1:W2:Y:S03]  /*1a8b0*/  SYNCS.PHASECHK.TRANS64.TRYWAIT P3, [R13+URZ+0x344c0], R20 ;  /* 0x0344c0140d0075a7 */ /* 0x0002a6000806017f */
[----:B--2---:R-:W-:Y:S05]  /*1a8c0*/  @!P3 NANOSLEEP.SYNCS 0x989680 ;  /* 0x009896800000b95d */ /* 0x004fea0003900000 */
[----:B------:R-:W2:Y:S02]  /*1a8d0*/  @!P3 SYNCS.PHASECHK.TRANS64 P3, [R13+URZ+0x344c0], R20 ;  /* 0x0344c0140d00b5a7 */ /* 0x000ea4000806007f */
[----:B--2---:R-:W-:Y:S05]  /*1a8e0*/  @!P3 BRA `(.L_x_128) ;  /* 0xfffffffc00ecb947 */ /* 0x004fea000383ffff */
[----:B------:R-:W-:Y:S05]  /*1a8f0*/  BRA `(.L_x_378) ;  /* 0xffffff7000587947 */ /* 0x000fea000383ffff */
.L_x_133:
[----:B-1----:R-:W-:-:S04]  /*1a900*/  IMAD.U32 R13, RZ, RZ, UR50 ;  /* 0x00000032ff0d7e24 */ /* 0x002fc8000f8e00ff */
[----:B------:R1:W2:Y:S03]  /*1a910*/  SYNCS.PHASECHK.TRANS64.TRYWAIT P3, [R13+URZ+0x344c8], R20 ;  /* 0x0344c8140d0075a7 */ /* 0x0002a6000806017f */
[----:B--2---:R-:W-:Y:S05]  /*1a920*/  @!P3 NANOSLEEP.SYNCS 0x989680 ;  /* 0x009896800000b95d */ /* 0x004fea0003900000 */
[----:B------:R-:W2:Y:S02]  /*1a930*/  @!P3 SYNCS.PHASECHK.TRANS64 P3, [R13+URZ+0x344c8], R20 ;  /* 0x0344c8140d00b5a7 */ /* 0x000ea4000806007f */
[----:B--2---:R-:W-:Y:S05]  /*1a940*/  @!P3 BRA `(.L_x_133) ;  /* 0xfffffffc00ecb947 */ /* 0x004fea000383ffff */
[----:B------:R-:W-:Y:S05]  /*1a950*/  BRA `(.L_x_379) ;  /* 0xffffff7400d87947 */ /* 0x000fea000383ffff */
.L_x_138:
[----:B-1----:R-:W-:-:S04]  /*1a960*/  MOV R13, UR50 ;  /* 0x00000032000d7c02 */ /* 0x002fc80008000f00 */
[----:B------:R1:W2:Y:S03]  /*1a970*/  SYNCS.PHASECHK.TRANS64.TRYWAIT P3, [R13+URZ+0x344d0], R20 ;  /* 0x0344d0140d0075a7 */ /* 0x0002a6000806017f */
[----:B--2---:R-:W-:Y:S05]  /*1a980*/  @!P3 NANOSLEEP.SYNCS 0x989680 ;  /* 0x009896800000b95d */ /* 0x004fea0003900000 */
[----:B------:R-:W2:Y:S02]  /*1a990*/  @!P3 SYNCS.PHASECHK.TRANS64 P3, [R13+URZ+0x344d0], R20 ;  /* 0x0344d0140d00b5a7 */ /* 0x000ea4000806007f */
[----:B--2---:R-:W-:Y:S05]  /*1a9a0*/  @!P3 BRA `(.L_x_138) ;  /* 0xfffffffc00ecb947 */ /* 0x004fea000383ffff */
[----:B------:R-:W-:Y:S05]  /*1a9b0*/  BRA `(.L_x_380) ;  /* 0xffffff7c00187947 */ /* 0x000fea000383ffff */
.L_x_143:
[----:B-1----:R-:W-:-:S04]  /*1a9c0*/  IMAD.U32 R13, RZ, RZ, UR50 ;  /* 0x00000032ff0d7e24 */ /* 0x002fc8000f8e00ff */
[----:B------:R1:W2:Y:S03]  /*1a9d0*/  SYNCS.PHASECHK.TRANS64.TRYWAIT P3, [R13+URZ+0x344d8], R20 ;  /* 0x0344d8140d0075a7 */ /* 0x0002a6000806017f */
[----:B--2---:R-:W-:Y:S05]  /*1a9e0*/  @!P3 NANOSLEEP.SYNCS 0x989680 ;  /* 0x009896800000b95d */ /* 0x004fea0003900000 */
[----:B------:R-:W2:Y:S02]  /*1a9f0*/  @!P3 SYNCS.PHASECHK.TRANS64 P3, [R13+URZ+0x344d8], R20 ;  /* 0x0344d8140d00b5a7 */ /* 0x000ea4000806007f */
[----:B--2---:R-:W-:Y:S05]  /*1aa00*/  @!P3 BRA `(.L_x_143) ;  /* 0xfffffffc00ecb947 */ /* 0x004fea000383ffff */
[----:B------:R-:W-:Y:S05]  /*1aa10*/  BRA `(.L_x_381) ;  /* 0xffffff8000987947 */ /* 0x000fea000383ffff */
.L_x_148:
[----:B-1----:R-:W-:-:S04]  /*1aa20*/  MOV R3, UR4 ;  /* 0x0000000400037c02 */ /* 0x002fc80008000f00 */
[----:B------:R1:W2:Y:S03]  /*1aa30*/  SYNCS.PHASECHK.TRANS64.TRYWAIT P2, [R3+URZ+0x34400], R0 ;  /* 0x03440000030075a7 */ /* 0x0002a6000804017f */
[----:B--2---:R-:W-:Y:S05]  /*1aa40*/  @!P2 NANOSLEEP.SYNCS 0x989680 ;  /* 0x009896800000a95d */ /* 0x004fea0003900000 */
[----:B------:R-:W2:Y:S02]  /*1aa50*/  @!P2 SYNCS.PHASECHK.TRANS64 P2, [R3+URZ+0x34400], R0 ;  /* 0x034400000300a5a7 */ /* 0x000ea4000804007f */
[----:B--2---:R-:W-:Y:S05]  /*1aa60*/  @!P2 BRA `(.L_x_148) ;  /* 0xfffffffc00eca947 */ /* 0x004fea000383ffff */
[----:B------:R-:W-:Y:S05]  /*1aa70*/  BRA `(.L_x_382) ;  /* 0xffffff8400f47947 */ /* 0x000fea000383ffff */
.L_x_152:
[----:B--2---:R-:W-:-:S04]  /*1aa80*/  IMAD.U32 R3, RZ, RZ, UR4 ;  /* 0x00000004ff037e24 */ /* 0x004fc8000f8e00ff */
[----:B------:R2:W3:Y:S03]  /*1aa90*/  SYNCS.PHASECHK.TRANS64.TRYWAIT P2, [R3+URZ+0x34400], R2 ;  /* 0x03440002030075a7 */ /* 0x0004e6000804017f */
[----:B---3--:R-:W-:Y:S05]  /*1aaa0*/  @!P2 NANOSLEEP.SYNCS 0x989680 ;  /* 0x009896800000a95d */ /* 0x008fea0003900000 */
[----:B------:R-:W3:Y:S02]  /*1aab0*/  @!P2 SYNCS.PHASECHK.TRANS64 P2, [R3+URZ+0x34400], R2 ;  /* 0x034400020300a5a7 */ /* 0x000ee4000804007f */
[----:B---3--:R-:W-:Y:S05]  /*1aac0*/  @!P2 BRA `(.L_x_152) ;  /* 0xfffffffc00eca947 */ /* 0x008fea000383ffff */
[----:B------:R-:W-:Y:S05]  /*1aad0*/  BRA `(.L_x_383) ;  /* 0xffffff88009c7947 */ /* 0x000fea000383ffff */
.L_x_170:
[----:B-1----:R-:W-:-:S04]  /*1aae0*/  MOV R3, UR5 ;  /* 0x0000000500037c02 */ /* 0x002fc80008000f00 */
[----:B------:R1:W2:Y:S03]  /*1aaf0*/  SYNCS.PHASECHK.TRANS64.TRYWAIT P0, [R3+URZ+0x34508], R0 ;  /* 0x03450800030075a7 */ /* 0x0002a6000800017f */
[----:B--2---:R-:W-:Y:S05]  /*1ab00*/  @!P0 NANOSLEEP.SYNCS 0x989680 ;  /* 0x009896800000895d */ /* 0x004fea0003900000 */
[----:B------:R-:W2:Y:S02]  /*1ab10*/  @!P0 SYNCS.PHASECHK.TRANS64 P0, [R3+URZ+0x34508], R0 ;  /* 0x03450800030085a7 */ /* 0x000ea4000800007f */
[----:B--2---:R-:W-:Y:S05]  /*1ab20*/  @!P0 BRA `(.L_x_170) ;  /* 0xfffffffc00ec8947 */ /* 0x004fea000383ffff */
[----:B------:R-:W-:Y:S05]  /*1ab30*/  BRA `(.L_x_384) ;  /* 0xffffff9400f47947 */ /* 0x000fea000383ffff */
.L_x_172:
[----:B-1----:R-:W-:-:S04]  /*1ab40*/  IMAD.U32 R6, RZ, RZ, UR6 ;  /* 0x00000006ff067e24 */ /* 0x002fc8000f8e00ff */
[----:B------:R1:W2:Y:S03]  /*1ab50*/  SYNCS.PHASECHK.TRANS64.TRYWAIT P0, [R6+URZ+0x34400], R3 ;  /* 0x03440003060075a7 */ /* 0x0002a6000800017f */
[----:B--2---:R-:W-:Y:S05]  /*1ab60*/  @!P0 NANOSLEEP.SYNCS 0x989680 ;  /* 0x009896800000895d */ /* 0x004fea0003900000 */
[----:B------:R-:W2:Y:S02]  /*1ab70*/  @!P0 SYNCS.PHASECHK.TRANS64 P0, [R6+URZ+0x34400], R3 ;  /* 0x03440003060085a7 */ /* 0x000ea4000800007f */
[----:B--2---:R-:W-:Y:S05]  /*1ab80*/  @!P0 BRA `(.L_x_172) ;  /* 0xfffffffc00ec8947 */ /* 0x004fea000383ffff */
[----:B------:R-:W-:Y:S05]  /*1ab90*/  BRA `(.L_x_385) ;  /* 0xffffff9800207947 */ /* 0x000fea000383ffff */
.L_x_178:
[----:B--2---:R-:W-:-:S04]  /*1aba0*/  MOV R3, UR5 ;  /* 0x0000000500037c02 */ /* 0x004fc80008000f00 */
[----:B------:R2:W3:Y:S03]  /*1abb0*/  SYNCS.PHASECHK.TRANS64.TRYWAIT P1, [R3+URZ+0x344e0], R8 ;  /* 0x0344e008030075a7 */ /* 0x0004e6000802017f */
[----:B---3--:R-:W-:Y:S05]  /*1abc0*/  @!P1 NANOSLEEP.SYNCS 0x989680 ;  /* 0x009896800000995d */ /* 0x008fea0003900000 */
[----:B------:R-:W3:Y:S02]  /*1abd0*/  @!P1 SYNCS.PHASECHK.TRANS64 P1, [R3+URZ+0x344e0], R8 ;  /* 0x0344e008030095a7 */ /* 0x000ee4000802007f */
[----:B---3--:R-:W-:Y:S05]  /*1abe0*/  @!P1 BRA `(.L_x_178) ;  /* 0xfffffffc00ec9947 */ /* 0x008fea000383ffff */
[----:B------:R-:W-:Y:S05]  /*1abf0*/  BRA `(.L_x_386) ;  /* 0xffffff9800cc7947 */ /* 0x000fea000383ffff */
.L_x_184:
[----:B--2---:R-:W-:-:S04]  /*1ac00*/  IMAD.U32 R3, RZ, RZ, UR5 ;  /* 0x00000005ff037e24 */ /* 0x004fc8000f8e00ff */
[----:B------:R2:W4:Y:S03]  /*1ac10*/  SYNCS.PHASECHK.TRANS64.TRYWAIT P1, [R3+URZ+0x344e8], R8 ;  /* 0x0344e808030075a7 */ /* 0x000526000802017f */
[----:B----4-:R-:W-:Y:S05]  /*1ac20*/  @!P1 NANOSLEEP.SYNCS 0x989680 ;  /* 0x009896800000995d */ /* 0x010fea0003900000 */
[----:B------:R-:W4:Y:S02]  /*1ac30*/  @!P1 SYNCS.PHASECHK.TRANS64 P1, [R3+URZ+0x344e8], R8 ;  /* 0x0344e808030095a7 */ /* 0x000f24000802007f */
[----:B----4-:R-:W-:Y:S05]  /*1ac40*/  @!P1 BRA `(.L_x_184) ;  /* 0xfffffffc00ec9947 */ /* 0x010fea000383ffff */
[----:B------:R-:W-:Y:S05]  /*1ac50*/  BRA `(.L_x_387) ;  /* 0xffffff9c00087947 */ /* 0x000fea000383ffff */
.L_x_190:
[----:B-12---:R-:W-:-:S04]  /*1ac60*/  MOV R3, UR5 ;  /* 0x0000000500037c02 */ /* 0x006fc80008000f00 */
[----:B------:R1:W2:Y:S03]  /*1ac70*/  SYNCS.PHASECHK.TRANS64.TRYWAIT P1, [R3+URZ+0x344f0], R8 ;  /* 0x0344f008030075a7 */ /* 0x0002a6000802017f */
[----:B--2---:R-:W-:Y:S05]  /*1ac80*/  @!P1 NANOSLEEP.SYNCS 0x989680 ;  /* 0x009896800000995d */ /* 0x004fea0003900000 */
[----:B------:R-:W2:Y:S02]  /*1ac90*/  @!P1 SYNCS.PHASECHK.TRANS64 P1, [R3+URZ+0x344f0], R8 ;  /* 0x0344f008030095a7 */ /* 0x000ea4000802007f */
[----:B--2---:R-:W-:Y:S05]  /*1aca0*/  @!P1 BRA `(.L_x_190) ;  /* 0xfffffffc00ec9947 */ /* 0x004fea000383ffff */
[----:B------:R-:W-:Y:S05]  /*1acb0*/  BRA `(.L_x_388) ;  /* 0xffffff9c00507947 */ /* 0x000fea000383ffff */
.L_x_196:
[----:B-12---:R-:W-:-:S04]  /*1acc0*/  IMAD.U32 R3, RZ, RZ, UR5 ;  /* 0x00000005ff037e24 */ /* 0x006fc8000f8e00ff */
[----:B------:R1:W2:Y:S03]  /*1acd0*/  SYNCS.PHASECHK.TRANS64.TRYWAIT P1, [R3+URZ+0x344f8], R8 ;  /* 0x0344f808030075a7 */ /* 0x0002a6000802017f */
[----:B--2---:R-:W-:Y:S05]  /*1ace0*/  @!P1 NANOSLEEP.SYNCS 0x989680 ;  /* 0x009896800000995d */ /* 0x004fea0003900000 */
[----:B------:R-:W2:Y:S02]  /*1acf0*/  @!P1 SYNCS.PHASECHK.TRANS64 P1, [R3+URZ+0x344f8], R8 ;  /* 0x0344f808030095a7 */ /* 0x000ea4000802007f */
[----:B--2---:R-:W-:Y:S05]  /*1ad00*/  @!P1 BRA `(.L_x_196) ;  /* 0xfffffffc00ec9947 */ /* 0x004fea000383ffff */
[----:B------:R-:W-:Y:S05]  /*1ad10*/  BRA `(.L_x_389) ;  /* 0xffffff9c00907947 */ /* 0x000fea000383ffff */
.L_x_202:
[----:B-12---:R-:W-:-:S04]  /*1ad20*/  MOV R3, UR5 ;  /* 0x0000000500037c02 */ /* 0x006fc80008000f00 */
[----:B------:R1:W2:Y:S03]  /*1ad30*/  SYNCS.PHASECHK.TRANS64.TRYWAIT P1, [R3+URZ+0x344e0], R2 ;  /* 0x0344e002030075a7 */ /* 0x0002a6000802017f */
[----:B--2---:R-:W-:Y:S05]  /*1ad40*/  @!P1 NANOSLEEP.SYNCS 0x989680 ;  /* 0x009896800000995d */ /* 0x004fea0003900000 */
[----:B------:R-:W2:Y:S02]  /*1ad50*/  @!P1 SYNCS.PHASECHK.TRANS64 P1, [R3+URZ+0x344e0], R2 ;  /* 0x0344e002030095a7 */ /* 0x000ea4000802007f */
[----:B--2---:R-:W-:Y:S05]  /*1ad60*/  @!P1 BRA `(.L_x_202) ;  /* 0xfffffffc00ec9947 */ /* 0x004fea000383ffff */
[----:B------:R-:W-:Y:S05]  /*1ad70*/  BRA `(.L_x_390) ;  /* 0xffffff9c00dc7947 */ /* 0x000fea000383ffff */
.L_x_208:
[----:B-123--:R-:W-:-:S04]  /*1ad80*/  IMAD.U32 R3, RZ, RZ, UR5 ;  /* 0x00000005ff037e24 */ /* 0x00efc8000f8e00ff */
[----:B------:R1:W2:Y:S03]  /*1ad90*/  SYNCS.PHASECHK.TRANS64.TRYWAIT P1, [R3+URZ+0x344e8], R2 ;  /* 0x0344e802030075a7 */ /* 0x0002a6000802017f */
[----:B--2---:R-:W-:Y:S05]  /*1ada0*/  @!P1 NANOSLEEP.SYNCS 0x989680 ;  /* 0x009896800000995d */ /* 0x004fea0003900000 */
[----:B------:R-:W2:Y:S02]  /*1adb0*/  @!P1 SYNCS.PHASECHK.TRANS64 P1, [R3+URZ+0x344e8], R2 ;  /* 0x0344e802030095a7 */ /* 0x000ea4000802007f */
[----:B--2---:R-:W-:Y:S05]  /*1adc0*/  @!P1 BRA `(.L_x_208) ;  /* 0xfffffffc00ec9947 */ /* 0x004fea000383ffff */
[----:B------:R-:W-:Y:S05]  /*1add0*/  BRA `(.L_x_391) ;  /* 0xffffffa000107947 */ /* 0x000fea000383ffff */
.L_x_214:
[----:B-1234-:R-:W-:-:S04]  /*1ade0*/  MOV R3, UR5 ;  /* 0x0000000500037c02 */ /* 0x01efc80008000f00 */
[----:B------:R1:W2:Y:S03]  /*1adf0*/  SYNCS.PHASECHK.TRANS64.TRYWAIT P1, [R3+URZ+0x344f0], R2 ;  /* 0x0344f002030075a7 */ /* 0x0002a6000802017f */
[----:B--2---:R-:W-:Y:S05]  /*1ae00*/  @!P1 NANOSLEEP.SYNCS 0x989680 ;  /* 0x009896800000995d */ /* 0x004fea0003900000 */
[----:B------:R-:W2:Y:S02]  /*1ae10*/  @!P1 SYNCS.PHASECHK.TRANS64 P1, [R3+URZ+0x344f0], R2 ;  /* 0x0344f002030095a7 */ /* 0x000ea4000802007f */
[----:B--2---:R-:W-:Y:S05]  /*1ae20*/  @!P1 BRA `(.L_x_214) ;  /* 0xfffffffc00ec9947 */ /* 0x004fea000383ffff */
[----:B------:R-:W-:Y:S05]  /*1ae30*/  BRA `(.L_x_392) ;  /* 0xffffffa0004c7947 */ /* 0x000fea000383ffff */
.L_x_220:
[----:B-1234-:R-:W-:-:S04]  /*1ae40*/  IMAD.U32 R3, RZ, RZ, UR5 ;  /* 0x00000005ff037e24 */ /* 0x01efc8000f8e00ff */
[----:B------:R1:W2:Y:S03]  /*1ae50*/  SYNCS.PHASECHK.TRANS64.TRYWAIT P1, [R3+URZ+0x344f8], R2 ;  /* 0x0344f802030075a7 */ /* 0x0002a6000802017f */
[----:B--2---:R-:W-:Y:S05]  /*1ae60*/  @!P1 NANOSLEEP.SYNCS 0x989680 ;  /* 0x009896800000995d */ /* 0x004fea0003900000 */
[----:B------:R-:W2:Y:S02]  /*1ae70*/  @!P1 SYNCS.PHASECHK.TRANS64 P1, [R3+URZ+0x344f8], R2 ;  /* 0x0344f802030095a7 */ /* 0x000ea4000802007f */
[----:B--2---:R-:W-:Y:S05]  /*1ae80*/  @!P1 BRA `(.L_x_220) ;  /* 0xfffffffc00ec9947 */ /* 0x004fea000383ffff */
[----:B------:R-:W-:Y:S05]  /*1ae90*/  BRA `(.L_x_393) ;  /* 0xffffffa000807947 */ /* 0x000fea000383ffff */
.L_x_226:
[----:B-1234-:R-:W-:-:S04]  /*1aea0*/  MOV R3, UR5 ;  /* 0x0000000500037c02 */ /* 0x01efc80008000f00 */
[----:B------:R1:W2:Y:S03]  /*1aeb0*/  SYNCS.PHASECHK.TRANS64.TRYWAIT P1, [R3+URZ+0x344e0], R8 ;  /* 0x0344e008030075a7 */ /* 0x0002a6000802017f */
[----:B--2---:R-:W-:Y:S05]  /*1aec0*/  @!P1 NANOSLEEP.SYNCS 0x989680 ;  /* 0x009896800000995d */ /* 0x004fea0003900000 */
[----:B------:R-:W2:Y:S02]  /*1aed0*/  @!P1 SYNCS.PHASECHK.TRANS64 P1, [R3+URZ+0x344e0], R8 ;  /* 0x0344e008030095a7 */ /* 0x000ea4000802007f */
[----:B--2---:R-:W-:Y:S05]  /*1aee0*/  @!P1 BRA `(.L_x_226) ;  /* 0xfffffffc00ec9947 */ /* 0x004fea000383ffff */
[----:B------:R-:W-:Y:S05]  /*1aef0*/  BRA `(.L_x_394) ;  /* 0xffffffa000bc7947 */ /* 0x000fea000383ffff */
.L_x_232:
[----:B-1234-:R-:W-:-:S04]  /*1af00*/  IMAD.U32 R3, RZ, RZ, UR5 ;  /* 0x00000005ff037e24 */ /* 0x01efc8000f8e00ff */
[----:B------:R1:W2:Y:S03]  /*1af10*/  SYNCS.PHASECHK.TRANS64.TRYWAIT P1, [R3+URZ+0x344e8], R8 ;  /* 0x0344e808030075a7 */ /* 0x0002a6000802017f */
[----:B--2---:R-:W-:Y:S05]  /*1af20*/  @!P1 NANOSLEEP.SYNCS 0x989680 ;  /* 0x009896800000995d */ /* 0x004fea0003900000 */
[----:B------:R-:W2:Y:S02]  /*1af30*/  @!P1 SYNCS.PHASECHK.TRANS64 P1, [R3+URZ+0x344e8], R8 ;  /* 0x0344e808030095a7 */ /* 0x000ea4000802007f */
[----:B--2---:R-:W-:Y:S05]  /*1af40*/  @!P1 BRA `(.L_x_232) ;  /* 0xfffffffc00ec9947 */ /* 0x004fea000383ffff */
[----:B------:R-:W-:Y:S05]  /*1af50*/  BRA `(.L_x_395) ;  /* 0xffffffa000f07947 */ /* 0x000fea000383ffff */
.L_x_238:
[----:B-1234-:R-:W-:-:S04]  /*1af60*/  MOV R3, UR5 ;  /* 0x0000000500037c02 */ /* 0x01efc80008000f00 */
[----:B------:R1:W2:Y:S03]  /*1af70*/  SYNCS.PHASECHK.TRANS64.TRYWAIT P1, [R3+URZ+0x344f0], R8 ;  /* 0x0344f008030075a7 */ /* 0x0002a6000802017f */
[----:B--2---:R-:W-:Y:S05]  /*1af80*/  @!P1 NANOSLEEP.SYNCS 0x989680 ;  /* 0x009896800000995d */ /* 0x004fea0003900000 */
[----:B------:R-:W2:Y:S02]  /*1af90*/  @!P1 SYNCS.PHASECHK.TRANS64 P1, [R3+URZ+0x344f0], R8 ;  /* 0x0344f008030095a7 */ /* 0x000ea4000802007f */
[----:B--2---:R-:W-:Y:S05]  /*1afa0*/  @!P1 BRA `(.L_x_238) ;  /* 0xfffffffc00ec9947 */ /* 0x004fea000383ffff */
[----:B------:R-:W-:Y:S05]  /*1afb0*/  BRA `(.L_x_396) ;  /* 0xffffffa4002c7947 */ /* 0x000fea000383ffff */
.L_x_244:
[----:B-1234-:R-:W-:-:S04]  /*1afc0*/  IMAD.U32 R3, RZ, RZ, UR5 ;  /* 0x00000005ff037e24 */ /* 0x01efc8000f8e00ff */
[----:B------:R1:W2:Y:S03]  /*1afd0*/  SYNCS.PHASECHK.TRANS64.TRYWAIT P1, [R3+URZ+0x344f8], R8 ;  /* 0x0344f808030075a7 */ /* 0x0002a6000802017f */
[----:B--2---:R-:W-:Y:S05]  /*1afe0*/  @!P1 NANOSLEEP.SYNCS 0x989680 ;  /* 0x009896800000995d */ /* 0x004fea0003900000 */
[----:B------:R-:W2:Y:S02]  /*1aff0*/  @!P1 SYNCS.PHASECHK.TRANS64 P1, [R3+URZ+0x344f8], R8 ;  /* 0x0344f808030095a7 */ /* 0x000ea4000802007f */
[----:B--2---:R-:W-:Y:S05]  /*1b000*/  @!P1 BRA `(.L_x_244) ;  /* 0xfffffffc00ec9947 */ /* 0x004fea000383ffff */
[----:B------:R-:W-:Y:S05]  /*1b010*/  BRA `(.L_x_397) ;  /* 0xffffffa400607947 */ /* 0x000fea000383ffff */
.L_x_250:
[----:B-1234-:R-:W-:-:S04]  /*1b020*/  MOV R3, UR5 ;  /* 0x0000000500037c02 */ /* 0x01efc80008000f00 */
[----:B------:R1:W2:Y:S03]  /*1b030*/  SYNCS.PHASECHK.TRANS64.TRYWAIT P1, [R3+URZ+0x344e0], R2 ;  /* 0x0344e002030075a7 */ /* 0x0002a6000802017f */
[----:B--2---:R-:W-:Y:S05]  /*1b040*/  @!P1 NANOSLEEP.SYNCS 0x989680 ;  /* 0x009896800000995d */ /* 0x004fea0003900000 */
[----:B------:R-:W2:Y:S02]  /*1b050*/  @!P1 SYNCS.PHASECHK.TRANS64 P1, [R3+URZ+0x344e0], R2 ;  /* 0x0344e002030095a7 */ /* 0x000ea4000802007f */
[----:B--2---:R-:W-:Y:S05]  /*1b060*/  @!P1 BRA `(.L_x_250) ;  /* 0xfffffffc00ec9947 */ /* 0x004fea000383ffff */
[----:B------:R-:W-:Y:S05]  /*1b070*/  BRA `(.L_x_398) ;  /* 0xffffffa4009c7947 */ /* 0x000fea000383ffff */
.L_x_256:
[----:B-1234-:R-:W-:-:S04]  /*1b080*/  IMAD.U32 R3, RZ, RZ, UR5 ;  /* 0x00000005ff037e24 */ /* 0x01efc8000f8e00ff */
[----:B------:R1:W2:Y:S03]  /*1b090*/  SYNCS.PHASECHK.TRANS64.TRYWAIT P1, [R3+URZ+0x344e8], R2 ;  /* 0x0344e802030075a7 */ /* 0x0002a6000802017f */
[----:B--2---:R-:W-:Y:S05]  /*1b0a0*/  @!P1 NANOSLEEP.SYNCS 0x989680 ;  /* 0x009896800000995d */ /* 0x004fea0003900000 */
[----:B------:R-:W2:Y:S02]  /*1b0b0*/  @!P1 SYNCS.PHASECHK.TRANS64 P1, [R3+URZ+0x344e8], R2 ;  /* 0x0344e802030095a7 */ /* 0x000ea4000802007f */
[----:B--2---:R-:W-:Y:S05]  /*1b0c0*/  @!P1 BRA `(.L_x_256) ;  /* 0xfffffffc00ec9947 */ /* 0x004fea000383ffff */
[----:B------:R-:W-:Y:S05]  /*1b0d0*/  BRA `(.L_x_399) ;  /* 0xffffffa400d07947 */ /* 0x000fea000383ffff */
.L_x_262:
[----:B-1234-:R-:W-:-:S04]  /*1b0e0*/  MOV R3, UR5 ;  /* 0x0000000500037c02 */ /* 0x01efc80008000f00 */
[----:B------:R1:W2:Y:S03]  /*1b0f0*/  SYNCS.PHASECHK.TRANS64.TRYWAIT P1, [R3+URZ+0x344f0], R2 ;  /* 0x0344f002030075a7 */ /* 0x0002a6000802017f */
[----:B--2---:R-:W-:Y:S05]  /*1b100*/  @!P1 NANOSLEEP.SYNCS 0x989680 ;  /* 0x009896800000995d */ /* 0x004fea0003900000 */
[----:B------:R-:W2:Y:S02]  /*1b110*/  @!P1 SYNCS.PHASECHK.TRANS64 P1, [R3+URZ+0x344f0], R2 ;  /* 0x0344f002030095a7 */ /* 0x000ea4000802007f */
[----:B--2---:R-:W-:Y:S05]  /*1b120*/  @!P1 BRA `(.L_x_262) ;  /* 0xfffffffc00ec9947 */ /* 0x004fea000383ffff */
[----:B------:R-:W-:Y:S05]  /*1b130*/  BRA `(.L_x_400) ;  /* 0xffffffa8000c7947 */ /* 0x000fea000383ffff */
.L_x_268:
[----:B-1234-:R-:W-:-:S04]  /*1b140*/  IMAD.U32 R3, RZ, RZ, UR5 ;  /* 0x00000005ff037e24 */ /* 0x01efc8000f8e00ff */
[----:B------:R1:W2:Y:S03]  /*1b150*/  SYNCS.PHASECHK.TRANS64.TRYWAIT P1, [R3+URZ+0x344f8], R2 ;  /* 0x0344f802030075a7 */ /* 0x0002a6000802017f */
[----:B--2---:R-:W-:Y:S05]  /*1b160*/  @!P1 NANOSLEEP.SYNCS 0x989680 ;  /* 0x009896800000995d */ /* 0x004fea0003900000 */
[----:B------:R-:W2:Y:S02]  /*1b170*/  @!P1 SYNCS.PHASECHK.TRANS64 P1, [R3+URZ+0x344f8], R2 ;  /* 0x0344f802030095a7 */ /* 0x000ea4000802007f */
[----:B--2---:R-:W-:Y:S05]  /*1b180*/  @!P1 BRA `(.L_x_268) ;  /* 0xfffffffc00ec9947 */ /* 0x004fea000383ffff */
[----:B------:R-:W-:Y:S05]  /*1b190*/  BRA `(.L_x_401) ;  /* 0xffffffa800407947 */ /* 0x000fea000383ffff */
.L_x_283:
[----:B-1----:R-:W-:-:S04]  /*1b1a0*/  MOV R3, UR5 ;  /* 0x0000000500037c02 */ /* 0x002fc80008000f00 */
[----:B------:R1:W2:Y:S03]  /*1b1b0*/  SYNCS.PHASECHK.TRANS64.TRYWAIT P0, [R3+URZ+0x344e0], R8 ;  /* 0x0344e008030075a7 */ /* 0x0002a6000800017f */
[----:B--2---:R-:W-:Y:S05]  /*1b1c0*/  @!P0 NANOSLEEP.SYNCS 0x989680 ;  /* 0x009896800000895d */ /* 0x004fea0003900000 */
[----:B------:R-:W2:Y:S02]  /*1b1d0*/  @!P0 SYNCS.PHASECHK.TRANS64 P0, [R3+URZ+0x344e0], R8 ;  /* 0x0344e008030085a7 */ /* 0x000ea4000800007f */
[----:B--2---:R-:W-:Y:S05]  /*1b1e0*/  @!P0 BRA `(.L_x_283) ;  /* 0xfffffffc00ec8947 */ /* 0x004fea000383ffff */
[----:B------:R-:W-:Y:S05]  /*1b1f0*/  BRA `(.L_x_402) ;  /* 0xffffffac00d07947 */ /* 0x000fea000383ffff */
.L_x_285:
[----:B-1----:R-:W-:-:S04]  /*1b200*/  IMAD.U32 R3, RZ, RZ, UR5 ;  /* 0x00000005ff037e24 */ /* 0x002fc8000f8e00ff */
[----:B------:R1:W2:Y:S03]  /*1b210*/  SYNCS.PHASECHK.TRANS64.TRYWAIT P0, [R3+URZ+0x344e8], R8 ;  /* 0x0344e808030075a7 */ /* 0x0002a6000800017f */
[----:B--2---:R-:W-:Y:S05]  /*1b220*/  @!P0 NANOSLEEP.SYNCS 0x989680 ;  /* 0x009896800000895d */ /* 0x004fea0003900000 */
[----:B------:R-:W2:Y:S02]  /*1b230*/  @!P0 SYNCS.PHASECHK.TRANS64 P0, [R3+URZ+0x344e8], R8 ;  /* 0x0344e808030085a7 */ /* 0x000ea4000800007f */
[----:B--2---:R-:W-:Y:S05]  /*1b240*/  @!P0 BRA `(.L_x_285) ;  /* 0xfffffffc00ec8947 */ /* 0x004fea000383ffff */
[----:B------:R-:W-:Y:S05]  /*1b250*/  BRA `(.L_x_403) ;  /* 0xffffffac00c87947 */ /* 0x000fea000383ffff */
.L_x_287:
[----:B-1----:R-:W-:-:S04]  /*1b260*/  MOV R3, UR5 ;  /* 0x0000000500037c02 */ /* 0x002fc80008000f00 */
[----:B------:R1:W2:Y:S03]  /*1b270*/  SYNCS.PHASECHK.TRANS64.TRYWAIT P0, [R3+URZ+0x344f0], R8 ;  /* 0x0344f008030075a7 */ /* 0x0002a6000800017f */
[----:B--2---:R-:W-:Y:S05]  /*1b280*/  @!P0 NANOSLEEP.SYNCS 0x989680 ;  /* 0x009896800000895d */ /* 0x004fea0003900000 */
[----:B------:R-:W2:Y:S02]  /*1b290*/  @!P0 SYNCS.PHASECHK.TRANS64 P0, [R3+URZ+0x344f0], R8 ;  /* 0x0344f008030085a7 */ /* 0x000ea4000800007f */
[----:B--2---:R-:W-:Y:S05]  /*1b2a0*/  @!P0 BRA `(.L_x_287) ;  /* 0xfffffffc00ec8947 */ /* 0x004fea000383ffff */
[----:B------:R-:W-:Y:S05]  /*1b2b0*/  BRA `(.L_x_404) ;  /* 0xffffffac00c07947 */ /* 0x000fea000383ffff */
.L_x_299:
[----:B------:R-:W-:Y:S01]  /*1b2c0*/  BSSY B1, `(.L_x_405) ;  /* 0x0000006000017945 */ /* 0x000fe20003800000 */
[----:B------:R-:W-:-:S07]  /*1b2d0*/  IMAD.MOV.U32 R15, RZ, RZ, -0x1 ;  /* 0xffffffffff0f7424 */ /* 0x000fce00078e00ff */
[----:B------:R-:W-:Y:S05]  /*1b2e0*/  WARPSYNC.COLLECTIVE R15, `(.L_x_406) ;  /* 0x000000000f0c7348 */ /* 0x000fea0003c00000 */
[----:B------:R-:W-:Y:S02]  /*1b2f0*/  ELECT P6, UR62, PT ;  /* 0x00000000003e782f */ /* 0x000fe400038c0000 */
[----:B------:R-:W-:Y:S01]  /*1b300*/  MOV R14, UR62 ;  /* 0x0000003e000e7c02 */ /* 0x000fe20008000f00 */
[----:B------:R-:W-:Y:S10]  /*1b310*/  ENDCOLLECTIVE ;  /* 0x000000000000791b */ /* 0x000ff40003800000 */
.L_x_406:
[----:B------:R-:W-:Y:S05]  /*1b320*/  BSYNC B1 ;  /* 0x0000000000017941 */ /* 0x000fea0003800000 */
.L_x_405:
[----:B------:R-:W-:Y:S05]  /*1b330*/  BRA `(.L_x_407) ;  /* 0xffffffb800cc7947 */ /* 0x000fea000383ffff */
.L_x_302:
[----:B-1----:R1:W3:Y:S02]  /*1b340*/  SYNCS.PHASECHK.TRANS64.TRYWAIT P0, [R8+URZ+0x344a0], R5 ;  /* 0x0344a005080075a7 */ /* 0x0022e4000800017f */
[----:B---3--:R-:W-:Y:S05]  /*1b350*/  @!P0 NANOSLEEP.SYNCS 0x989680 ;  /* 0x009896800000895d */ /* 0x008fea0003900000 */
[----:B------:R-:W3:Y:S02]  /*1b360*/  @!P0 SYNCS.PHASECHK.TRANS64 P0, [R8+URZ+0x344a0], R5 ;  /* 0x0344a005080085a7 */ /* 0x000ee4000800007f */
[----:B---3--:R-:W-:Y:S05]  /*1b370*/  @!P0 BRA `(.L_x_302) ;  /* 0xfffffffc00f08947 */ /* 0x008fea000383ffff */
[----:B------:R-:W-:Y:S05]  /*1b380*/  BRA `(.L_x_408) ;  /* 0xffffffb800f87947 */ /* 0x000fea000383ffff */
.L_x_307:
[----:B--2---:R2:W3:Y:S02]  /*1b390*/  SYNCS.PHASECHK.TRANS64.TRYWAIT P0, [R3+URZ+0x34400], R2 ;  /* 0x03440002030075a7 */ /* 0x0044e4000800017f */
[----:B---3--:R-:W-:Y:S05]  /*1b3a0*/  @!P0 NANOSLEEP.SYNCS 0x989680 ;  /* 0x009896800000895d */ /* 0x008fea0003900000 */
[----:B------:R-:W3:Y:S02]  /*1b3b0*/  @!P0 SYNCS.PHASECHK.TRANS64 P0, [R3+URZ+0x34400], R2 ;  /* 0x03440002030085a7 */ /* 0x000ee4000800007f */
[----:B---3--:R-:W-:Y:S05]  /*1b3c0*/  @!P0 BRA `(.L_x_307) ;  /* 0xfffffffc00f08947 */ /* 0x008fea000383ffff */
[----:B------:R-:W-:Y:S05]  /*1b3d0*/  BRA `(.L_x_409) ;  /* 0xffffffbc00cc7947 */ /* 0x000fea000383ffff */
.L_x_310:
[----:B------:R-:W-:Y:S01]  /*1b3e0*/  BSSY B1, `(.L_x_410) ;  /* 0x0000006000017945 */ /* 0x000fe20003800000 */
[----:B------:R-:W-:-:S07]  /*1b3f0*/  MOV R15, 0xffffffff ;  /* 0xffffffff000f7802 */ /* 0x000fce0000000f00 */
[----:B-1---5:R-:W-:Y:S05]  /*1b400*/  WARPSYNC.COLLECTIVE R15, `(.L_x_411) ;  /* 0x000000000f0c7348 */ /* 0x022fea0003c00000 */
[----:B------:R-:W-:Y:S02]  /*1b410*/  ELECT P6, UR62, PT ;  /* 0x00000000003e782f */ /* 0x000fe400038c0000 */
[----:B------:R-:W-:Y:S01]  /*1b420*/  MOV R14, UR62 ;  /* 0x0000003e000e7c02 */ /* 0x000fe20008000f00 */
[----:B-1---5:R-:W-:Y:S10]  /*1b430*/  ENDCOLLECTIVE ;  /* 0x000000000000791b */ /* 0x022ff40003800000 */
.L_x_411:
[----:B------:R-:W-:Y:S05]  /*1b440*/  BSYNC B1 ;  /* 0x0000000000017941 */ /* 0x000fea0003800000 */
.L_x_410:
[----:B------:R-:W-:Y:S05]  /*1b450*/  BRA `(.L_x_412) ;  /* 0xffffffc000147947 */ /* 0x000fea000383ffff */
.L_x_313:
[----:B------:R-:W-:Y:S01]  /*1b460*/  BSSY B1, `(.L_x_413) ;  /* 0x0000005000017945 */ /* 0x000fe20003800000 */
[----:B--2---:R-:W-:-:S07]  /*1b470*/  IMAD.MOV.U32 R15, RZ, RZ, -0x1 ;  /* 0xffffffffff0f7424 */ /* 0x004fce00078e00ff */
[----:B-1---5:R-:W-:Y:S05]  /*1b480*/  WARPSYNC.COLLECTIVE R15, `(.L_x_414) ;  /* 0x000000000f087348 */ /* 0x022fea0003c00000 */
[----:B------:R-:W-:Y:S01]  /*1b490*/  NOP ;  /* 0x0000000000007918 */ /* 0x000fe20000000000 */
[----:B-1---5:R-:W-:Y:S01]  /*1b4a0*/  ENDCOLLECTIVE ;  /* 0x000000000000791b */ /* 0x022fe20003800000 */
.L_x_414:
[----:B------:R-:W-:Y:S05]  /*1b4b0*/  BSYNC B1 ;  /* 0x0000000000017941 */ /* 0x000fea0003800000 */
.L_x_413:
[----:B------:R-:W-:-:S07]  /*1b4c0*/  MOV R15, 0xffffffff ;  /* 0xffffffff000f7802 */ /* 0x000fce0000000f00 */
[----:B------:R-:W-:Y:S05]  /*1b4d0*/  WARPSYNC.COLLECTIVE R15, `(.L_x_415) ;  /* 0x000000000f0c7348 */ /* 0x000fea0003c00000 */
[----:B------:R-:W-:Y:S02]  /*1b4e0*/  ELECT P6, UR62, PT ;  /* 0x00000000003e782f */ /* 0x000fe400038c0000 */
[----:B------:R-:W-:Y:S01]  /*1b4f0*/  MOV R14, UR62 ;  /* 0x0000003e000e7c02 */ /* 0x000fe20008000f00 */
[----:B------:R-:W-:Y:S10]  /*1b500*/  ENDCOLLECTIVE ;  /* 0x000000000000791b */ /* 0x000ff40003800000 */
.L_x_415:
[----:B------:R-:W-:Y:S05]  /*1b510*/  BRA `(.L_x_416) ;  /* 0xffffffc400347947 */ /* 0x000fea000383ffff */
.L_x_316:
[----:B------:R-:W-:Y:S01]  /*1b520*/  BSSY B0, `(.L_x_417) ;  /* 0x0000006000007945 */ /* 0x000fe20003800000 */
[----:B------:R-:W-:-:S07]  /*1b530*/  IMAD.MOV.U32 R15, RZ, RZ, -0x1 ;  /* 0xffffffffff0f7424 */ /* 0x000fce00078e00ff */
[----:B-1---5:R-:W-:Y:S05]  /*1b540*/  WARPSYNC.COLLECTIVE R15, `(.L_x_418) ;  /* 0x000000000f0c7348 */ /* 0x022fea0003c00000 */
[----:B-----5:R-:W-:Y:S02]  /*1b550*/  ELECT P6, UR62, PT ;  /* 0x00000000003e782f */ /* 0x020fe400038c0000 */
[----:B------:R-:W-:Y:S01]  /*1b560*/  MOV R14, UR62 ;  /* 0x0000003e000e7c02 */ /* 0x000fe20008000f00 */
[----:B-1----:R-:W-:Y:S10]  /*1b570*/  ENDCOLLECTIVE ;  /* 0x000000000000791b */ /* 0x002ff40003800000 */
.L_x_418:
[----:B------:R-:W-:Y:S05]  /*1b580*/  BSYNC B0 ;  /* 0x0000000000007941 */ /* 0x000fea0003800000 */
.L_x_417:
[----:B------:R-:W-:Y:S05]  /*1b590*/  BRA `(.L_x_419) ;  /* 0xffffffc4008c7947 */ /* 0x000fea000383ffff */
.L_x_320:
[----:B-1----:R1:W2:Y:S02]  /*1b5a0*/  SYNCS.PHASECHK.TRANS64.TRYWAIT P0, [R7+URZ], R2 ;  /* 0x00000002070075a7 */ /* 0x0022a4000800017f */
[----:B--2---:R-:W-:Y:S05]  /*1b5b0*/  @!P0 NANOSLEEP.SYNCS 0x989680 ;  /* 0x009896800000895d */ /* 0x004fea0003900000 */
[----:B------:R-:W2:Y:S02]  /*1b5c0*/  @!P0 SYNCS.PHASECHK.TRANS64 P0, [R7+URZ], R2 ;  /* 0x00000002070085a7 */ /* 0x000ea4000800007f */
[----:B--2---:R-:W-:Y:S05]  /*1b5d0*/  @!P0 BRA `(.L_x_320) ;  /* 0xfffffffc00f08947 */ /* 0x004fea000383ffff */
[----:B------:R-:W-:Y:S05]  /*1b5e0*/  BRA `(.L_x_420) ;  /* 0xffffffc400c87947 */ /* 0x000fea000383ffff */
.L_x_321:
[----:B-1----:R1:W2:Y:S02]  /*1b5f0*/  SYNCS.PHASECHK.TRANS64.TRYWAIT P0, [R9+URZ], R4 ;  /* 0x00000004090075a7 */ /* 0x0022a4000800017f */
[----:B--2---:R-:W-:Y:S05]  /*1b600*/  @!P0 NANOSLEEP.SYNCS 0x989680 ;  /* 0x009896800000895d */ /* 0x004fea0003900000 */
[----:B------:R-:W2:Y:S02]  /*1b610*/  @!P0 SYNCS.PHASECHK.TRANS64 P0, [R9+URZ], R4 ;  /* 0x00000004090085a7 */ /* 0x000ea4000800007f */
[----:B--2---:R-:W-:Y:S05]  /*1b620*/  @!P0 BRA `(.L_x_321) ;  /* 0xfffffffc00f08947 */ /* 0x004fea000383ffff */
[----:B------:R-:W-:Y:S05]  /*1b630*/  BRA `(.L_x_421) ;  /* 0xffffffc400d87947 */ /* 0x000fea000383ffff */
.L_x_322:
[----:B--2---:R2:W3:Y:S02]  /*1b640*/  SYNCS.PHASECHK.TRANS64.TRYWAIT P0, [R6+URZ], R5 ;  /* 0x00000005060075a7 */ /* 0x0044e4000800017f */
[----:B---3--:R-:W-:Y:S05]  /*1b650*/  @!P0 NANOSLEEP.SYNCS 0x989680 ;  /* 0x009896800000895d */ /* 0x008fea0003900000 */
[----:B------:R-:W3:Y:S02]  /*1b660*/  @!P0 SYNCS.PHASECHK.TRANS64 P0, [R6+URZ], R5 ;  /* 0x00000005060085a7 */ /* 0x000ee4000800007f */
[----:B---3--:R-:W-:Y:S05]  /*1b670*/  @!P0 BRA `(.L_x_322) ;  /* 0xfffffffc00f08947 */ /* 0x008fea000383ffff */
[----:B------:R-:W-:Y:S05]  /*1b680*/  BRA `(.L_x_422) ;  /* 0xffffffc400e07947 */ /* 0x000fea000383ffff */
.L_x_340:
[----:B-1----:R1:W3:Y:S02]  /*1b690*/  SYNCS.PHASECHK.TRANS64.TRYWAIT P2, [R12+URZ+0x34440], R3 ;  /* 0x034440030c0075a7 */ /* 0x0022e4000804017f */
[----:B---3--:R-:W-:Y:S05]  /*1b6a0*/  @!P2 NANOSLEEP.SYNCS 0x989680 ;  /* 0x009896800000a95d */ /* 0x008fea0003900000 */
[----:B------:R-:W3:Y:S02]  /*1b6b0*/  @!P2 SYNCS.PHASECHK.TRANS64 P2, [R12+URZ+0x34440], R3 ;  /* 0x034440030c00a5a7 */ /* 0x000ee4000804007f */
[----:B---3--:R-:W-:Y:S05]  /*1b6c0*/  @!P2 BRA `(.L_x_340) ;  /* 0xfffffffc00f0a947 */ /* 0x008fea000383ffff */
[----:B------:R-:W-:Y:S05]  /*1b6d0*/  BRA `(.L_x_423) ;  /* 0xffffffe000fc7947 */ /* 0x000fea000383ffff */
.L_x_346:
[----:B-1----:R1:W2:Y:S02]  /*1b6e0*/  SYNCS.PHASECHK.TRANS64.TRYWAIT P0, [R3+URZ+0x34440], R0 ;  /* 0x03444000030075a7 */ /* 0x0022a4000800017f */
[----:B--2---:R-:W-:Y:S05]  /*1b6f0*/  @!P0 NANOSLEEP.SYNCS 0x989680 ;  /* 0x009896800000895d */ /* 0x004fea0003900000 */
[----:B------:R-:W2:Y:S02]  /*1b700*/  @!P0 SYNCS.PHASECHK.TRANS64 P0, [R3+URZ+0x34440], R0 ;  /* 0x03444000030085a7 */ /* 0x000ea4000800007f */
[----:B--2---:R-:W-:Y:S05]  /*1b710*/  @!P0 BRA `(.L_x_346) ;  /* 0xfffffffc00f08947 */ /* 0x004fea000383ffff */
[----:B------:R-:W-:Y:S05]  /*1b720*/  BRA `(.L_x_424) ;  /* 0xffffffe400647947 */ /* 0x000fea000383ffff */
.L_x_348:
[----:B-1----:R1:W2:Y:S02]  /*1b730*/  SYNCS.PHASECHK.TRANS64.TRYWAIT P0, [R3+URZ+0x34440], R0 ;  /* 0x03444000030075a7 */ /* 0x0022a4000800017f */
[----:B--2---:R-:W-:Y:S05]  /*1b740*/  @!P0 NANOSLEEP.SYNCS 0x989680 ;  /* 0x009896800000895d */ /* 0x004fea0003900000 */
[----:B------:R-:W2:Y:S02]  /*1b750*/  @!P0 SYNCS.PHASECHK.TRANS64 P0, [R3+URZ+0x34440], R0 ;  /* 0x03444000030085a7 */ /* 0x000ea4000800007f */
[----:B--2---:R-:W-:Y:S05]  /*1b760*/  @!P0 BRA `(.L_x_348) ;  /* 0xfffffffc00f08947 */ /* 0x004fea000383ffff */
[----:B------:R-:W-:Y:S05]  /*1b770*/  BRA `(.L_x_425) ;  /* 0xffffffe4007c7947 */ /* 0x000fea000383ffff */
.L_x_350:
[----:B-1----:R1:W2:Y:S02]  /*1b780*/  SYNCS.PHASECHK.TRANS64.TRYWAIT P0, [R3+URZ+0x34440], R0 ;  /* 0x03444000030075a7 */ /* 0x0022a4000800017f */
[----:B--2---:R-:W-:Y:S05]  /*1b790*/  @!P0 NANOSLEEP.SYNCS 0x989680 ;  /* 0x009896800000895d */ /* 0x004fea0003900000 */
[----:B------:R-:W2:Y:S02]  /*1b7a0*/  @!P0 SYNCS.PHASECHK.TRANS64 P0, [R3+URZ+0x34440], R0 ;  /* 0x03444000030085a7 */ /* 0x000ea4000800007f */
[----:B--2---:R-:W-:Y:S05]  /*1b7b0*/  @!P0 BRA `(.L_x_350) ;  /* 0xfffffffc00f08947 */ /* 0x004fea000383ffff */
[----:B------:R-:W-:Y:S05]  /*1b7c0*/  BRA `(.L_x_426) ;  /* 0xffffffe400947947 */ /* 0x000fea000383ffff */
.L_x_352:
[----:B-1----:R1:W2:Y:S02]  /*1b7d0*/  SYNCS.PHASECHK.TRANS64.TRYWAIT P0, [R3+URZ+0x34440], R0 ;  /* 0x03444000030075a7 */ /* 0x0022a4000800017f */
[----:B--2---:R-:W-:Y:S05]  /*1b7e0*/  @!P0 NANOSLEEP.SYNCS 0x989680 ;  /* 0x009896800000895d */ /* 0x004fea0003900000 */
[----:B------:R-:W2:Y:S02]  /*1b7f0*/  @!P0 SYNCS.PHASECHK.TRANS64 P0, [R3+URZ+0x34440], R0 ;  /* 0x03444000030085a7 */ /* 0x000ea4000800007f */
[----:B--2---:R-:W-:Y:S05]  /*1b800*/  @!P0 BRA `(.L_x_352) ;  /* 0xfffffffc00f08947 */ /* 0x004fea000383ffff */
[----:B------:R-:W-:Y:S05]  /*1b810*/  BRA `(.L_x_427) ;  /* 0xffffffe400ac7947 */ /* 0x000fea000383ffff */
.L_x_354:
[----:B-1----:R1:W2:Y:S02]  /*1b820*/  SYNCS.PHASECHK.TRANS64.TRYWAIT P0, [R3+URZ+0x34440], R0 ;  /* 0x03444000030075a7 */ /* 0x0022a4000800017f */
[----:B--2---:R-:W-:Y:S05]  /*1b830*/  @!P0 NANOSLEEP.SYNCS 0x989680 ;  /* 0x009896800000895d */ /* 0x004fea0003900000 */
[----:B------:R-:W2:Y:S02]  /*1b840*/  @!P0 SYNCS.PHASECHK.TRANS64 P0, [R3+URZ+0x34440], R0 ;  /* 0x03444000030085a7 */ /* 0x000ea4000800007f */
[----:B--2---:R-:W-:Y:S05]  /*1b850*/  @!P0 BRA `(.L_x_354) ;  /* 0xfffffffc00f08947 */ /* 0x004fea000383ffff */
[----:B------:R-:W-:Y:S05]  /*1b860*/  BRA `(.L_x_428) ;  /* 0xffffffe400c47947 */ /* 0x000fea000383ffff */
.L_x_356:
[----:B-1----:R1:W2:Y:S02]  /*1b870*/  SYNCS.PHASECHK.TRANS64.TRYWAIT P0, [R3+URZ+0x34440], R0 ;  /* 0x03444000030075a7 */ /* 0x0022a4000800017f */
[----:B--2---:R-:W-:Y:S05]  /*1b880*/  @!P0 NANOSLEEP.SYNCS 0x989680 ;  /* 0x009896800000895d */ /* 0x004fea0003900000 */
[----:B------:R-:W2:Y:S02]  /*1b890*/  @!P0 SYNCS.PHASECHK.TRANS64 P0, [R3+URZ+0x34440], R0 ;  /* 0x03444000030085a7 */ /* 0x000ea4000800007f */
[----:B--2---:R-:W-:Y:S05]  /*1b8a0*/  @!P0 BRA `(.L_x_356) ;  /* 0xfffffffc00f08947 */ /* 0x004fea000383ffff */
[----:B------:R-:W-:Y:S05]  /*1b8b0*/  BRA `(.L_x_429) ;  /* 0xffffffe400dc7947 */ /* 0x000fea000383ffff */
.L_x_358:
[----:B-1----:R1:W2:Y:S02]  /*1b8c0*/  SYNCS.PHASECHK.TRANS64.TRYWAIT P0, [R3+URZ+0x34440], R0 ;  /* 0x03444000030075a7 */ /* 0x0022a4000800017f */
[----:B--2---:R-:W-:Y:S05]  /*1b8d0*/  @!P0 NANOSLEEP.SYNCS 0x989680 ;  /* 0x009896800000895d */ /* 0x004fea0003900000 */
[----:B------:R-:W2:Y:S02]  /*1b8e0*/  @!P0 SYNCS.PHASECHK.TRANS64 P0, [R3+URZ+0x34440], R0 ;  /* 0x03444000030085a7 */ /* 0x000ea4000800007f */
[----:B--2---:R-:W-:Y:S05]  /*1b8f0*/  @!P0 BRA `(.L_x_358) ;  /* 0xfffffffc00f08947 */ /* 0x004fea000383ffff */
[----:B------:R-:W-:Y:S05]  /*1b900*/  BRA `(.L_x_430) ;  /* 0xffffffe400f47947 */ /* 0x000fea000383ffff */
        .weak           $__internal_0_$__cuda_sm20_div_u64
        .type           $__internal_0_$__cuda_sm20_div_u64,@function
        .size           $__internal_0_$__cuda_sm20_div_u64,(.L_x_337 - $__internal_0_$__cuda_sm20_div_u64)
$__internal_0_$__cuda_sm20_div_u64:
[----:B------:R-:W-:-:S04]  /*1b910*/  MOV R24, R26 ;  /* 0x0000001a00187202 */ /* 0x000fc80000000f00 */
[----:B------:R-:W1:Y:S08]  /*1b920*/  I2F.U64.RP R11, R24 ;  /* 0x00000018000b7312 */ /* 0x000e700000309000 */
[----:B-1----:R-:W1:Y:S02]  /*1b930*/  MUFU.RCP R11, R11 ;  /* 0x0000000b000b7308 */ /* 0x002e640000001000 */
[----:B-1----:R-:W-:-:S06]  /*1b940*/  VIADD R16, R11, 0x1ffffffe ;  /* 0x1ffffffe0b107836 */ /* 0x002fcc0000000000 */
[----:B------:R-:W1:Y:S02]  /*1b950*/  F2I.U64.TRUNC R16, R16 ;  /* 0x0000001000107311 */ /* 0x000e64000020d800 */
[----:B-1----:R-:W-:-:S04]  /*1b960*/  IMAD.WIDE.U32 R18, R16, R26, RZ ;  /* 0x0000001a10127225 */ /* 0x002fc800078e00ff */
[C---:B------:R-:W-:Y:S01]  /*1b970*/  IMAD R13, R16.reuse, R25, R19 ;  /* 0x00000019100d7224 */ /* 0x040fe200078e0213 */
[----:B------:R-:W-:Y:S01]  /*1b980*/  IADD3 R27, P1, RZ, -R18, RZ ;  /* 0x80000012ff1b7210 */ /* 0x000fe20007f3e0ff */
[----:B------:R-:W-:Y:S02]  /*1b990*/  IMAD.MOV.U32 R19, RZ, RZ, R16 ;  /* 0x000000ffff137224 */ /* 0x000fe400078e0010 */
[----:B------:R-:W-:Y:S02]  /*1b9a0*/  IMAD R13, R17, R26, R13 ;  /* 0x0000001a110d7224 */ /* 0x000fe400078e020d */
[----:B------:R-:W-:-:S03]  /*1b9b0*/  IMAD.HI.U32 R18, R16, R27, RZ ;  /* 0x0000001b10127227 */ /* 0x000fc600078e00ff */
[----:B------:R-:W-:-:S05]  /*1b9c0*/  IADD3.X R13, RZ, ~R13, RZ, P1, !PT ;  /* 0x8000000dff0d7210 */ /* 0x000fca0000ffe4ff */
[----:B------:R-:W-:-:S04]  /*1b9d0*/  IMAD.WIDE.U32 R18, P1, R16, R13, R18 ;  /* 0x0000000d10127225 */ /* 0x000fc80007820012 */
[C---:B------:R-:W-:Y:S02]  /*1b9e0*/  IMAD R29, R17.reuse, R13, RZ ;  /* 0x0000000d111d7224 */ /* 0x040fe400078e02ff */
[----:B------:R-:W-:-:S04]  /*1b9f0*/  IMAD.HI.U32 R18, P2, R17, R27, R18 ;  /* 0x0000001b11127227 */ /* 0x000fc80007840012 */
[----:B------:R-:W-:Y:S01]  /*1ba00*/  IMAD.HI.U32 R11, R17, R13, RZ ;  /* 0x0000000d110b7227 */ /* 0x000fe200078e00ff */
[----:B------:R-:W-:-:S04]  /*1ba10*/  IADD3 R19, P3, R29, R18, RZ ;  /* 0x000000121d137210 */ /* 0x000fc80007f7e0ff */
[----:B------:R-:W-:Y:S01]  /*1ba20*/  IADD3.X R11, R11, R17, RZ, P1, !PT ;  /* 0x000000110b0b7210 */ /* 0x000fe20000ffe4ff */
[----:B------:R-:W-:-:S03]  /*1ba30*/  IMAD.WIDE.U32 R16, R19, R26, RZ ;  /* 0x0000001a13107225 */ /* 0x000fc600078e00ff */
[----:B------:R-:W-:Y:S01]  /*1ba40*/  IADD3.X R11, RZ, RZ, R11, P3, P2 ;  /* 0x000000ffff0b7210 */ /* 0x000fe20001fe440b */
[----:B------:R-:W-:Y:S01]  /*1ba50*/  IMAD R18, R19, R25, R17 ;  /* 0x0000001913127224 */ /* 0x000fe200078e0211 */
[----:B------:R-:W-:-:S03]  /*1ba60*/  IADD3 R17, P1, RZ, -R16, RZ ;  /* 0x80000010ff117210 */ /* 0x000fc60007f3e0ff */
[----:B------:R-:W-:Y:S02]  /*1ba70*/  IMAD R13, R11, R26, R18 ;  /* 0x0000001a0b0d7224 */ /* 0x000fe400078e0212 */
[----:B------:R-:W-:-:S04]  /*1ba80*/  IMAD.HI.U32 R18, R19, R17, RZ ;  /* 0x0000001113127227 */ /* 0x000fc800078e00ff */
[----:B------:R-:W-:-:S04]  /*1ba90*/  IMAD.X R16, RZ, RZ, ~R13, P1 ;  /* 0x000000ffff107224 */ /* 0x000fc800008e0e0d */
[----:B------:R-:W-:-:S04]  /*1baa0*/  IMAD.WIDE.U32 R18, P1, R19, R16, R18 ;  /* 0x0000001013127225 */ /* 0x000fc80007820012 */
[C---:B------:R-:W-:Y:S02]  /*1bab0*/  IMAD R24, R11.reuse, R16, RZ ;  /* 0x000000100b187224 */ /* 0x040fe400078e02ff */
[----:B------:R-:W-:-:S04]  /*1bac0*/  IMAD.HI.U32 R13, P2, R11, R17, R18 ;  /* 0x000000110b0d7227 */ /* 0x000fc80007840012 */
[----:B------:R-:W-:Y:S01]  /*1bad0*/  IMAD.HI.U32 R16, R11, R16, RZ ;  /* 0x000000100b107227 */ /* 0x000fe200078e00ff */
[----:B------:R-:W-:-:S03]  /*1bae0*/  IADD3 R13, P3, R24, R13, RZ ;  /* 0x0000000d180d7210 */ /* 0x000fc60007f7e0ff */
[----:B------:R-:W-:Y:S01]  /*1baf0*/  IMAD.MOV.U32 R17, RZ, RZ, RZ ;  /* 0x000000ffff117224 */ /* 0x000fe200078e00ff */
[----:B------:R-:W-:Y:S01]  /*1bb00*/  IADD3.X R11, R16, R11, RZ, P1, !PT ;  /* 0x0000000b100b7210 */ /* 0x000fe20000ffe4ff */
[----:B------:R-:W-:-:S03]  /*1bb10*/  IMAD.HI.U32 R16, R13, UR14, RZ ;  /* 0x0000000e0d107c27 */ /* 0x000fc6000f8e00ff */
[----:B------:R-:W-:Y:S01]  /*1bb20*/  IADD3.X R11, RZ, RZ, R11, P3, P2 ;  /* 0x000000ffff0b7210 */ /* 0x000fe20001fe440b */
[----:B------:R-:W-:-:S04]  /*1bb30*/  IMAD.WIDE.U32 R16, R13, UR22, R16 ;  /* 0x000000160d107c25 */ /* 0x000fc8000f8e0010 */
[C---:B------:R-:W-:Y:S02]  /*1bb40*/  IMAD R18, R11.reuse, UR22, RZ ;  /* 0x000000160b127c24 */ /* 0x040fe4000f8e02ff */
[----:B------:R-:W-:-:S04]  /*1bb50*/  IMAD.HI.U32 R13, P1, R11, UR14, R16 ;  /* 0x0000000e0b0d7c27 */ /* 0x000fc8000f820010 */
[----:B------:R-:W-:Y:S01]  /*1bb60*/  IMAD.HI.U32 R11, R11, UR22, RZ ;  /* 0x000000160b0b7c27 */ /* 0x000fe2000f8e00ff */
[----:B------:R-:W-:-:S04]  /*1bb70*/  IADD3 R13, P2, R18, R13, RZ ;  /* 0x0000000d120d7210 */ /* 0x000fc80007f5e0ff */
[----:B------:R-:W-:Y:S01]  /*1bb80*/  IADD3.X R11, R11, RZ, RZ, P1, !PT ;  /* 0x000000ff0b0b7210 */ /* 0x000fe20000ffe4ff */
[----:B------:R-:W-:-:S04]  /*1bb90*/  IMAD.WIDE.U32 R16, R13, R26, RZ ;  /* 0x0000001a0d107225 */ /* 0x000fc800078e00ff */
[----:B------:R-:W-:Y:S01]  /*1bba0*/  IMAD.X R11, RZ, RZ, R11, P2 ;  /* 0x000000ffff0b7224 */ /* 0x000fe200010e060b */
[----:B------:R-:W-:Y:S01]  /*1bbb0*/  IADD3 R24, P2, -R16, UR14, RZ ;  /* 0x0000000e10187c10 */ /* 0x000fe2000ff5e1ff */
[C---:B------:R-:W-:Y:S02]  /*1bbc0*/  IMAD R18, R13.reuse, R25, R17 ;  /* 0x000000190d127224 */ /* 0x040fe400078e0211 */
[----:B------:R-:W-:Y:S01]  /*1bbd0*/  VIADD R16, R13, 0x1 ;  /* 0x000000010d107836 */ /* 0x000fe20000000000 */
[-C--:B------:R-:W-:Y:S01]  /*1bbe0*/  ISETP.GE.U32.AND P1, PT, R24, R26.reuse, PT ;  /* 0x0000001a1800720c */ /* 0x080fe20003f26070 */
[----:B------:R-:W-:-:S05]  /*1bbf0*/  IMAD R11, R11, R26, R18 ;  /* 0x0000001a0b0b7224 */ /* 0x000fca00078e0212 */
[----:B------:R-:W-:Y:S02]  /*1bc00*/  IADD3.X R18, ~R11, UR22, RZ, P2, !PT ;  /* 0x000000160b127c10 */ /* 0x000fe400097fe5ff */
[----:B------:R-:W-:Y:S02]  /*1bc10*/  IADD3 R11, P2, -R26, R24, RZ ;  /* 0x000000181a0b7210 */ /* 0x000fe40007f5e1ff */
[----:B------:R-:W-:Y:S02]  /*1bc20*/  ISETP.GE.U32.AND.EX P1, PT, R18, R25, PT, P1 ;  /* 0x000000191200720c */ /* 0x000fe40003f26110 */
[----:B------:R-:W-:Y:S02]  /*1bc30*/  IADD3.X R17, ~R25, R18, RZ, P2, !PT ;  /* 0x0000001219117210 */ /* 0x000fe400017fe5ff */
[----:B------:R-:W-:Y:S02]  /*1bc40*/  SEL R11, R11, R24, P1 ;  /* 0x000000180b0b7207 */ /* 0x000fe40000800000 */
[----:B------:R-:W-:-:S02]  /*1bc50*/  SEL R17, R17, R18, P1 ;  /* 0x0000001211117207 */ /* 0x000fc40000800000 */
[----:B------:R-:W-:Y:S01]  /*1bc60*/  SEL R16, R16, R13, P1 ;  /* 0x0000000d10107207 */ /* 0x000fe20000800000 */
[----:B------:R-:W-:Y:S01]  /*1bc70*/  IMAD.MOV.U32 R13, RZ, RZ, 0x0 ;  /* 0x00000000ff0d7424 */ /* 0x000fe200078e00ff */
[----:B------:R-:W-:Y:S02]  /*1bc80*/  ISETP.GE.U32.AND P1, PT, R11, R26, PT ;  /* 0x0000001a0b00720c */ /* 0x000fe40003f26070 */
[----:B------:R-:W-:Y:S02]  /*1bc90*/  ISETP.NE.U32.AND P2, PT, R26, RZ, PT ;  /* 0x000000ff1a00720c */ /* 0x000fe40003f45070 */
[----:B------:R-:W-:Y:S02]  /*1bca0*/  IADD3 R11, R16, 0x1, RZ ;  /* 0x00000001100b7810 */ /* 0x000fe40007ffe0ff */
[----:B------:R-:W-:Y:S02]  /*1bcb0*/  ISETP.GE.U32.AND.EX P1, PT, R17, R25, PT, P1 ;  /* 0x000000191100720c */ /* 0x000fe40003f26110 */
[----:B------:R-:W-:-:S02]  /*1bcc0*/  ISETP.NE.AND.EX P2, PT, R25, RZ, PT, P2 ;  /* 0x000000ff1900720c */ /* 0x000fc40003f45320 */
[----:B------:R-:W-:-:S04]  /*1bcd0*/  SEL R11, R11, R16, P1 ;  /* 0x000000100b0b7207 */ /* 0x000fc80000800000 */
[----:B------:R-:W-:Y:S01]  /*1bce0*/  SEL R11, R11, 0xffffffff, P2 ;  /* 0xffffffff0b0b7807 */ /* 0x000fe20001000000 */
[----:B------:R-:W-:Y:S06]  /*1bcf0*/  RET.REL.NODEC R12 `(_ZN7cutlass13device_kernelINS_4gemm6kernel13GemmUniversalINS1_17GroupProblemShapeIN4cute5tupleIJiiiEEEEENS1_10collective13CollectiveMmaINS1_39MainloopSm90ArrayTmaGmmaWarpSpecializedILi4ENS6_IJNS5_1CILi2EEENSC_ILi1EEESE_EEENS1_40KernelPtrArrayTmaWarpSpecializedPingpongEEENS6_IJNSC_ILi128EEENSC_ILi256EEENSC_ILi64EEEEEENS_10bfloat16_tEPNS6_IJlSE_NSC_ILi0EEEEEESM_SP_NS5_8TiledMMAINS5_8MMA_AtomIJNS5_4SM904GMMA28MMA_64x256x16_F32BF16BF16_SSILNST_5MajorE0ELSV_0ELNST_7ScaleInE1ELSW_1EEEEEENS5_6LayoutINS6_IJSE_SE_SE_EEENS6_IJSN_SN_SN_EEEEENS6_IJNS5_10UnderscoreES13_S13_EEEEENS5_13SM90_TMA_LOADENS5_14ComposedLayoutINS5_7SwizzleILi3ELi4ELi3EEENS5_18smem_ptr_flag_bitsILi16EEENSZ_INS6_IJNSC_ILi8EEESK_EEENS6_IJSK_SE_EEEEEEEvNS5_8identityENS5_23SM90_TMA_LOAD_MULTICASTES1G_vS1H_EENS_8epilogue10collective18CollectiveEpilogueINS1K_30Sm90PtrArrayTmaWarpSpecializedILi4ELi2ELi16ELb1ELb0ELi2EEEJSL_NS6_IJSK_NSC_ILi32EEEEEENS_6half_tEPNS6_IJSE_lSN_EEES1R_S1T_NS1K_6fusion15FusionCallbacksIS1O_NS1U_17LinearCombinationIS1R_fS1R_fLNS_15FloatRoundStyleE2EEESL_S1Q_JEEES16_NS17_IS19_S1B_NSZ_INS6_IJSK_S1C_EEENS6_IJSE_SK_EEEEEEENS5_17SM75_U16x8_LDSM_TENS5_14SM90_TMA_STOREES23_NS5_17SM90_U16x8_STSM_TENS5_9Copy_AtomIJNS5_17SM90_U32x4_STSM_NES1R_EEEvEEEvvEEEEvNT_6ParamsE) ;  /* 0xfffffe400cc07950 */ /* 0x000fec0003c3ffff */
.L_x_337:
[----:B------:R-:W-:Y:S01]  /*1bd00*/  UMOV UR28, UR23 ;  /* 0x00000017001c7c82 */ /* 0x000fe20008000000 */
[----:B------:R-:W-:Y:S02]  /*1bd10*/  UMOV UR29, UR34 ;  /* 0x00000022001d7c82 */ /* 0x000fe40008000000 */
[----:B------:R-:W1:Y:S08]  /*1bd20*/  I2F.U64.RP R11, UR28 ;  /* 0x0000001c000b7d12 */ /* 0x000e700008309000 */
[----:B-1----:R-:W1:Y:S02]  /*1bd30*/  MUFU.RCP R11, R11 ;  /* 0x0000000b000b7308 */ /* 0x002e640000001000 */
[----:B-1----:R-:W-:-:S06]  /*1bd40*/  IADD3 R2, R11, 0x1ffffffe, RZ ;  /* 0x1ffffffe0b027810 */ /* 0x002fcc0007ffe0ff */
[----:B------:R-:W1:Y:S02]  /*1bd50*/  F2I.U64.TRUNC R2, R2 ;  /* 0x0000000200027311 */ /* 0x000e64000020d800 */
[----:B-1----:R-:W-:Y:S01]  /*1bd60*/  R2UR UR28, R2 ;  /* 0x00000000021c72ca */ /* 0x002fe200000e0000 */
[----:B------:R-:W-:Y:S01]  /*1bd70*/  IMAD.MOV.U32 R2, RZ, RZ, R12 ;  /* 0x000000ffff027224 */ /* 0x000fe200078e000c */
[----:B------:R-:W-:Y:S02]  /*1bd80*/  R2UR UR29, R3 ;  /* 0x00000000031d72ca */ /* 0x000fe400000e0000 */
[----:B------:R-:W-:-:S09]  /*1bd90*/  MOV R3, 0x0 ;  /* 0x0000000000037802 */ /* 0x000fd20000000f00 */
[----:B------:R-:W-:-:S04]  /*1bda0*/  UIMAD.WIDE.U32 UR30, UR28, UR23, URZ ;  /* 0x000000171c1e72a5 */ /* 0x000fc8000f8e003f */
[----:B------:R-:W-:Y:S02]  /*1bdb0*/  UIMAD UR31, UR28, UR34, UR31 ;  /* 0x000000221c1f72a4 */ /* 0x000fe4000f8e021f */
[----:B------:R-:W-:Y:S02]  /*1bdc0*/  UIADD3 UR36, UP1, URZ, -UR30, URZ ;  /* 0x8000001e3f247290 */ /* 0x000fe4000ff3e03f */
[----:B------:R-:W-:Y:S02]  /*1bdd0*/  UIMAD UR32, UR29, UR23, UR31 ;  /* 0x000000171d2072a4 */ /* 0x000fe4000f8e021f */
[----:B------:R-:W-:Y:S02]  /*1bde0*/  UIMAD.WIDE.U32 UR30, UR28, UR36, URZ ;  /* 0x000000241c1e72a5 */ /* 0x000fe4000f8e003f */
[----:B------:R-:W-:-:S05]  /*1bdf0*/  UIADD3.X UR37, URZ, ~UR32, URZ, UP1, !UPT ;  /* 0x800000203f257290 */ /* 0x000fca0008ffe43f */
[----:B------:R-:W-:Y:S01]  /*1be00*/  UMOV UR30, UR31 ;  /* 0x0000001f001e7c82 */ /* 0x000fe20008000000 */
[----:B------:R-:W-:Y:S02]  /*1be10*/  UMOV UR31, UR28 ;  /* 0x0000001c001f7c82 */ /* 0x000fe40008000000 */
[----:B------:R-:W-:Y:S02]  /*1be20*/  UIMAD.WIDE.U32 UR32, UP1, UR28, UR37, UR30 ;  /* 0x000000251c2072a5 */ /* 0x000fe4000f82001e */
[----:B------:R-:W-:Y:S02]  /*1be30*/  UIMAD.WIDE.U32 UR30, UR29, UR37, URZ ;  /* 0x000000251d1e72a5 */ /* 0x000fe4000f8e003f */
[----:B------:R-:W-:Y:S02]  /*1be40*/  UIMAD.WIDE.U32 UR32, UP2, UR29, UR36, UR32 ;  /* 0x000000241d2072a5 */ /* 0x000fe4000f840020 */
[----:B------:R-:W-:Y:S02]  /*1be50*/  UIMAD UR37, UR29, UR37, URZ ;  /* 0x000000251d2572a4 */ /* 0x000fe4000f8e023f */
[----:B------:R-:W-:-:S02]  /*1be60*/  UIADD3.X UR30, UR31, UR29, URZ, UP1, !UPT ;  /* 0x0000001d1f1e7290 */ /* 0x000fc40008ffe43f */
[----:B------:R-:W-:-:S04]  /*1be70*/  UIADD3 UR33, UP4, UR37, UR33, URZ ;  /* 0x0000002125217290 */ /* 0x000fc8000ff9e03f */
[----:B------:R-:W-:Y:S02]  /*1be80*/  UIMAD.WIDE.U32 UR28, UR33, UR23, URZ ;  /* 0x00000017211c72a5 */ /* 0x000fe4000f8e003f */
[----:B------:R-:W-:Y:S02]  /*1be90*/  UIADD3.X UR36, URZ, URZ, UR30, UP4, UP2 ;  /* 0x0000003f3f247290 */ /* 0x000fe4000a7e441e */
[----:B------:R-:W-:Y:S02]  /*1bea0*/  UIMAD UR29, UR33, UR34, UR29 ;  /* 0x00000022211d72a4 */ /* 0x000fe4000f8e021d */
[----:B------:R-:W-:Y:S02]  /*1beb0*/  UIADD3 UR37, UP1, URZ, -UR28, URZ ;  /* 0x8000001c3f257290 */ /* 0x000fe4000ff3e03f */
[----:B------:R-:W-:Y:S02]  /*1bec0*/  UIMAD UR30, UR36, UR23, UR29 ;  /* 0x00000017241e72a4 */ /* 0x000fe4000f8e021d */
[----:B------:R-:W-:-:S02]  /*1bed0*/  UIMAD.WIDE.U32 UR28, UR33, UR37, URZ ;  /* 0x00000025211c72a5 */ /* 0x000fc4000f8e003f */
[----:B------:R-:W-:-:S05]  /*1bee0*/  UIADD3.X UR42, URZ, ~UR30, URZ, UP1, !UPT ;  /* 0x8000001e3f2a7290 */ /* 0x000fca0008ffe43f */
[----:B------:R-:W-:Y:S01]  /*1bef0*/  UMOV UR32, UR29 ;  /* 0x0000001d00207c82 */ /* 0x000fe20008000000 */
[----:B------:R-:W-:Y:S02]  /*1bf00*/  UIMAD.WIDE.U32 UR28, UR36, UR42, URZ ;  /* 0x0000002a241c72a5 */ /* 0x000fe4000f8e003f */
[----:B------:R-:W-:Y:S02]  /*1bf10*/  UIMAD.WIDE.U32 UR30, UP1, UR33, UR42, UR32 ;  /* 0x0000002a211e72a5 */ /* 0x000fe4000f820020 */
[----:B------:R-:W-:Y:S02]  /*1bf20*/  UIMAD UR32, UR36, UR42, URZ ;  /* 0x0000002a242072a4 */ /* 0x000fe4000f8e023f */
[----:B------:R-:W-:Y:S02]  /*1bf30*/  UIMAD.WIDE.U32 UR30, UP2, UR36, UR37, UR30 ;  /* 0x00000025241e72a5 */ /* 0x000fe4000f84001e */
[----:B------:R-:W-:Y:S02]  /*1bf40*/  UIADD3.X UR36, UR29, UR36, URZ, UP1, !UPT ;  /* 0x000000241d247290 */ /* 0x000fe40008ffe43f */
[----:B------:R-:W-:-:S04]  /*1bf50*/  UIADD3 UR32, UP4, UR32, UR31, URZ ;  /* 0x0000001f20207290 */ /* 0x000fc8000ff9e03f */
[----:B------:R-:W-:Y:S02]  /*1bf60*/  UIMAD.WIDE.U32 UR30, UR32, UR24, URZ ;  /* 0x00000018201e72a5 */ /* 0x000fe4000f8e003f */
[----:B------:R-:W-:-:S05]  /*1bf70*/  UIADD3.X UR36, URZ, URZ, UR36, UP4, UP2 ;  /* 0x0000003f3f247290 */ /* 0x000fca000a7e4424 */
[----:B------:R-:W-:Y:S01]  /*1bf80*/  UMOV UR30, UR31 ;  /* 0x0000001f001e7c82 */ /* 0x000fe20008000000 */
[----:B------:R-:W-:Y:S02]  /*1bf90*/  UMOV UR31, URZ ;  /* 0x0000003f001f7c82 */ /* 0x000fe40008000000 */
[----:B------:R-:W-:Y:S02]  /*1bfa0*/  UIMAD.WIDE.U32 UR28, UR32, UR25, UR30 ;  /* 0x00000019201c72a5 */ /* 0x000fe4000f8e001e */
[----:B------:R-:W-:Y:S02]  /*1bfb0*/  UIMAD UR32, UR36, UR25, URZ ;  /* 0x00000019242072a4 */ /* 0x000fe4000f8e023f */
[----:B------:R-:W-:Y:S02]  /*1bfc0*/  UIMAD.WIDE.U32 UR28, UP1, UR36, UR24, UR28 ;  /* 0x00000018241c72a5 */ /* 0x000fe4000f82001c */
[----:B------:R-:W-:Y:S02]  /*1bfd0*/  UIMAD.WIDE.U32 UR30, UR36, UR25, URZ ;  /* 0x00000019241e72a5 */ /* 0x000fe4000f8e003f */
[----:B------:R-:W-:-:S02]  /*1bfe0*/  UIADD3 UR32, UP2, UR32, UR29, URZ ;  /* 0x0000001d20207290 */ /* 0x000fc4000ff5e03f */
[----:B------:R-:W-:Y:S02]  /*1bff0*/  UIADD3.X UR30, UR31, URZ, URZ, UP1, !UPT ;  /* 0x0000003f1f1e7290 */ /* 0x000fe40008ffe43f */
[----:B------:R-:W-:Y:S02]  /*1c000*/  UIMAD.WIDE.U32 UR28, UR32, UR23, URZ ;  /* 0x00000017201c72a5 */ /* 0x000fe4000f8e003f */
[----:B------:R-:W-:Y:S02]  /*1c010*/  UIADD3.X UR30, URZ, UR30, URZ, UP2, !UPT ;  /* 0x0000001e3f1e7290 */ /* 0x000fe400097fe43f */
[----:B------:R-:W-:Y:S02]  /*1c020*/  UIMAD UR29, UR32, UR34, UR29 ;  /* 0x00000022201d72a4 */ /* 0x000fe4000f8e021d */
[----:B------:R-:W-:Y:S02]  /*1c030*/  UIADD3 UR31, UP2, -UR28, UR24, URZ ;  /* 0x000000181c1f7290 */ /* 0x000fe4000ff5e13f */
[----:B------:R-:W-:-:S02]  /*1c040*/  UIMAD UR29, UR30, UR23, UR29 ;  /* 0x000000171e1d72a4 */ /* 0x000fc4000f8e021d */
[----:B------:R-:W-:Y:S02]  /*1c050*/  UISETP.GE.U32.AND UP1, UPT, UR31, UR23, UPT ;  /* 0x000000171f00728c */ /* 0x000fe4000bf26070 */
[----:B------:R-:W-:Y:S02]  /*1c060*/  UIADD3.X UR30, ~UR29, UR25, URZ, UP2, !UPT ;  /* 0x000000191d1e7290 */ /* 0x000fe400097fe53f */
[----:B------:R-:W-:Y:S02]  /*1c070*/  UIADD3 UR25, UP2, -UR23, UR31, URZ ;  /* 0x0000001f17197290 */ /* 0x000fe4000ff5e13f */
[----:B------:R-:W-:Y:S02]  /*1c080*/  UISETP.GE.U32.AND.EX UP1, UPT, UR30, UR34, UPT, UP1 ;  /* 0x000000221e00728c */ /* 0x000fe4000bf26110 */
[----:B------:R-:W-:Y:S02]  /*1c090*/  UIADD3 UR28, UR32, 0x1, URZ ;  /* 0x00000001201c7890 */ /* 0x000fe4000fffe03f */
[----:B------:R-:W-:-:S02]  /*1c0a0*/  UIADD3.X UR29, ~UR34, UR30, URZ, UP2, !UPT ;  /* 0x0000001e221d7290 */ /* 0x000fc400097fe53f */
[----:B------:R-:W-:Y:S02]  /*1c0b0*/  USEL UR25, UR25, UR31, UP1 ;  /* 0x0000001f19197287 */ /* 0x000fe40008800000 */
[----:B------:R-:W-:Y:S02]  /*1c0c0*/  USEL UR29, UR29, UR30, UP1 ;  /* 0x0000001e1d1d7287 */ /* 0x000fe40008800000 */
[----:B------:R-:W-:Y:S02]  /*1c0d0*/  USEL UR32, UR28, UR32, UP1 ;  /* 0x000000201c207287 */ /* 0x000fe40008800000 */
[----:B------:R-:W-:Y:S02]  /*1c0e0*/  UISETP.GE.U32.AND UP1, UPT, UR25, UR23, UPT ;  /* 0x000000171900728c */ /* 0x000fe4000bf26070 */
[----:B------:R-:W-:Y:S02]  /*1c0f0*/  UISETP.NE.U32.AND UP2, UPT, UR23, URZ, UPT ;  /* 0x0000003f1700728c */ /* 0x000fe4000bf45070 */
[----:B------:R-:W-:-:S02]  /*1c100*/  UIADD3 UR25, UR32, 0x1, URZ ;  /* 0x0000000120197890 */ /* 0x000fc4000fffe03f */
[----:B------:R-:W-:Y:S02]  /*1c110*/  UISETP.GE.U32.AND.EX UP1, UPT, UR29, UR34, UPT, UP1 ;  /* 0x000000221d00728c */ /* 0x000fe4000bf26110 */
[----:B------:R-:W-:Y:S02]  /*1c120*/  UISETP.NE.AND.EX UP2, UPT, UR34, URZ, UPT, UP2 ;  /* 0x0000003f2200728c */ /* 0x000fe4000bf45320 */
[----:B------:R-:W-:-:S04]  /*1c130*/  USEL UR25, UR25, UR32, UP1 ;  /* 0x0000002019197287 */ /* 0x000fc80008800000 */
[----:B------:R-:W-:Y:S01]  /*1c140*/  USEL UR28, UR25, 0xffffffff, UP2 ;  /* 0xffffffff191c7887 */ /* 0x000fe20009000000 */
[----:B------:R-:W-:Y:S11]  /*1c150*/  RET.REL.NODEC R2 `(_ZN7cutlass13device_kernelINS_4gemm6kernel13GemmUniversalINS1_17GroupProblemShapeIN4cute5tupleIJiiiEEEEENS1_10collective13CollectiveMmaINS1_39MainloopSm90ArrayTmaGmmaWarpSpecializedILi4ENS6_IJNS5_1CILi2EEENSC_ILi1EEESE_EEENS1_40KernelPtrArrayTmaWarpSpecializedPingpongEEENS6_IJNSC_ILi128EEENSC_ILi256EEENSC_ILi64EEEEEENS_10bfloat16_tEPNS6_IJlSE_NSC_ILi0EEEEEESM_SP_NS5_8TiledMMAINS5_8MMA_AtomIJNS5_4SM904GMMA28MMA_64x256x16_F32BF16BF16_SSILNST_5MajorE0ELSV_0ELNST_7ScaleInE1ELSW_1EEEEEENS5_6LayoutINS6_IJSE_SE_SE_EEENS6_IJSN_SN_SN_EEEEENS6_IJNS5_10UnderscoreES13_S13_EEEEENS5_13SM90_TMA_LOADENS5_14ComposedLayoutINS5_7SwizzleILi3ELi4ELi3EEENS5_18smem_ptr_flag_bitsILi16EEENSZ_INS6_IJNSC_ILi8EEESK_EEENS6_IJSK_SE_EEEEEEEvNS5_8identityENS5_23SM90_TMA_LOAD_MULTICASTES1G_vS1H_EENS_8epilogue10collective18CollectiveEpilogueINS1K_30Sm90PtrArrayTmaWarpSpecializedILi4ELi2ELi16ELb1ELb0ELi2EEEJSL_NS6_IJSK_NSC_ILi32EEEEEENS_6half_tEPNS6_IJSE_lSN_EEES1R_S1T_NS1K_6fusion15FusionCallbacksIS1O_NS1U_17LinearCombinationIS1R_fS1R_fLNS_15FloatRoundStyleE2EEESL_S1Q_JEEES16_NS17_IS19_S1B_NSZ_INS6_IJSK_S1C_EEENS6_IJSE_SK_EEEEEEENS5_17SM75_U16x8_LDSM_TENS5_14SM90_TMA_STOREES23_NS5_17SM90_U16x8_STSM_TENS5_9Copy_AtomIJNS5_17SM90_U32x4_STSM_NES1R_EEEvEEEvvEEEEvNT_6ParamsE) ;  /* 0xfffffe3c02a87950 */ /* 0x000ff60003c3ffff */
.L_x_431:
[----:B------:R-:W-:-:S00]  /*1c160*/  BRA `(.L_x_431) ;  /* 0xfffffffc00fc7947 */ /* 0x000fc0000383ffff */
[----:B------:R-:W-:-:S00]  /*1c170*/  NOP ;  /* 0x0000000000007918 */ /* 0x000fc00000000000 */
        /* <DEDUP_REMOVED lines=8> */
.L_x_432:


//--------------------- .nv.global.init           --------------------------
	.section	.nv.global.init,"aw",@progbits
.nv.global.init:
	.type		$str$24,@object
	.size		$str$24,($str$25 - $str$24)
$str$24:
        /*0000*/ 	.byte	0x28, 0x61, 0x64, 0x64, 0x72, 0x65, 0x73, 0x73, 0x20, 0x26, 0x20, 0x6d, 0x61, 0x73, 0x6b, 0x29
        /*0010*/ 	.byte	0x20, 0x3d, 0x3d, 0x20, 0x30, 0x00
	.type		$str$25,@object
	.size		$str$25,(__unnamed_1 - $str$25)
$str$25:
        /*0016*/ 	.byte	0x2f, 0x74, 0x6d, 0x70, 0x2f, 0x63, 0x75, 0x74, 0x6c, 0x61, 0x73, 0x73, 0x5f, 0x73, 0x77, 0x65
        /*0026*/ 	.byte	0x65, 0x70, 0x5f, 0x73, 0x72, 0x63, 0x2f, 0x69, 0x6e, 0x63, 0x6c, 0x75, 0x64, 0x65, 0x2f, 0x63
        /*0036*/ 	.byte	0x75, 0x74, 0x65, 0x2f, 0x70, 0x6f, 0x69, 0x6e, 0x74, 0x65, 0x72, 0x5f, 0x66, 0x6c, 0x61, 0x67
        /*0046*/ 	.byte	0x67, 0x65, 0x64, 0x2e, 0x68, 0x70, 0x70, 0x00
	.type		__unnamed_1,@object
	.size		__unnamed_1,(.L_0 - __unnamed_1)
__unnamed_1:
        /* <DEDUP_REMOVED lines=28> */
        /*020e*/ 	.byte	0x3e, 0x3e, 0x3e, 0x3e, 0x3e, 0x5d, 0x00
.L_0:


//--------------------- .nv.shared._ZN7cutlass13device_kernelINS_4gemm6kernel13GemmUniversalINS1_17GroupProblemShapeIN4cute5tupleIJiiiEEEEENS1_10collective13CollectiveMmaINS1_39MainloopSm90ArrayTmaGmmaWarpSpecializedILi4ENS6_IJNS5_1CILi2EEENSC_ILi1EEESE_EEENS1_40KernelPtrArrayTmaWarpSpecializedPingpongEEENS6_IJNSC_ILi128EEENSC_ILi256EEENSC_ILi64EEEEEENS_10bfloat16_tEPNS6_IJlSE_NSC_ILi0EEEEEESM_SP_NS5_8TiledMMAINS5_8MMA_AtomIJNS5_4SM904GMMA28MMA_64x256x16_F32BF16BF16_SSILNST_5MajorE0ELSV_0ELNST_7ScaleInE1ELSW_1EEEEEENS5_6LayoutINS6_IJSE_SE_SE_EEENS6_IJSN_SN_SN_EEEEENS6_IJNS5_10UnderscoreES13_S13_EEEEENS5_13SM90_TMA_LOADENS5_14ComposedLayoutINS5_7SwizzleILi3ELi4ELi3EEENS5_18smem_ptr_flag_bitsILi16EEENSZ_INS6_IJNSC_ILi8EEESK_EEENS6_IJSK_SE_EEEEEEEvNS5_8identityENS5_23SM90_TMA_LOAD_MULTICASTES1G_vS1H_EENS_8epilogue10collective18CollectiveEpilogueINS1K_30Sm90PtrArrayTmaWarpSpecializedILi4ELi2ELi16ELb1ELb0ELi2EEEJSL_NS6_IJSK_NSC_ILi32EEEEEENS_6half_tEPNS6_IJSE_lSN_EEES1R_S1T_NS1K_6fusion15FusionCallbacksIS1O_NS1U_17LinearCombinationIS1R_fS1R_fLNS_15FloatRoundStyleE2EEESL_S1Q_JEEES16_NS17_IS19_S1B_NSZ_INS6_IJSK_S1C_EEENS6_IJSE_SK_EEEEEEENS5_17SM75_U16x8_LDSM_TENS5_14SM90_TMA_STOREES23_NS5_17SM90_U16x8_STSM_TENS5_9Copy_AtomIJNS5_17SM90_U32x4_STSM_NES1R_EEEvEEEvvEEEEvNT_6ParamsE --------------------------
	.section	.nv.shared._ZN7cutlass13device_kernelINS_4gemm6kernel13GemmUniversalINS1_17GroupProblemShapeIN4cute5tupleIJiiiEEEEENS1_10collective13CollectiveMmaINS1_39MainloopSm90ArrayTmaGmmaWarpSpecializedILi4ENS6_IJNS5_1CILi2EEENSC_ILi1EEESE_EEENS1_40KernelPtrArrayTmaWarpSpecializedPingpongEEENS6_IJNSC_ILi128EEENSC_ILi256EEENSC_ILi64EEEEEENS_10bfloat16_tEPNS6_IJlSE_NSC_ILi0EEEEEESM_SP_NS5_8TiledMMAINS5_8MMA_AtomIJNS5_4SM904GMMA28MMA_64x256x16_F32BF16BF16_SSILNST_5MajorE0ELSV_0ELNST_7ScaleInE1ELSW_1EEEEEENS5_6LayoutINS6_IJSE_SE_SE_EEENS6_IJSN_SN_SN_EEEEENS6_IJNS5_10UnderscoreES13_S13_EEEEENS5_13SM90_TMA_LOADENS5_14ComposedLayoutINS5_7SwizzleILi3ELi4ELi3EEENS5_18smem_ptr_flag_bitsILi16EEENSZ_INS6_IJNSC_ILi8EEESK_EEENS6_IJSK_SE_EEEEEEEvNS5_8identityENS5_23SM90_TMA_LOAD_MULTICASTES1G_vS1H_EENS_8epilogue10collective18CollectiveEpilogueINS1K_30Sm90PtrArrayTmaWarpSpecializedILi4ELi2ELi16ELb1ELb0ELi2EEEJSL_NS6_IJSK_NSC_ILi32EEEEEENS_6half_tEPNS6_IJSE_lSN_EEES1R_S1T_NS1K_6fusion15FusionCallbacksIS1O_NS1U_17LinearCombinationIS1R_fS1R_fLNS_15FloatRoundStyleE2EEESL_S1Q_JEEES16_NS17_IS19_S1B_NSZ_INS6_IJSK_S1C_EEENS6_IJSE_SK_EEEEEEENS5_17SM75_U16x8_LDSM_TENS5_14SM90_TMA_STOREES23_NS5_17SM90_U16x8_STSM_TENS5_9Copy_AtomIJNS5_17SM90_U32x4_STSM_NES1R_EEEvEEEvvEEEEvNT_6ParamsE,"aw",@nobits
	.sectionflags	@""
	.align	16
	.zero		1024


//--------------------- .nv.shared.reserved.0     --------------------------
	.section	.nv.shared.reserved.0,"aw",@nobits
	.weak		__nv_reservedSMEM_offset_0_alias
	.size		__nv_reservedSMEM_offset_0_alias, 0, 0
	.other		__nv_reservedSMEM_offset_0_alias,@"STO_CUDA_RESERVED_SHARED STV_DEFAULT"
__nv_reservedSMEM_offset_0_alias:
	.zero		0


//--------------------- .nv.global                --------------------------
	.section	.nv.global,"aw",@nobits
.nv.global:
	.type		_ZN39_INTERNAL_36019254_4_k_cu_f5589241_27904cute1_E,@object
	.size		_ZN39_INTERNAL_36019254_4_k_cu_f5589241_27904cute1_E,(_ZN39_INTERNAL_36019254_4_k_cu_f5589241_27904cuda3std3__45__cpo6cbeginE - _ZN39_INTERNAL_36019254_4_k_cu_f5589241_27904cute1_E)
_ZN39_INTERNAL_36019254_4_k_cu_f5589241_27904cute1_E:
	.zero		1
	.type		_ZN39_INTERNAL_36019254_4_k_cu_f5589241_27904cuda3std3__45__cpo6cbeginE,@object
	.size		_ZN39_INTERNAL_36019254_4_k_cu_f5589241_27904cuda3std3__45__cpo6cbeginE,(_ZN39_INTERNAL_36019254_4_k_cu_f5589241_27904cuda3std3__48in_placeE - _ZN39_INTERNAL_36019254_4_k_cu_f5589241_27904cuda3std3__45__cpo6cbeginE)
_ZN39_INTERNAL_36019254_4_k_cu_f5589241_27904cuda3std3__45__cpo6cbeginE:
	.zero		1
	.type		_ZN39_INTERNAL_36019254_4_k_cu_f5589241_27904cuda3std3__48in_placeE,@object
	.size		_ZN39_INTERNAL_36019254_4_k_cu_f5589241_27904cuda3std3__48in_placeE,(_ZN39_INTERNAL_36019254_4_k_cu_f5589241_27904cuda3std6ranges3__45__cpo9iter_moveE - _ZN39_INTERNAL_36019254_4_k_cu_f5589241_27904cuda3std3__48in_placeE)
_ZN39_INTERNAL_36019254_4_k_cu_f5589241_27904cuda3std3__48in_placeE:
	.zero		1
	.type		_ZN39_INTERNAL_36019254_4_k_cu_f5589241_27904cuda3std6ranges3__45__cpo9iter_moveE,@object
	.size		_ZN39_INTERNAL_36019254_4_k_cu_f5589241_27904cuda3std6ranges3__45__cpo9iter_moveE,(_ZN39_INTERNAL_36019254_4_k_cu_f5589241_27904cuda3std3__45__cpo5beginE - _ZN39_INTERNAL_36019254_4_k_cu_f5589241_27904cuda3std6ranges3__45__cpo9iter_moveE)
_ZN39_INTERNAL_36019254_4_k_cu_f5589241_27904cuda3std6ranges3__45__cpo9iter_moveE:
	.zero		1
	.type		_ZN39_INTERNAL_36019254_4_k_cu_f5589241_27904cuda3std3__45__cpo5beginE,@object
	.size		_ZN39_INTERNAL_36019254_4_k_cu_f5589241_27904cuda3std3__45__cpo5beginE,(_ZN39_INTERNAL_36019254_4_k_cu_f5589241_27904cuda3std3__441_GLOBAL__N__36019254_4_k_cu_f5589241_27906ignoreE - _ZN39_INTERNAL_36019254_4_k_cu_f5589241_27904cuda3std3__45__cpo5beginE)
_ZN39_INTERNAL_36019254_4_k_cu_f5589241_27904cuda3std3__45__cpo5beginE:
	.zero		1
	.type		_ZN39_INTERNAL_36019254_4_k_cu_f5589241_27904cuda3std3__441_GLOBAL__N__36019254_4_k_cu_f5589241_27906ignoreE,@object
	.size		_ZN39_INTERNAL_36019254_4_k_cu_f5589241_27904cuda3std3__441_GLOBAL__N__36019254_4_k_cu_f5589241_27906ignoreE,(_ZN39_INTERNAL_36019254_4_k_cu_f5589241_27904cute7productE - _ZN39_INTERNAL_36019254_4_k_cu_f5589241_27904cuda3std3__441_GLOBAL__N__36019254_4_k_cu_f5589241_27906ignoreE)
_ZN39_INTERNAL_36019254_4_k_cu_f5589241_27904cuda3std3__441_GLOBAL__N__36019254_4_k_cu_f5589241_27906ignoreE:
	.zero		1
	.type		_ZN39_INTERNAL_36019254_4_k_cu_f5589241_27904cute7productE,@object
	.size		_ZN39_INTERNAL_36019254_4_k_cu_f5589241_27904cute7productE,(_ZN39_INTERNAL_36019254_4_k_cu_f5589241_27904cuda3std3__45__cpo3endE - _ZN39_INTERNAL_36019254_4_k_cu_f5589241_27904cute7productE)
_ZN39_INTERNAL_36019254_4_k_cu_f5589241_27904cute7productE:
	.zero		1
	.type		_ZN39_INTERNAL_36019254_4_k_cu_f5589241_27904cuda3std3__45__cpo3endE,@object
	.size		_ZN39_INTERNAL_36019254_4_k_cu_f5589241_27904cuda3std3__45__cpo3endE,(_ZN39_INTERNAL_36019254_4_k_cu_f5589241_27904cuda3std3__419piecewise_constructE - _ZN39_INTERNAL_36019254_4_k_cu_f5589241_27904cuda3std3__45__cpo3endE)
_ZN39_INTERNAL_36019254_4_k_cu_f5589241_27904cuda3std3__45__cpo3endE:
	.zero		1
	.type		_ZN39_INTERNAL_36019254_4_k_cu_f5589241_27904cuda3std3__419piecewise_constructE,@object
	.size		_ZN39_INTERNAL_36019254_4_k_cu_f5589241_27904cuda3std3__419piecewise_constructE,(_ZN39_INTERNAL_36019254_4_k_cu_f5589241_27904cuda3std3__45__cpo4cendE - _ZN39_INTERNAL_36019254_4_k_cu_f5589241_27904cuda3std3__419piecewise_constructE)
_ZN39_INTERNAL_36019254_4_k_cu_f5589241_27904cuda3std3__419piecewise_constructE:
	.zero		1
	.type		_ZN39_INTERNAL_36019254_4_k_cu_f5589241_27904cuda3std3__45__cpo4cendE,@object
	.size		_ZN39_INTERNAL_36019254_4_k_cu_f5589241_27904cuda3std3__45__cpo4cendE,(_ZN39_INTERNAL_36019254_4_k_cu_f5589241_27904cuda3std6ranges3__45__cpo4swapE - _ZN39_INTERNAL_36019254_4_k_cu_f5589241_27904cuda3std3__45__cpo4cendE)
_ZN39_INTERNAL_36019254_4_k_cu_f5589241_27904cuda3std3__45__cpo4cendE:
	.zero		1
	.type		_ZN39_INTERNAL_36019254_4_k_cu_f5589241_27904cuda3std6ranges3__45__cpo4swapE,@object
	.size		_ZN39_INTERNAL_36019254_4_k_cu_f5589241_27904cuda3std6ranges3__45__cpo4swapE,(.L_8 - _ZN39_INTERNAL_36019254_4_k_cu_f5589241_27904cuda3std6ranges3__45__cpo4swapE)
_ZN39_INTERNAL_36019254_4_k_cu_f5589241_27904cuda3std6ranges3__45__cpo4swapE:
	.zero		1
.L_8:


//--------------------- .nv.constant0._ZN7cutlass13device_kernelINS_4gemm6kernel13GemmUniversalINS1_17GroupProblemShapeIN4cute5tupleIJiiiEEEEENS1_10collective13CollectiveMmaINS1_39MainloopSm90ArrayTmaGmmaWarpSpecializedILi4ENS6_IJNS5_1CILi2EEENSC_ILi1EEESE_EEENS1_40KernelPtrArrayTmaWarpSpecializedPingpongEEENS6_IJNSC_ILi128EEENSC_ILi256EEENSC_ILi64EEEEEENS_10bfloat16_tEPNS6_IJlSE_NSC_ILi0EEEEEESM_SP_NS5_8TiledMMAINS5_8MMA_AtomIJNS5_4SM904GMMA28MMA_64x256x16_F32BF16BF16_SSILNST_5MajorE0ELSV_0ELNST_7ScaleInE1ELSW_1EEEEEENS5_6LayoutINS6_IJSE_SE_SE_EEENS6_IJSN_SN_SN_EEEEENS6_IJNS5_10UnderscoreES13_S13_EEEEENS5_13SM90_TMA_LOADENS5_14ComposedLayoutINS5_7SwizzleILi3ELi4ELi3EEENS5_18smem_ptr_flag_bitsILi16EEENSZ_INS6_IJNSC_ILi8EEESK_EEENS6_IJSK_SE_EEEEEEEvNS5_8identityENS5_23SM90_TMA_LOAD_MULTICASTES1G_vS1H_EENS_8epilogue10collective18CollectiveEpilogueINS1K_30Sm90PtrArrayTmaWarpSpecializedILi4ELi2ELi16ELb1ELb0ELi2EEEJSL_NS6_IJSK_NSC_ILi32EEEEEENS_6half_tEPNS6_IJSE_lSN_EEES1R_S1T_NS1K_6fusion15FusionCallbacksIS1O_NS1U_17LinearCombinationIS1R_fS1R_fLNS_15FloatRoundStyleE2EEESL_S1Q_JEEES16_NS17_IS19_S1B_NSZ_INS6_IJSK_S1C_EEENS6_IJSE_SK_EEEEEEENS5_17SM75_U16x8_LDSM_TENS5_14SM90_TMA_STOREES23_NS5_17SM90_U16x8_STSM_TENS5_9Copy_AtomIJNS5_17SM90_U32x4_STSM_NES1R_EEEvEEEvvEEEEvNT_6ParamsE --------------------------
	.section	.nv.constant0._ZN7cutlass13device_kernelINS_4gemm6kernel13GemmUniversalINS1_17GroupProblemShapeIN4cute5tupleIJiiiEEEEENS1_10collective13CollectiveMmaINS1_39MainloopSm90ArrayTmaGmmaWarpSpecializedILi4ENS6_IJNS5_1CILi2EEENSC_ILi1EEESE_EEENS1_40KernelPtrArrayTmaWarpSpecializedPingpongEEENS6_IJNSC_ILi128EEENSC_ILi256EEENSC_ILi64EEEEEENS_10bfloat16_tEPNS6_IJlSE_NSC_ILi0EEEEEESM_SP_NS5_8TiledMMAINS5_8MMA_AtomIJNS5_4SM904GMMA28MMA_64x256x16_F32BF16BF16_SSILNST_5MajorE0ELSV_0ELNST_7ScaleInE1ELSW_1EEEEEENS5_6LayoutINS6_IJSE_SE_SE_EEENS6_IJSN_SN_SN_EEEEENS6_IJNS5_10UnderscoreES13_S13_EEEEENS5_13SM90_TMA_LOADENS5_14ComposedLayoutINS5_7SwizzleILi3ELi4ELi3EEENS5_18smem_ptr_flag_bitsILi16EEENSZ_INS6_IJNSC_ILi8EEESK_EEENS6_IJSK_SE_EEEEEEEvNS5_8identityENS5_23SM90_TMA_LOAD_MULTICASTES1G_vS1H_EENS_8epilogue10collective18CollectiveEpilogueINS1K_30Sm90PtrArrayTmaWarpSpecializedILi4ELi2ELi16ELb1ELb0ELi2EEEJSL_NS6_IJSK_NSC_ILi32EEEEEENS_6half_tEPNS6_IJSE_lSN_EEES1R_S1T_NS1K_6fusion15FusionCallbacksIS1O_NS1U_17LinearCombinationIS1R_fS1R_fLNS_15FloatRoundStyleE2EEESL_S1Q_JEEES16_NS17_IS19_S1B_NSZ_INS6_IJSK_S1C_EEENS6_IJSE_SK_EEEEEEENS5_17SM75_U16x8_LDSM_TENS5_14SM90_TMA_STOREES23_NS5_17SM90_U16x8_STSM_TENS5_9Copy_AtomIJNS5_17SM90_U32x4_STSM_NES1R_EEEvEEEvvEEEEvNT_6ParamsE,"a",@progbits
	.sectionflags	@""
	.align	4
.nv.constant0._ZN7cutlass13device_kernelINS_4gemm6kernel13GemmUniversalINS1_17GroupProblemShapeIN4cute5tupleIJiiiEEEEENS1_10collective13CollectiveMmaINS1_39MainloopSm90ArrayTmaGmmaWarpSpecializedILi4ENS6_IJNS5_1CILi2EEENSC_ILi1EEESE_EEENS1_40KernelPtrArrayTmaWarpSpecializedPingpongEEENS6_IJNSC_ILi128EEENSC_ILi256EEENSC_ILi64EEEEEENS_10bfloat16_tEPNS6_IJlSE_NSC_ILi0EEEEEESM_SP_NS5_8TiledMMAINS5_8MMA_AtomIJNS5_4SM904GMMA28MMA_64x256x16_F32BF16BF16_SSILNST_5MajorE0ELSV_0ELNST_7ScaleInE1ELSW_1EEEEEENS5_6LayoutINS6_IJSE_SE_SE_EEENS6_IJSN_SN_SN_EEEEENS6_IJNS5_10UnderscoreES13_S13_EEEEENS5_13SM90_TMA_LOADENS5_14ComposedLayoutINS5_7SwizzleILi3ELi4ELi3EEENS5_18smem_ptr_flag_bitsILi16EEENSZ_INS6_IJNSC_ILi8EEESK_EEENS6_IJSK_SE_EEEEEEEvNS5_8identityENS5_23SM90_TMA_LOAD_MULTICASTES1G_vS1H_EENS_8epilogue10collective18CollectiveEpilogueINS1K_30Sm90PtrArrayTmaWarpSpecializedILi4ELi2ELi16ELb1ELb0ELi2EEEJSL_NS6_IJSK_NSC_ILi32EEEEEENS_6half_tEPNS6_IJSE_lSN_EEES1R_S1T_NS1K_6fusion15FusionCallbacksIS1O_NS1U_17LinearCombinationIS1R_fS1R_fLNS_15FloatRoundStyleE2EEESL_S1Q_JEEES16_NS17_IS19_S1B_NSZ_INS6_IJSK_S1C_EEENS6_IJSE_SK_EEEEEEENS5_17SM75_U16x8_LDSM_TENS5_14SM90_TMA_STOREES23_NS5_17SM90_U16x8_STSM_TENS5_9Copy_AtomIJNS5_17SM90_U32x4_STSM_NES1R_EEEvEEEvvEEEEvNT_6ParamsE:
	.zero		2432


//--------------------- SYMBOLS --------------------------

	.type		.nv.reservedSmem.offset0,@object
	.size		.nv.reservedSmem.offset0,0x4
	.type		__assertfail,@function
